	.target	sm_90a

	.elftype	@"ET_EXEC"


//--------------------- .note.nv.tkinfo           --------------------------
	.section	.note.nv.tkinfo,"",@"SHT_NOTE"
	.sectionflags	@"SHF_NOTE_NV_TKINFO"
	.tkinfo
        /*0018*/ 	.word	0x00000002
        /*0030*/ 	.string	""
        /*0030*/ 	.string	"ptxas"
        /*0030*/ 	.string	"Cuda compilation tools, release 13.0, V13.0.88"
        /*0030*/ 	.string	"Build cuda_13.0.r13.0/compiler.36424714_0"
        /*0030*/ 	.string	"-arch sm_90a -m 64 "



//--------------------- .note.nv.cuinfo           --------------------------
	.section	.note.nv.cuinfo,"",@"SHT_NOTE"
	.sectionflags	@"SHF_NOTE_NV_CUINFO"
        /*0018*/ 	.short	0x0002
        /*001a*/ 	.short	0x005a
        /*001c*/ 	.short	0x0082
	.zero		2


//--------------------- .nv.info                  --------------------------
	.section	.nv.info,"",@"SHT_CUDA_INFO"
	.align	4


	//----- nvinfo : EIATTR_REGCOUNT
	.align		4
        /*0000*/ 	.byte	0x04, 0x2f
        /*0002*/ 	.short	(.L_15 - .L_14)
	.align		4
.L_14:
        /*0004*/ 	.word	index@(_ZN7cutlass13device_kernelINS_4gemm6kernel13GemmUniversalIN4cute5tupleIJiiiiEEENS1_10collective13CollectiveMmaINS1_34MainloopSm90TmaGmmaWarpSpecializedILi3ENS5_IJNS4_1CILi1EEESB_SB_EEENS1_35KernelTmaWarpSpecializedCooperativeEEENS5_IJNSA_ILi384EEENSA_ILi176EEENSA_ILi64EEEEEENS_6half_tENS5_IJlSB_lEEESJ_SK_NS4_8TiledMMAINS4_8MMA_AtomIJNS4_4SM904GMMA25MMA_64x16x16_F32F16F16_SSILNSO_5MajorE0ELSQ_0ELNSO_7ScaleInE1ELSR_1EEEEEENS4_6LayoutINS5_IJNSA_ILi2EEESB_SB_EEENS5_IJSB_NSA_ILi0EEESX_EEEEENS5_IJNS4_10UnderscoreES10_S10_EEEEENS4_13SM90_TMA_LOADENS4_14ComposedLayoutINS4_7SwizzleILi3ELi4ELi3EEENS4_18smem_ptr_flag_bitsILi16EEENSU_INS5_IJNSA_ILi8EEESH_EEENS5_IJSH_SB_EEEEEEEvNS4_8identityES13_S1D_vS1E_EENS_8epilogue10collective6detail29Sm90TmaWarpSpecializedAdapterINS1H_15DefaultEpilogueISJ_SK_SK_NS1G_6thread17LinearCombinationISJ_Li1EffLNS1L_9ScaleType4KindE0ELNS_15FloatRoundStyleE2ESJ_EENS1_15EpilogueDefaultEEEEEvvEEEEvNT_6ParamsE)
        /*0008*/ 	.word	0x000000a8


	//----- nvinfo : EIATTR_FRAME_SIZE
	.align		4
.L_15:
        /*000c*/ 	.byte	0x04, 0x11
        /*000e*/ 	.short	(.L_17 - .L_16)
	.align		4
.L_16:
        /*0010*/ 	.word	index@(_ZN7cutlass13device_kernelINS_4gemm6kernel13GemmUniversalIN4cute5tupleIJiiiiEEENS1_10collective13CollectiveMmaINS1_34MainloopSm90TmaGmmaWarpSpecializedILi3ENS5_IJNS4_1CILi1EEESB_SB_EEENS1_35KernelTmaWarpSpecializedCooperativeEEENS5_IJNSA_ILi384EEENSA_ILi176EEENSA_ILi64EEEEEENS_6half_tENS5_IJlSB_lEEESJ_SK_NS4_8TiledMMAINS4_8MMA_AtomIJNS4_4SM904GMMA25MMA_64x16x16_F32F16F16_SSILNSO_5MajorE0ELSQ_0ELNSO_7ScaleInE1ELSR_1EEEEEENS4_6LayoutINS5_IJNSA_ILi2EEESB_SB_EEENS5_IJSB_NSA_ILi0EEESX_EEEEENS5_IJNS4_10UnderscoreES10_S10_EEEEENS4_13SM90_TMA_LOADENS4_14ComposedLayoutINS4_7SwizzleILi3ELi4ELi3EEENS4_18smem_ptr_flag_bitsILi16EEENSU_INS5_IJNSA_ILi8EEESH_EEENS5_IJSH_SB_EEEEEEEvNS4_8identityES13_S1D_vS1E_EENS_8epilogue10collective6detail29Sm90TmaWarpSpecializedAdapterINS1H_15DefaultEpilogueISJ_SK_SK_NS1G_6thread17LinearCombinationISJ_Li1EffLNS1L_9ScaleType4KindE0ELNS_15FloatRoundStyleE2ESJ_EENS1_15EpilogueDefaultEEEEEvvEEEEvNT_6ParamsE)
        /*0014*/ 	.word	0x00000370


	//----- nvinfo : EIATTR_MIN_STACK_SIZE
	.align		4
.L_17:
        /*0018*/ 	.byte	0x04, 0x12
        /*001a*/ 	.short	(.L_19 - .L_18)
	.align		4
.L_18:
        /*001c*/ 	.word	index@(_ZN7cutlass13device_kernelINS_4gemm6kernel13GemmUniversalIN4cute5tupleIJiiiiEEENS1_10collective13CollectiveMmaINS1_34MainloopSm90TmaGmmaWarpSpecializedILi3ENS5_IJNS4_1CILi1EEESB_SB_EEENS1_35KernelTmaWarpSpecializedCooperativeEEENS5_IJNSA_ILi384EEENSA_ILi176EEENSA_ILi64EEEEEENS_6half_tENS5_IJlSB_lEEESJ_SK_NS4_8TiledMMAINS4_8MMA_AtomIJNS4_4SM904GMMA25MMA_64x16x16_F32F16F16_SSILNSO_5MajorE0ELSQ_0ELNSO_7ScaleInE1ELSR_1EEEEEENS4_6LayoutINS5_IJNSA_ILi2EEESB_SB_EEENS5_IJSB_NSA_ILi0EEESX_EEEEENS5_IJNS4_10UnderscoreES10_S10_EEEEENS4_13SM90_TMA_LOADENS4_14ComposedLayoutINS4_7SwizzleILi3ELi4ELi3EEENS4_18smem_ptr_flag_bitsILi16EEENSU_INS5_IJNSA_ILi8EEESH_EEENS5_IJSH_SB_EEEEEEEvNS4_8identityES13_S1D_vS1E_EENS_8epilogue10collective6detail29Sm90TmaWarpSpecializedAdapterINS1H_15DefaultEpilogueISJ_SK_SK_NS1G_6thread17LinearCombinationISJ_Li1EffLNS1L_9ScaleType4KindE0ELNS_15FloatRoundStyleE2ESJ_EENS1_15EpilogueDefaultEEEEEvvEEEEvNT_6ParamsE)
        /*0020*/ 	.word	0x00000370
.L_19:


//--------------------- .nv.compat                --------------------------
	.section	.nv.compat,"",@"SHT_CUDA_COMPAT_INFO"
	.align	4
        /*0000*/ 	.byte	0x02, 0x09, 0x01, 0x00, 0x02, 0x02, 0x04, 0x00, 0x02, 0x05, 0x05, 0x00, 0x03, 0x07, 0x01, 0x01
        /*0010*/ 	.byte	0x02, 0x03, 0x01, 0x00, 0x02, 0x06, 0x01, 0x00, 0x04, 0x0b, 0x08, 0x00, 0x00, 0x00, 0x00, 0x00
        /*0020*/ 	.byte	0x00, 0x00, 0x00, 0x00


//--------------------- .nv.info._ZN7cutlass13device_kernelINS_4gemm6kernel13GemmUniversalIN4cute5tupleIJiiiiEEENS1_10collective13CollectiveMmaINS1_34MainloopSm90TmaGmmaWarpSpecializedILi3ENS5_IJNS4_1CILi1EEESB_SB_EEENS1_35KernelTmaWarpSpecializedCooperativeEEENS5_IJNSA_ILi384EEENSA_ILi176EEENSA_ILi64EEEEEENS_6half_tENS5_IJlSB_lEEESJ_SK_NS4_8TiledMMAINS4_8MMA_AtomIJNS4_4SM904GMMA25MMA_64x16x16_F32F16F16_SSILNSO_5MajorE0ELSQ_0ELNSO_7ScaleInE1ELSR_1EEEEEENS4_6LayoutINS5_IJNSA_ILi2EEESB_SB_EEENS5_IJSB_NSA_ILi0EEESX_EEEEENS5_IJNS4_10UnderscoreES10_S10_EEEEENS4_13SM90_TMA_LOADENS4_14ComposedLayoutINS4_7SwizzleILi3ELi4ELi3EEENS4_18smem_ptr_flag_bitsILi16EEENSU_INS5_IJNSA_ILi8EEESH_EEENS5_IJSH_SB_EEEEEEEvNS4_8identityES13_S1D_vS1E_EENS_8epilogue10collective6detail29Sm90TmaWarpSpecializedAdapterINS1H_15DefaultEpilogueISJ_SK_SK_NS1G_6thread17LinearCombinationISJ_Li1EffLNS1L_9ScaleType4KindE0ELNS_15FloatRoundStyleE2ESJ_EENS1_15EpilogueDefaultEEEEEvvEEEEvNT_6ParamsE --------------------------
	.section	.nv.info._ZN7cutlass13device_kernelINS_4gemm6kernel13GemmUniversalIN4cute5tupleIJiiiiEEENS1_10collective13CollectiveMmaINS1_34MainloopSm90TmaGmmaWarpSpecializedILi3ENS5_IJNS4_1CILi1EEESB_SB_EEENS1_35KernelTmaWarpSpecializedCooperativeEEENS5_IJNSA_ILi384EEENSA_ILi176EEENSA_ILi64EEEEEENS_6half_tENS5_IJlSB_lEEESJ_SK_NS4_8TiledMMAINS4_8MMA_AtomIJNS4_4SM904GMMA25MMA_64x16x16_F32F16F16_SSILNSO_5MajorE0ELSQ_0ELNSO_7ScaleInE1ELSR_1EEEEEENS4_6LayoutINS5_IJNSA_ILi2EEESB_SB_EEENS5_IJSB_NSA_ILi0EEESX_EEEEENS5_IJNS4_10UnderscoreES10_S10_EEEEENS4_13SM90_TMA_LOADENS4_14ComposedLayoutINS4_7SwizzleILi3ELi4ELi3EEENS4_18smem_ptr_flag_bitsILi16EEENSU_INS5_IJNSA_ILi8EEESH_EEENS5_IJSH_SB_EEEEEEEvNS4_8identityES13_S1D_vS1E_EENS_8epilogue10collective6detail29Sm90TmaWarpSpecializedAdapterINS1H_15DefaultEpilogueISJ_SK_SK_NS1G_6thread17LinearCombinationISJ_Li1EffLNS1L_9ScaleType4KindE0ELNS_15FloatRoundStyleE2ESJ_EENS1_15EpilogueDefaultEEEEEvvEEEEvNT_6ParamsE,"",@"SHT_CUDA_INFO"
	.sectionflags	@""
	.align	4


	//----- nvinfo : EIATTR_CUDA_API_VERSION
	.align		4
        /*0000*/ 	.byte	0x04, 0x37
        /*0002*/ 	.short	(.L_21 - .L_20)
.L_20:
        /*0004*/ 	.word	0x00000082


	//----- nvinfo : EIATTR_KPARAM_INFO
	.align		4
.L_21:
        /*0008*/ 	.byte	0x04, 0x17
        /*000a*/ 	.short	(.L_23 - .L_22)
.L_22:
        /*000c*/ 	.word	0x00000000
        /*0010*/ 	.short	0x0000
        /*0012*/ 	.short	0x0070
        /*0014*/ 	.byte	0x00, 0xf0, 0x01, 0x10


	//----- nvinfo : EIATTR_SPARSE_MMA_MASK
	.align		4
.L_23:
        /*0018*/ 	.byte	0x03, 0x50
        /*001a*/ 	.short	0x0000


	//----- nvinfo : EIATTR_MAXREG_COUNT
	.align		4
        /*001c*/ 	.byte	0x03, 0x1b
        /*001e*/ 	.short	0x00a8


	//----- nvinfo : EIATTR_NUM_BARRIERS
	.align		4
        /*0020*/ 	.byte	0x02, 0x4c
        /*0022*/ 	.byte	0x01
	.zero		1


	//----- nvinfo : EIATTR_EXTERNS
	.align		4
        /*0024*/ 	.byte	0x04, 0x0f
        /*0026*/ 	.short	(.L_25 - .L_24)


	//   ....[0]....
	.align		4
.L_24:
        /*0028*/ 	.word	index@(__assertfail)


	//----- nvinfo : EIATTR_ANNOTATIONS
	.align		4
.L_25:
        /*002c*/ 	.byte	0x04, 0x55
        /*002e*/ 	.short	(.L_27 - .L_26)


	//   ....[0]....
.L_26:
        /*0030*/ 	.word	0x00000001
        /*0034*/ 	.byte	0x50, 0x02, 0x00, 0x00, 0x01, 0x00, 0x00, 0x00, 0xb0, 0x03, 0x00, 0x00, 0x01, 0x00, 0x00, 0x00
        /* <DEDUP_REMOVED lines=549> */
        /*2294*/ 	.byte	0x00, 0xeb, 0x01, 0x00, 0x01, 0x00, 0x00, 0x00, 0x20, 0xf1, 0x01, 0x00


	//----- nvinfo : EIATTR_MERCURY_ISA_VERSION
	.align		4
.L_27:
        /*22a0*/ 	.byte	0x03, 0x5f
        /*22a2*/ 	.short	0x0101


	//----- nvinfo : EIATTR_INT_WARP_WIDE_INSTR_OFFSETS
	.align		4
        /*22a4*/ 	.byte	0x04, 0x31
        /*22a6*/ 	.short	(.L_29 - .L_28)


	//   ....[0]....
.L_28:
        /*22a8*/ 	.word	0x000004a0


	//   ....[1]....
        /*22ac*/ 	.word	0x000004b0


	//   ....[2]....
        /*22b0*/ 	.word	0x00000530


	//----- nvinfo : EIATTR_COOP_GROUP_MASK_REGIDS
	.align		4
.L_29:
        /*22b4*/ 	.byte	0x04, 0x29
        /*22b6*/ 	.short	(.L_31 - .L_30)


	//   ....[0]....
.L_30:
        /*22b8*/ 	.word	0xffffffff


	//   ....[1]....
        /*22bc*/ 	.word	0xffffffff


	//   ....[2]....
        /*22c0*/ 	.word	0xffffffff


	//   ....[3]....
        /*22c4*/ 	.word	0xffffffff


	//   ....[4]....
        /*22c8*/ 	.word	0xffffffff


	//----- nvinfo : EIATTR_COOP_GROUP_INSTR_OFFSETS
	.align		4
.L_31:
        /*22cc*/ 	.byte	0x04, 0x28
        /*22ce*/ 	.short	(.L_33 - .L_32)


	//   ....[0]....
.L_32:
        /*22d0*/ 	.word	0x00000070


	//   ....[1]....
        /*22d4*/ 	.word	0x00000080


	//   ....[2]....
        /*22d8*/ 	.word	0x000001a0


	//   ....[3]....
        /*22dc*/ 	.word	0x000003f0


	//   ....[4]....
        /*22e0*/ 	.word	0x00001150


	//----- nvinfo : EIATTR_REG_RECONFIG
	.align		4
.L_33:
        /*22e4*/ 	.byte	0x01, 0x54
	.zero		2


	//----- nvinfo : EIATTR_SYSCALL_OFFSETS
	.align		4
        /*22e8*/ 	.byte	0x04, 0x46
        /*22ea*/ 	.short	(.L_35 - .L_34)


	//   ....[0]....
.L_34:
        /*22ec*/ 	.word	0x00001300


	//----- nvinfo : EIATTR_MBARRIER_INSTR_OFFSETS
	.align		4
.L_35:
        /*22f0*/ 	.byte	0x04, 0x39
        /*22f2*/ 	.short	(.L_37 - .L_36)


	//   ....[0]....
.L_36:
        /*22f4*/ 	.word	0x00000340
        /*22f8*/ 	.word	0x000000ff
        /*22fc*/ 	.word	0x00000000
        /*2300*/ 	.short	0x0100
        /*2302*/ 	.byte	0x09
	.zero		1


	//   ....[1]....
        /*2304*/ 	.word	0x00000350
        /*2308*/ 	.word	0x000000ff
        /*230c*/ 	.word	0x00000018
        /*2310*/ 	.short	0x0100
        /*2312*/ 	.byte	0x09
	.zero		1


	//   ....[2]....
        /*2314*/ 	.word	0x00000360
        /*2318*/ 	.word	0x000000ff
        /*231c*/ 	.word	0x00000008
        /*2320*/ 	.short	0x0100
        /*2322*/ 	.byte	0x09
	.zero		1


	//   ....[3]....
        /*2324*/ 	.word	0x00000370
        /*2328*/ 	.word	0x000000ff
        /*232c*/ 	.word	0x00000020
        /*2330*/ 	.short	0x0100
        /*2332*/ 	.byte	0x09
	.zero		1


	//   ....[4]....
        /*2334*/ 	.word	0x00000380
        /*2338*/ 	.word	0x000000ff
        /*233c*/ 	.word	0x00000010
        /*2340*/ 	.short	0x0100
        /*2342*/ 	.byte	0x09
	.zero		1


	//   ....[5]....
        /*2344*/ 	.word	0x00000390
        /*2348*/ 	.word	0x000000ff
        /*234c*/ 	.word	0x00000028
        /*2350*/ 	.short	0x0100
        /*2352*/ 	.byte	0x09
	.zero		1


	//   ....[6]....
        /*2354*/ 	.word	0x00000550
        /*2358*/ 	.word	0x000000ff
        /*235c*/ 	.word	0x00000040
        /*2360*/ 	.short	0x0100
        /*2362*/ 	.byte	0x06
	.zero		1


	//   ....[7]....
        /*2364*/ 	.word	0x00000560
        /*2368*/ 	.word	0x000000ff
        /*236c*/ 	.word	0x00000048
        /*2370*/ 	.short	0x0100
        /*2372*/ 	.byte	0x06
	.zero		1


	//   ....[8]....
        /*2374*/ 	.word	0x00001400
        /*2378*/ 	.word	0x00000003
        /*237c*/ 	.word	0x00000000
        /*2380*/ 	.short	0x010a
        /*2382*/ 	.byte	0x3f
	.zero		1


	//   ....[9]....
        /*2384*/ 	.word	0x00001440
        /*2388*/ 	.word	0x00000003
        /*238c*/ 	.word	0x00000000
        /*2390*/ 	.short	0x010a
        /*2392*/ 	.byte	0x3f
	.zero		1


	//   ....[10]....
        /*2394*/ 	.word	0x000062b0
        /*2398*/ 	.word	0x000000ff
        /*239c*/ 	.word	0x00000000
        /*23a0*/ 	.short	0x010a
        /*23a2*/ 	.byte	0x05
	.zero		1


	//   ....[11]....
        /*23a4*/ 	.word	0x000062f0
        /*23a8*/ 	.word	0x000000ff
        /*23ac*/ 	.word	0x00000000
        /*23b0*/ 	.short	0x010a
        /*23b2*/ 	.byte	0x05
	.zero		1


	//   ....[12]....
        /*23b4*/ 	.word	0x0000b020
        /*23b8*/ 	.word	0x000000ff
        /*23bc*/ 	.word	0x00000000
        /*23c0*/ 	.short	0x0101
        /*23c2*/ 	.byte	0x05
	.zero		1


	//   ....[13]....
        /*23c4*/ 	.word	0x0000b270
        /*23c8*/ 	.word	0x00000000
        /*23cc*/ 	.word	0x00000000
        /*23d0*/ 	.short	0x0101
        /*23d2*/ 	.byte	0x3f
	.zero		1


	//   ....[14]....
        /*23d4*/ 	.word	0x0001e6a0
        /*23d8*/ 	.word	0x0000000b
        /*23dc*/ 	.word	0x00000018
        /*23e0*/ 	.short	0x010a
        /*23e2*/ 	.byte	0x3f
	.zero		1


	//   ....[15]....
        /*23e4*/ 	.word	0x0001ea10
        /*23e8*/ 	.word	0x00000002
        /*23ec*/ 	.word	0x00000048
        /*23f0*/ 	.short	0x0101
        /*23f2*/ 	.byte	0x3f
	.zero		1


	//   ....[16]....
        /*23f4*/ 	.word	0x0001f1f0
        /*23f8*/ 	.word	0x00000005
        /*23fc*/ 	.word	0x00000000
        /*2400*/ 	.short	0x010a
        /*2402*/ 	.byte	0x3f
	.zero		1


	//   ....[17]....
        /*2404*/ 	.word	0x0001f280
        /*2408*/ 	.word	0x00000007
        /*240c*/ 	.word	0x00000000
        /*2410*/ 	.short	0x010a
        /*2412*/ 	.byte	0x3f
	.zero		1


	//   ....[18]....
        /*2414*/ 	.word	0x0001f310
        /*2418*/ 	.word	0x00000003
        /*241c*/ 	.word	0x00000000
        /*2420*/ 	.short	0x010a
        /*2422*/ 	.byte	0x3f
	.zero		1


	//   ....[19]....
        /*2424*/ 	.word	0x0001f370
        /*2428*/ 	.word	0x00000003
        /*242c*/ 	.word	0x00000000
        /*2430*/ 	.short	0x010a
        /*2432*/ 	.byte	0x3f
	.zero		1


	//   ....[20]....
        /*2434*/ 	.word	0x0001f3d0
        /*2438*/ 	.word	0x00000005
        /*243c*/ 	.word	0x00000000
        /*2440*/ 	.short	0x010a
        /*2442*/ 	.byte	0x3f
	.zero		1


	//   ....[21]....
        /*2444*/ 	.word	0x0001f4a0
        /*2448*/ 	.word	0x0000000b
        /*244c*/ 	.word	0x00000018
        /*2450*/ 	.short	0x010a
        /*2452*/ 	.byte	0x3f
	.zero		1


	//   ....[22]....
        /*2454*/ 	.word	0x0001f570
        /*2458*/ 	.word	0x00000005
        /*245c*/ 	.word	0x00000000
        /*2460*/ 	.short	0x010a
        /*2462*/ 	.byte	0x3f
	.zero		1


	//   ....[23]....
        /*2464*/ 	.word	0x0001f5c0
        /*2468*/ 	.word	0x00000007
        /*246c*/ 	.word	0x00000000
        /*2470*/ 	.short	0x010a
        /*2472*/ 	.byte	0x3f
	.zero		1


	//----- nvinfo : EIATTR_NUM_MBARRIERS
	.align		4
.L_37:
        /*2474*/ 	.byte	0x03, 0x38
        /*2476*/ 	.short	0x0008


	//----- nvinfo : EIATTR_EXIT_INSTR_OFFSETS
	.align		4
        /*2478*/ 	.byte	0x04, 0x1c
        /*247a*/ 	.short	(.L_39 - .L_38)


	//   ....[0]....
.L_38:
        /*247c*/ 	.word	0x00000680


	//   ....[1]....
        /*2480*/ 	.word	0x00001010


	//   ....[2]....
        /*2484*/ 	.word	0x0001dca0


	//   ....[3]....
        /*2488*/ 	.word	0x0001e310


	//   ....[4]....
        /*248c*/ 	.word	0x0001f360


	//----- nvinfo : EIATTR_MAX_THREADS
	.align		4
.L_39:
        /*2490*/ 	.byte	0x04, 0x05
        /*2492*/ 	.short	(.L_41 - .L_40)
.L_40:
        /*2494*/ 	.word	0x00000180
        /*2498*/ 	.word	0x00000001
        /*249c*/ 	.word	0x00000001


	//----- nvinfo : EIATTR_CRS_STACK_SIZE
	.align		4
.L_41:
        /*24a0*/ 	.byte	0x04, 0x1e
        /*24a2*/ 	.short	(.L_43 - .L_42)
.L_42:
        /*24a4*/ 	.word	0x00000000


	//----- nvinfo : EIATTR_CBANK_PARAM_SIZE
	.align		4
.L_43:
        /*24a8*/ 	.byte	0x03, 0x19
        /*24aa*/ 	.short	0x0470


	//----- nvinfo : EIATTR_PARAM_CBANK
	.align		4
        /*24ac*/ 	.byte	0x04, 0x0a
        /*24ae*/ 	.short	(.L_45 - .L_44)
	.align		4
.L_44:
        /*24b0*/ 	.word	index@(.nv.constant0._ZN7cutlass13device_kernelINS_4gemm6kernel13GemmUniversalIN4cute5tupleIJiiiiEEENS1_10collective13CollectiveMmaINS1_34MainloopSm90TmaGmmaWarpSpecializedILi3ENS5_IJNS4_1CILi1EEESB_SB_EEENS1_35KernelTmaWarpSpecializedCooperativeEEENS5_IJNSA_ILi384EEENSA_ILi176EEENSA_ILi64EEEEEENS_6half_tENS5_IJlSB_lEEESJ_SK_NS4_8TiledMMAINS4_8MMA_AtomIJNS4_4SM904GMMA25MMA_64x16x16_F32F16F16_SSILNSO_5MajorE0ELSQ_0ELNSO_7ScaleInE1ELSR_1EEEEEENS4_6LayoutINS5_IJNSA_ILi2EEESB_SB_EEENS5_IJSB_NSA_ILi0EEESX_EEEEENS5_IJNS4_10UnderscoreES10_S10_EEEEENS4_13SM90_TMA_LOADENS4_14ComposedLayoutINS4_7SwizzleILi3ELi4ELi3EEENS4_18smem_ptr_flag_bitsILi16EEENSU_INS5_IJNSA_ILi8EEESH_EEENS5_IJSH_SB_EEEEEEEvNS4_8identityES13_S1D_vS1E_EENS_8epilogue10collective6detail29Sm90TmaWarpSpecializedAdapterINS1H_15DefaultEpilogueISJ_SK_SK_NS1G_6thread17LinearCombinationISJ_Li1EffLNS1L_9ScaleType4KindE0ELNS_15FloatRoundStyleE2ESJ_EENS1_15EpilogueDefaultEEEEEvvEEEEvNT_6ParamsE)
        /*24b4*/ 	.short	0x0210
        /*24b6*/ 	.short	0x0470


	//----- nvinfo : EIATTR_SW_WAR
	.align		4
.L_45:
        /*24b8*/ 	.byte	0x04, 0x36
        /*24ba*/ 	.short	(.L_47 - .L_46)
.L_46:
        /*24bc*/ 	.word	0x00000008
.L_47:


//--------------------- .nv.callgraph             --------------------------
	.section	.nv.callgraph,"",@"SHT_CUDA_CALLGRAPH"
	.align	4
	.sectionentsize	8
	.align		4
        /*0000*/ 	.word	0x00000000
	.align		4
        /*0004*/ 	.word	0xffffffff
	.align		4
        /*0008*/ 	.word	index@(_ZN7cutlass13device_kernelINS_4gemm6kernel13GemmUniversalIN4cute5tupleIJiiiiEEENS1_10collective13CollectiveMmaINS1_34MainloopSm90TmaGmmaWarpSpecializedILi3ENS5_IJNS4_1CILi1EEESB_SB_EEENS1_35KernelTmaWarpSpecializedCooperativeEEENS5_IJNSA_ILi384EEENSA_ILi176EEENSA_ILi64EEEEEENS_6half_tENS5_IJlSB_lEEESJ_SK_NS4_8TiledMMAINS4_8MMA_AtomIJNS4_4SM904GMMA25MMA_64x16x16_F32F16F16_SSILNSO_5MajorE0ELSQ_0ELNSO_7ScaleInE1ELSR_1EEEEEENS4_6LayoutINS5_IJNSA_ILi2EEESB_SB_EEENS5_IJSB_NSA_ILi0EEESX_EEEEENS5_IJNS4_10UnderscoreES10_S10_EEEEENS4_13SM90_TMA_LOADENS4_14ComposedLayoutINS4_7SwizzleILi3ELi4ELi3EEENS4_18smem_ptr_flag_bitsILi16EEENSU_INS5_IJNSA_ILi8EEESH_EEENS5_IJSH_SB_EEEEEEEvNS4_8identityES13_S1D_vS1E_EENS_8epilogue10collective6detail29Sm90TmaWarpSpecializedAdapterINS1H_15DefaultEpilogueISJ_SK_SK_NS1G_6thread17LinearCombinationISJ_Li1EffLNS1L_9ScaleType4KindE0ELNS_15FloatRoundStyleE2ESJ_EENS1_15EpilogueDefaultEEEEEvvEEEEvNT_6ParamsE)
	.align		4
        /*000c*/ 	.word	index@(__assertfail)
	.align		4
        /*0010*/ 	.word	0x00000000
	.align		4
        /*0014*/ 	.word	0xfffffffe
	.align		4
        /*0018*/ 	.word	0x00000000
	.align		4
        /*001c*/ 	.word	0xfffffffd
	.align		4
        /*0020*/ 	.word	0x00000000
	.align		4
        /*0024*/ 	.word	0xfffffffc


//--------------------- .nv.constant4             --------------------------
	.section	.nv.constant4,"a",@progbits
	.align	8
	.align		8
.nv.constant4:
        /*0000*/ 	.dword	__assertfail
	.align		8
        /*0008*/ 	.dword	__unnamed_1
	.align		8
        /*0010*/ 	.dword	_ZN40_INTERNAL_8027b9c3_4_k_cu_995e4514_136694cuda3std3__45__cpo5beginE
	.align		8
        /*0018*/ 	.dword	_ZN40_INTERNAL_8027b9c3_4_k_cu_995e4514_136694cuda3std3__45__cpo3endE
	.align		8
        /*0020*/ 	.dword	_ZN40_INTERNAL_8027b9c3_4_k_cu_995e4514_136694cuda3std3__45__cpo6cbeginE
	.align		8
        /*0028*/ 	.dword	_ZN40_INTERNAL_8027b9c3_4_k_cu_995e4514_136694cuda3std3__45__cpo4cendE
	.align		8
        /*0030*/ 	.dword	_ZN40_INTERNAL_8027b9c3_4_k_cu_995e4514_136694cuda3std3__442_GLOBAL__N__8027b9c3_4_k_cu_995e4514_136696ignoreE
	.align		8
        /*0038*/ 	.dword	_ZN40_INTERNAL_8027b9c3_4_k_cu_995e4514_136694cuda3std3__419piecewise_constructE
	.align		8
        /*0040*/ 	.dword	_ZN40_INTERNAL_8027b9c3_4_k_cu_995e4514_136694cuda3std3__48in_placeE
	.align		8
        /*0048*/ 	.dword	_ZN40_INTERNAL_8027b9c3_4_k_cu_995e4514_136694cuda3std6ranges3__45__cpo4swapE
	.align		8
        /*0050*/ 	.dword	_ZN40_INTERNAL_8027b9c3_4_k_cu_995e4514_136694cuda3std6ranges3__45__cpo9iter_moveE
	.align		8
        /*0058*/ 	.dword	_ZN40_INTERNAL_8027b9c3_4_k_cu_995e4514_136694cute7productE
	.align		8
        /*0060*/ 	.dword	_ZN40_INTERNAL_8027b9c3_4_k_cu_995e4514_136694cute1_E
	.align		8
        /*0068*/ 	.dword	$str$22
	.align		8
        /*0070*/ 	.dword	$str$23


//--------------------- .text._ZN7cutlass13device_kernelINS_4gemm6kernel13GemmUniversalIN4cute5tupleIJiiiiEEENS1_10collective13CollectiveMmaINS1_34MainloopSm90TmaGmmaWarpSpecializedILi3ENS5_IJNS4_1CILi1EEESB_SB_EEENS1_35KernelTmaWarpSpecializedCooperativeEEENS5_IJNSA_ILi384EEENSA_ILi176EEENSA_ILi64EEEEEENS_6half_tENS5_IJlSB_lEEESJ_SK_NS4_8TiledMMAINS4_8MMA_AtomIJNS4_4SM904GMMA25MMA_64x16x16_F32F16F16_SSILNSO_5MajorE0ELSQ_0ELNSO_7ScaleInE1ELSR_1EEEEEENS4_6LayoutINS5_IJNSA_ILi2EEESB_SB_EEENS5_IJSB_NSA_ILi0EEESX_EEEEENS5_IJNS4_10UnderscoreES10_S10_EEEEENS4_13SM90_TMA_LOADENS4_14ComposedLayoutINS4_7SwizzleILi3ELi4ELi3EEENS4_18smem_ptr_flag_bitsILi16EEENSU_INS5_IJNSA_ILi8EEESH_EEENS5_IJSH_SB_EEEEEEEvNS4_8identityES13_S1D_vS1E_EENS_8epilogue10collective6detail29Sm90TmaWarpSpecializedAdapterINS1H_15DefaultEpilogueISJ_SK_SK_NS1G_6thread17LinearCombinationISJ_Li1EffLNS1L_9ScaleType4KindE0ELNS_15FloatRoundStyleE2ESJ_EENS1_15EpilogueDefaultEEEEEvvEEEEvNT_6ParamsE --------------------------
	.section	.text._ZN7cutlass13device_kernelINS_4gemm6kernel13GemmUniversalIN4cute5tupleIJiiiiEEENS1_10collective13CollectiveMmaINS1_34MainloopSm90TmaGmmaWarpSpecializedILi3ENS5_IJNS4_1CILi1EEESB_SB_EEENS1_35KernelTmaWarpSpecializedCooperativeEEENS5_IJNSA_ILi384EEENSA_ILi176EEENSA_ILi64EEEEEENS_6half_tENS5_IJlSB_lEEESJ_SK_NS4_8TiledMMAINS4_8MMA_AtomIJNS4_4SM904GMMA25MMA_64x16x16_F32F16F16_SSILNSO_5MajorE0ELSQ_0ELNSO_7ScaleInE1ELSR_1EEEEEENS4_6LayoutINS5_IJNSA_ILi2EEESB_SB_EEENS5_IJSB_NSA_ILi0EEESX_EEEEENS5_IJNS4_10UnderscoreES10_S10_EEEEENS4_13SM90_TMA_LOADENS4_14ComposedLayoutINS4_7SwizzleILi3ELi4ELi3EEENS4_18smem_ptr_flag_bitsILi16EEENSU_INS5_IJNSA_ILi8EEESH_EEENS5_IJSH_SB_EEEEEEEvNS4_8identityES13_S1D_vS1E_EENS_8epilogue10collective6detail29Sm90TmaWarpSpecializedAdapterINS1H_15DefaultEpilogueISJ_SK_SK_NS1G_6thread17LinearCombinationISJ_Li1EffLNS1L_9ScaleType4KindE0ELNS_15FloatRoundStyleE2ESJ_EENS1_15EpilogueDefaultEEEEEvvEEEEvNT_6ParamsE,"ax",@progbits
	.align	128
.text._ZN7cutlass13device_kernelINS_4gemm6kernel13GemmUniversalIN4cute5tupleIJiiiiEEENS1_10collective13CollectiveMmaINS1_34MainloopSm90TmaGmmaWarpSpecializedILi3ENS5_IJNS4_1CILi1EEESB_SB_EEENS1_35KernelTmaWarpSpecializedCooperativeEEENS5_IJNSA_ILi384EEENSA_ILi176EEENSA_ILi64EEEEEENS_6half_tENS5_IJlSB_lEEESJ_SK_NS4_8TiledMMAINS4_8MMA_AtomIJNS4_4SM904GMMA25MMA_64x16x16_F32F16F16_SSILNSO_5MajorE0ELSQ_0ELNSO_7ScaleInE1ELSR_1EEEEEENS4_6LayoutINS5_IJNSA_ILi2EEESB_SB_EEENS5_IJSB_NSA_ILi0EEESX_EEEEENS5_IJNS4_10UnderscoreES10_S10_EEEEENS4_13SM90_TMA_LOADENS4_14ComposedLayoutINS4_7SwizzleILi3ELi4ELi3EEENS4_18smem_ptr_flag_bitsILi16EEENSU_INS5_IJNSA_ILi8EEESH_EEENS5_IJSH_SB_EEEEEEEvNS4_8identityES13_S1D_vS1E_EENS_8epilogue10collective6detail29Sm90TmaWarpSpecializedAdapterINS1H_15DefaultEpilogueISJ_SK_SK_NS1G_6thread17LinearCombinationISJ_Li1EffLNS1L_9ScaleType4KindE0ELNS_15FloatRoundStyleE2ESJ_EENS1_15EpilogueDefaultEEEEEvvEEEEvNT_6ParamsE:
        .type           _ZN7cutlass13device_kernelINS_4gemm6kernel13GemmUniversalIN4cute5tupleIJiiiiEEENS1_10collective13CollectiveMmaINS1_34MainloopSm90TmaGmmaWarpSpecializedILi3ENS5_IJNS4_1CILi1EEESB_SB_EEENS1_35KernelTmaWarpSpecializedCooperativeEEENS5_IJNSA_ILi384EEENSA_ILi176EEENSA_ILi64EEEEEENS_6half_tENS5_IJlSB_lEEESJ_SK_NS4_8TiledMMAINS4_8MMA_AtomIJNS4_4SM904GMMA25MMA_64x16x16_F32F16F16_SSILNSO_5MajorE0ELSQ_0ELNSO_7ScaleInE1ELSR_1EEEEEENS4_6LayoutINS5_IJNSA_ILi2EEESB_SB_EEENS5_IJSB_NSA_ILi0EEESX_EEEEENS5_IJNS4_10UnderscoreES10_S10_EEEEENS4_13SM90_TMA_LOADENS4_14ComposedLayoutINS4_7SwizzleILi3ELi4ELi3EEENS4_18smem_ptr_flag_bitsILi16EEENSU_INS5_IJNSA_ILi8EEESH_EEENS5_IJSH_SB_EEEEEEEvNS4_8identityES13_S1D_vS1E_EENS_8epilogue10collective6detail29Sm90TmaWarpSpecializedAdapterINS1H_15DefaultEpilogueISJ_SK_SK_NS1G_6thread17LinearCombinationISJ_Li1EffLNS1L_9ScaleType4KindE0ELNS_15FloatRoundStyleE2ESJ_EENS1_15EpilogueDefaultEEEEEvvEEEEvNT_6ParamsE,@function
        .size           _ZN7cutlass13device_kernelINS_4gemm6kernel13GemmUniversalIN4cute5tupleIJiiiiEEENS1_10collective13CollectiveMmaINS1_34MainloopSm90TmaGmmaWarpSpecializedILi3ENS5_IJNS4_1CILi1EEESB_SB_EEENS1_35KernelTmaWarpSpecializedCooperativeEEENS5_IJNSA_ILi384EEENSA_ILi176EEENSA_ILi64EEEEEENS_6half_tENS5_IJlSB_lEEESJ_SK_NS4_8TiledMMAINS4_8MMA_AtomIJNS4_4SM904GMMA25MMA_64x16x16_F32F16F16_SSILNSO_5MajorE0ELSQ_0ELNSO_7ScaleInE1ELSR_1EEEEEENS4_6LayoutINS5_IJNSA_ILi2EEESB_SB_EEENS5_IJSB_NSA_ILi0EEESX_EEEEENS5_IJNS4_10UnderscoreES10_S10_EEEEENS4_13SM90_TMA_LOADENS4_14ComposedLayoutINS4_7SwizzleILi3ELi4ELi3EEENS4_18smem_ptr_flag_bitsILi16EEENSU_INS5_IJNSA_ILi8EEESH_EEENS5_IJSH_SB_EEEEEEEvNS4_8identityES13_S1D_vS1E_EENS_8epilogue10collective6detail29Sm90TmaWarpSpecializedAdapterINS1H_15DefaultEpilogueISJ_SK_SK_NS1G_6thread17LinearCombinationISJ_Li1EffLNS1L_9ScaleType4KindE0ELNS_15FloatRoundStyleE2ESJ_EENS1_15EpilogueDefaultEEEEEvvEEEEvNT_6ParamsE,(.L_x_586 - _ZN7cutlass13device_kernelINS_4gemm6kernel13GemmUniversalIN4cute5tupleIJiiiiEEENS1_10collective13CollectiveMmaINS1_34MainloopSm90TmaGmmaWarpSpecializedILi3ENS5_IJNS4_1CILi1EEESB_SB_EEENS1_35KernelTmaWarpSpecializedCooperativeEEENS5_IJNSA_ILi384EEENSA_ILi176EEENSA_ILi64EEEEEENS_6half_tENS5_IJlSB_lEEESJ_SK_NS4_8TiledMMAINS4_8MMA_AtomIJNS4_4SM904GMMA25MMA_64x16x16_F32F16F16_SSILNSO_5MajorE0ELSQ_0ELNSO_7ScaleInE1ELSR_1EEEEEENS4_6LayoutINS5_IJNSA_ILi2EEESB_SB_EEENS5_IJSB_NSA_ILi0EEESX_EEEEENS5_IJNS4_10UnderscoreES10_S10_EEEEENS4_13SM90_TMA_LOADENS4_14ComposedLayoutINS4_7SwizzleILi3ELi4ELi3EEENS4_18smem_ptr_flag_bitsILi16EEENSU_INS5_IJNSA_ILi8EEESH_EEENS5_IJSH_SB_EEEEEEEvNS4_8identityES13_S1D_vS1E_EENS_8epilogue10collective6detail29Sm90TmaWarpSpecializedAdapterINS1H_15DefaultEpilogueISJ_SK_SK_NS1G_6thread17LinearCombinationISJ_Li1EffLNS1L_9ScaleType4KindE0ELNS_15FloatRoundStyleE2ESJ_EENS1_15EpilogueDefaultEEEEEvvEEEEvNT_6ParamsE)
        .other          _ZN7cutlass13device_kernelINS_4gemm6kernel13GemmUniversalIN4cute5tupleIJiiiiEEENS1_10collective13CollectiveMmaINS1_34MainloopSm90TmaGmmaWarpSpecializedILi3ENS5_IJNS4_1CILi1EEESB_SB_EEENS1_35KernelTmaWarpSpecializedCooperativeEEENS5_IJNSA_ILi384EEENSA_ILi176EEENSA_ILi64EEEEEENS_6half_tENS5_IJlSB_lEEESJ_SK_NS4_8TiledMMAINS4_8MMA_AtomIJNS4_4SM904GMMA25MMA_64x16x16_F32F16F16_SSILNSO_5MajorE0ELSQ_0ELNSO_7ScaleInE1ELSR_1EEEEEENS4_6LayoutINS5_IJNSA_ILi2EEESB_SB_EEENS5_IJSB_NSA_ILi0EEESX_EEEEENS5_IJNS4_10UnderscoreES10_S10_EEEEENS4_13SM90_TMA_LOADENS4_14ComposedLayoutINS4_7SwizzleILi3ELi4ELi3EEENS4_18smem_ptr_flag_bitsILi16EEENSU_INS5_IJNSA_ILi8EEESH_EEENS5_IJSH_SB_EEEEEEEvNS4_8identityES13_S1D_vS1E_EENS_8epilogue10collective6detail29Sm90TmaWarpSpecializedAdapterINS1H_15DefaultEpilogueISJ_SK_SK_NS1G_6thread17LinearCombinationISJ_Li1EffLNS1L_9ScaleType4KindE0ELNS_15FloatRoundStyleE2ESJ_EENS1_15EpilogueDefaultEEEEEvvEEEEvNT_6ParamsE,@"STO_CUDA_ENTRY STV_DEFAULT"
_ZN7cutlass13device_kernelINS_4gemm6kernel13GemmUniversalIN4cute5tupleIJiiiiEEENS1_10collective13CollectiveMmaINS1_34MainloopSm90TmaGmmaWarpSpecializedILi3ENS5_IJNS4_1CILi1EEESB_SB_EEENS1_35KernelTmaWarpSpecializedCooperativeEEENS5_IJNSA_ILi384EEENSA_ILi176EEENSA_ILi64EEEEEENS_6half_tENS5_IJlSB_lEEESJ_SK_NS4_8TiledMMAINS4_8MMA_AtomIJNS4_4SM904GMMA25MMA_64x16x16_F32F16F16_SSILNSO_5MajorE0ELSQ_0ELNSO_7ScaleInE1ELSR_1EEEEEENS4_6LayoutINS5_IJNSA_ILi2EEESB_SB_EEENS5_IJSB_NSA_ILi0EEESX_EEEEENS5_IJNS4_10UnderscoreES10_S10_EEEEENS4_13SM90_TMA_LOADENS4_14ComposedLayoutINS4_7SwizzleILi3ELi4ELi3EEENS4_18smem_ptr_flag_bitsILi16EEENSU_INS5_IJNSA_ILi8EEESH_EEENS5_IJSH_SB_EEEEEEEvNS4_8identityES13_S1D_vS1E_EENS_8epilogue10collective6detail29Sm90TmaWarpSpecializedAdapterINS1H_15DefaultEpilogueISJ_SK_SK_NS1G_6thread17LinearCombinationISJ_Li1EffLNS1L_9ScaleType4KindE0ELNS_15FloatRoundStyleE2ESJ_EENS1_15EpilogueDefaultEEEEEvvEEEEvNT_6ParamsE:
[----:B------:R-:W0:Y:S02]  /*0000*/  LDC R1, c[0x0][0x28] ;  /* 0x00000a00ff017b82 */ /* 0x000e240000000800 */
[----:B0-----:R-:W-:Y:S01]  /*0010*/  VIADD R1, R1, 0xfffffc90 ;  /* 0xfffffc9001017836 */ /* 0x001fe20000000000 */
[----:B------:R-:W0:Y:S01]  /*0020*/  S2R R2, SR_TID.X ;  /* 0x0000000000027919 */ /* 0x000e220000002100 */
[----:B------:R-:W-:Y:S01]  /*0030*/  ELECT P0, URZ, PT ;  /* 0x00000000003f782f */ /* 0x000fe20003800000 */
[----:B------:R-:W-:Y:S01]  /*0040*/  BSSY B0, `(.L_x_0) ;  /* 0x0000015000007945 */ /* 0x000fe20003800000 */
[--C-:B0-----:R-:W-:Y:S02]  /*0050*/  SHF.R.U32.HI R0, RZ, 0x5, R2.reuse ;  /* 0x00000005ff007819 */ /* 0x101fe40000011602 */
[----:B------:R-:W-:-:S03]  /*0060*/  SHF.R.U32.HI R2, RZ, 0x7, R2 ;  /* 0x00000007ff027819 */ /* 0x000fc60000011602 */
[----:B------:R-:W0:Y:S04]  /*0070*/  SHFL.IDX PT, R3, R0, RZ, 0x1f ;  /* 0x00001fff00037589 */ /* 0x000e2800000e0000 */
[----:B------:R-:W1:Y:S01]  /*0080*/  SHFL.IDX PT, R2, R2, RZ, 0x1f ;  /* 0x00001fff02027589 */ /* 0x000e6200000e0000 */
[----:B0-----:R-:W-:Y:S02]  /*0090*/  R2UR UR4, R3 ;  /* 0x00000000030472ca */ /* 0x001fe400000e0000 */
[----:B-1----:R-:W-:-:S11]  /*00a0*/  R2UR UR6, R2 ;  /* 0x00000000020672ca */ /* 0x002fd600000e0000 */
[----:B------:R-:W-:Y:S02]  /*00b0*/  USHF.R.S32.HI UR5, URZ, 0x1f, UR4 ;  /* 0x0000001f3f057899 */ /* 0x000fe40008011404 */
[----:B------:R-:W-:Y:S02]  /*00c0*/  ISETP.NE.OR P0, PT, RZ, UR4, !P0 ;  /* 0x00000004ff007c0c */ /* 0x000fe4000c705670 */
[----:B------:R-:W-:-:S04]  /*00d0*/  ULEA.HI UR5, UR5, UR4, URZ, 0x2 ;  /* 0x0000000405057291 */ /* 0x000fc8000f8f103f */
[----:B------:R-:W-:-:S04]  /*00e0*/  ULOP3.LUT UR5, UR5, 0xfffffffc, URZ, 0xc0, !UPT ;  /* 0xfffffffc05057892 */ /* 0x000fc8000f8ec03f */
[----:B------:R-:W-:-:S03]  /*00f0*/  UIADD3 UR8, UR4, -UR5, URZ ;  /* 0x8000000504087290 */ /* 0x000fc6000fffe03f */
[----:B------:R-:W-:Y:S09]  /*0100*/  @P0 BRA `(.L_x_1) ;  /* 0x0000000000200947 */ /* 0x000ff20003800000 */
[----:B------:R-:W-:Y:S02]  /*0110*/  ULDC.64 UR4, c[0x0][0x198] ;  /* 0x0000660000047ab9 */ /* 0x000fe40000000a00 */
[----:B------:R-:W-:Y:S02]  /*0120*/  UIADD3 UR10, UP0, UR4, 0xf0, URZ ;  /* 0x000000f0040a7890 */ /* 0x000fe4000ff1e03f */
[----:B------:R-:W-:Y:S02]  /*0130*/  UIADD3 UR4, UP1, UR4, 0x1f0, URZ ;  /* 0x000001f004047890 */ /* 0x000fe4000ff3e03f */
[----:B------:R-:W-:Y:S02]  /*0140*/  UIADD3.X UR11, URZ, UR5, URZ, UP0, !UPT ;  /* 0x000000053f0b7290 */ /* 0x000fe400087fe43f */
[----:B------:R-:W-:-:S07]  /*0150*/  UIADD3.X UR5, URZ, UR5, URZ, UP1, !UPT ;  /* 0x000000053f057290 */ /* 0x000fce0008ffe43f */
[----:B------:R0:W-:Y:S02]  /*0160*/  UTMACCTL.PF [UR10] ;  /* 0x000000000a0079b9 */ /* 0x0001e40008040000 */
[----:B------:R0:W-:Y:S02]  /*0170*/  UTMACCTL.PF [UR4] ;  /* 0x00000000040079b9 */ /* 0x0001e40008040000 */
[----:B0-----:R-:W-:Y:S01]  /*0180*/  NOP ;  /* 0x0000000000007918 */ /* 0x001fe20000000000 */
.L_x_1:
[----:B------:R-:W-:Y:S05]  /*0190*/  BSYNC B0 ;  /* 0x0000000000007941 */ /* 0x000fea0003800000 */
.L_x_0:
[----:B------:R-:W0:Y:S01]  /*01a0*/  SHFL.IDX PT, R2, R0, RZ, 0x1f ;  /* 0x00001fff00027589 */ /* 0x000e2200000e0000 */
[----:B------:R-:W-:Y:S01]  /*01b0*/  UISETP.NE.AND UP0, UPT, UR8, 0x3, UPT ;  /* 0x000000030800788c */ /* 0x000fe2000bf05270 */
[----:B------:R-:W-:Y:S01]  /*01c0*/  ISETP.NE.AND P1, PT, RZ, UR6, PT ;  /* 0x00000006ff007c0c */ /* 0x000fe2000bf25270 */
[----:B------:R-:W-:Y:S02]  /*01d0*/  UIADD3 UR10, UR6, -0x1, URZ ;  /* 0xffffffff060a7890 */ /* 0x000fe4000fffe03f */
[----:B------:R-:W-:Y:S02]  /*01e0*/  UISETP.EQ.OR UP0, UPT, UR8, URZ, !UP0 ;  /* 0x0000003f0800728c */ /* 0x000fe4000c702670 */
[----:B------:R-:W-:Y:S02]  /*01f0*/  UISETP.GE.U32.AND UP1, UPT, UR10, 0x2, UPT ;  /* 0x000000020a00788c */ /* 0x000fe4000bf26070 */
[----:B------:R-:W-:-:S04]  /*0200*/  UISETP.EQ.AND UP0, UPT, UR6, URZ, UP0 ;  /* 0x0000003f0600728c */ /* 0x000fc80008702270 */
[----:B------:R-:W-:-:S04]  /*0210*/  USEL UR4, URZ, 0x1, !UP0 ;  /* 0x000000013f047887 */ /* 0x000fc8000c000000 */
[----:B------:R-:W-:Y:S01]  /*0220*/  USEL UR4, UR4, 0x2, UP1 ;  /* 0x0000000204047887 */ /* 0x000fe20008800000 */
[----:B0-----:R-:W-:-:S05]  /*0230*/  ISETP.NE.AND P0, PT, R2, RZ, PT ;  /* 0x000000ff0200720c */ /* 0x001fca0003f05270 */
[----:B------:R-:W-:-:S05]  /*0240*/  IMAD.U32 R2, RZ, RZ, UR4 ;  /* 0x00000004ff027e24 */ /* 0x000fca000f8e00ff */
[----:B------:R0:W-:Y:S03]  /*0250*/  STL [R1+0x104], R2 ;  /* 0x0001040201007387 */ /* 0x0001e60000100800 */
[----:B------:R-:W-:Y:S05]  /*0260*/  @P0 BRA `(.L_x_2) ;  /* 0x0000000000500947 */ /* 0x000fea0003800000 */
[----:B------:R-:W1:Y:S01]  /*0270*/  S2UR UR9, SR_CgaCtaId ;  /* 0x00000000000979c3 */ /* 0x000e620000008800 */
[----:B------:R-:W-:Y:S01]  /*0280*/  UMOV UR4, 0x400 ;  /* 0x0000040000047882 */ /* 0x000fe20000000000 */
[----:B------:R-:W-:Y:S01]  /*0290*/  UMOV UR5, 0x1 ;  /* 0x0000000100057882 */ /* 0x000fe20000000000 */
[----:B------:R-:W-:Y:S01]  /*02a0*/  UMOV UR6, 0x100 ;  /* 0x0000010000067882 */ /* 0x000fe20000000000 */
[----:B------:R-:W-:Y:S01]  /*02b0*/  ELECT P0, URZ, PT ;  /* 0x00000000003f782f */ /* 0x000fe20003800000 */
[----:B------:R-:W-:-:S04]  /*02c0*/  UIADD3 UR6, -UR6, 0x100000, URZ ;  /* 0x0010000006067890 */ /* 0x000fc8000fffe13f */
[----:B------:R-:W-:Y:S02]  /*02d0*/  USHF.L.U32 UR7, UR6, 0xb, URZ ;  /* 0x0000000b06077899 */ /* 0x000fe4000800063f */
[----:B------:R-:W-:Y:S02]  /*02e0*/  USHF.L.U32 UR6, UR6, 0x1, URZ ;  /* 0x0000000106067899 */ /* 0x000fe4000800063f */
[----:B-1----:R-:W-:Y:S02]  /*02f0*/  ULEA UR9, UR9, UR4, 0x18 ;  /* 0x0000000409097291 */ /* 0x002fe4000f8ec03f */
[----:B------:R-:W-:-:S04]  /*0300*/  UIADD3 UR4, -UR5, 0x100000, URZ ;  /* 0x0010000005047890 */ /* 0x000fc8000fffe13f */
[----:B------:R-:W-:Y:S02]  /*0310*/  USHF.L.U32 UR5, UR4, 0xb, URZ ;  /* 0x0000000b04057899 */ /* 0x000fe4000800063f */
[----:B------:R-:W-:Y:S01]  /*0320*/  USHF.L.U32 UR4, UR4, 0x1, URZ ;  /* 0x0000000104047899 */ /* 0x000fe2000800063f */
[----:B------:R-:W1:Y:S11]  /*0330*/  FENCE.VIEW.ASYNC.S ;  /* 0x00000000000073c6 */ /* 0x000e760000000000 */
[----:B-1----:R1:W2:Y:S01]  /*0340*/  SYNCS.EXCH.64 URZ, [UR9], UR4 ;  /* 0x00000004093f75b2 */ /* 0x0022a20008000100 */
[----:B------:R1:W3:Y:S01]  /*0350*/  SYNCS.EXCH.64 URZ, [UR9+0x18], UR6 ;  /* 0x00001806093f75b2 */ /* 0x0002e20008000100 */
[----:B------:R1:W4:Y:S01]  /*0360*/  SYNCS.EXCH.64 URZ, [UR9+0x8], UR4 ;  /* 0x00000804093f75b2 */ /* 0x0003220008000100 */
[----:B------:R1:W0:Y:S01]  /*0370*/  SYNCS.EXCH.64 URZ, [UR9+0x20], UR6 ;  /* 0x00002006093f75b2 */ /* 0x0002220008000100 */
[----:B------:R1:W0:Y:S01]  /*0380*/  SYNCS.EXCH.64 URZ, [UR9+0x10], UR4 ;  /* 0x00001004093f75b2 */ /* 0x0002220008000100 */
[----:B------:R1:W0:Y:S01]  /*0390*/  SYNCS.EXCH.64 URZ, [UR9+0x28], UR6 ;  /* 0x00002806093f75b2 */ /* 0x0002220008000100 */
[----:B------:R-:W-:Y:S01]  /*03a0*/  NOP ;  /* 0x0000000000007918 */ /* 0x000fe20000000000 */
.L_x_2:
[----:B0-----:R-:W5:Y:S01]  /*03b0*/  LDL.LU R2, [R1+0x100] ;  /* 0x0001000001027983 */ /* 0x001f620000300800 */
[----:B------:R-:W0:Y:S01]  /*03c0*/  LDC R3, c[0x0][0x65c] ;  /* 0x00019700ff037b82 */ /* 0x000e220000000800 */
[----:B------:R-:W-:Y:S01]  /*03d0*/  ELECT P0, URZ, PT ;  /* 0x00000000003f782f */ /* 0x000fe20003800000 */
[----:B------:R-:W-:Y:S01]  /*03e0*/  IMAD.MOV.U32 R5, RZ, RZ, RZ ;  /* 0x000000ffff057224 */ /* 0x000fe200078e00ff */
[----:B------:R-:W2:Y:S01]  /*03f0*/  SHFL.IDX PT, R0, R0, RZ, 0x1f ;  /* 0x00001fff00007589 */ /* 0x000ea200000e0000 */
[----:B-1----:R-:W-:Y:S01]  /*0400*/  UMOV UR4, 0x20 ;  /* 0x0000002000047882 */ /* 0x002fe20000000000 */
[----:B------:R-:W-:Y:S01]  /*0410*/  NOP ;  /* 0x0000000000007918 */ /* 0x000fe20000000000 */
[----:B------:R-:W-:Y:S01]  /*0420*/  NOP ;  /* 0x0000000000007918 */ /* 0x000fe20000000000 */
[----:B------:R-:W1:Y:S01]  /*0430*/  S2R R4, SR_CTAID.X ;  /* 0x0000000000047919 */ /* 0x000e620000002500 */
[----:B0-----:R-:W-:Y:S02]  /*0440*/  ISETP.NE.AND P2, PT, R3, 0x1, PT ;  /* 0x000000010300780c */ /* 0x001fe40003f45270 */
[----:B--2---:R-:W-:-:S02]  /*0450*/  ISETP.NE.OR P0, PT, R0, RZ, !P0 ;  /* 0x000000ff0000720c */ /* 0x004fc40004705670 */
[----:B------:R-:W0:Y:S09]  /*0460*/  S2R R0, SR_CTAID.Y ;  /* 0x0000000000007919 */ /* 0x000e320000002600 */
[----:B------:R-:W1:Y:S01]  /*0470*/  @P2 LDC R7, c[0x0][0x10] ;  /* 0x00000400ff072b82 */ /* 0x000e620000000800 */
[----:B------:R-:W-:Y:S01]  /*0480*/  @P2 MOV R3, RZ ;  /* 0x000000ff00032202 */ /* 0x000fe20000000f00 */
[----:B------:R-:W-:Y:S01]  /*0490*/  @P2 IMAD.MOV.U32 R11, RZ, RZ, RZ ;  /* 0x000000ffff0b2224 */ /* 0x000fe200078e00ff */
[----:B------:R-:W-:Y:S01]  /*04a0*/  VOTEU.ALL UP0, P0 ;  /* 0x00000000003f7886 */ /* 0x000fe20000000000 */
[----:B------:R-:W-:-:S04]  /*04b0*/  VOTEU.ALL UP1, P0 ;  /* 0x00000000003f7886 */ /* 0x000fc80000020000 */
[----:B------:R-:W2:Y:S01]  /*04c0*/  @!P2 LDC R9, c[0x0][0xc] ;  /* 0x00000300ff09ab82 */ /* 0x000ea20000000800 */
[----:B------:R-:W-:Y:S01]  /*04d0*/  @!UP0 UMOV UR6, 0x400 ;  /* 0x0000040000068882 */ /* 0x000fe20000000000 */
[----:B------:R-:W-:-:S04]  /*04e0*/  @!UP0 UIADD3 UR4, -UR4, 0x100000, URZ ;  /* 0x0010000004048890 */ /* 0x000fc8000fffe13f */
[----:B------:R-:W-:Y:S02]  /*04f0*/  @!UP0 USHF.L.U32 UR5, UR4, 0xb, URZ ;  /* 0x0000000b04058899 */ /* 0x000fe4000800063f */
[----:B------:R-:W-:Y:S01]  /*0500*/  @!UP0 USHF.L.U32 UR4, UR4, 0x1, URZ ;  /* 0x0000000104048899 */ /* 0x000fe2000800063f */
[----:B------:R-:W3:Y:S02]  /*0510*/  @!UP0 S2UR UR7, SR_CgaCtaId ;  /* 0x00000000000789c3 */ /* 0x000ee40000008800 */
[----:B---3--:R-:W-:Y:S01]  /*0520*/  @!UP0 ULEA UR6, UR7, UR6, 0x18 ;  /* 0x0000000607068291 */ /* 0x008fe2000f8ec03f */
[----:B------:R-:W-:Y:S01]  /*0530*/  VOTEU.ALL UP0, P0 ;  /* 0x00000000003f7886 */ /* 0x000fe20000000000 */
[----:B------:R-:W3:Y:S10]  /*0540*/  FENCE.VIEW.ASYNC.S ;  /* 0x00000000000073c6 */ /* 0x000ef40000000000 */
[----:B---3--:R3:W4:Y:S01]  /*0550*/  @!UP0 SYNCS.EXCH.64 URZ, [UR6+0x40], UR4 ;  /* 0x00004004063f85b2 */ /* 0x0087220008000100 */
[----:B------:R3:W4:Y:S01]  /*0560*/  @!UP1 SYNCS.EXCH.64 URZ, [UR6+0x48], UR4 ;  /* 0x00004804063f95b2 */ /* 0x0007220008000100 */
[----:B------:R-:W-:Y:S01]  /*0570*/  NOP ;  /* 0x0000000000007918 */ /* 0x000fe20000000000 */
[----:B-----5:R-:W-:-:S04]  /*0580*/  LOP3.LUT R2, R2, 0xfffffff7, RZ, 0xc0, !PT ;  /* 0xfffffff702027812 */ /* 0x020fc800078ec0ff */
[----:B------:R-:W-:-:S05]  /*0590*/  @P2 LOP3.LUT R2, R2, 0x8, RZ, 0xfc, !PT ;  /* 0x0000000802022812 */ /* 0x000fca00078efcff */
[----:B------:R0:W-:Y:S02]  /*05a0*/  STL [R1+0x100], R2 ;  /* 0x0001000201007387 */ /* 0x0001e40000100800 */
[----:B0-----:R-:W-:-:S04]  /*05b0*/  @P2 IMAD.MOV.U32 R2, RZ, RZ, R0 ;  /* 0x000000ffff022224 */ /* 0x001fc800078e0000 */
[----:B-1----:R-:W-:-:S04]  /*05c0*/  @P2 IMAD.WIDE.U32 R6, R4, R7, R2 ;  /* 0x0000000704062225 */ /* 0x002fc800078e0002 */
[----:B--2---:R-:W-:Y:S01]  /*05d0*/  @!P2 IMAD.WIDE.U32 R2, R9, R0, R4 ;  /* 0x000000000902a225 */ /* 0x004fe200078e0004 */
[----:B------:R-:W-:-:S03]  /*05e0*/  @P2 IADD3 R19, R7, R11, RZ ;  /* 0x0000000b07132210 */ /* 0x000fc60007ffe0ff */
[----:B------:R-:W-:Y:S02]  /*05f0*/  @P2 IMAD.MOV.U32 R16, RZ, RZ, R6 ;  /* 0x000000ffff102224 */ /* 0x000fe400078e0006 */
[----:B------:R-:W-:Y:S02]  /*0600*/  @!P2 IMAD.MOV.U32 R16, RZ, RZ, R2 ;  /* 0x000000ffff10a224 */ /* 0x000fe400078e0002 */
[----:B------:R-:W-:-:S03]  /*0610*/  @!P2 IMAD.MOV.U32 R19, RZ, RZ, R3 ;  /* 0x000000ffff13a224 */ /* 0x000fc600078e0003 */
[----:B------:R3:W-:Y:S04]  /*0620*/  STL [R1+0x118], R16 ;  /* 0x0001181001007387 */ /* 0x0007e80000100800 */
[----:B------:R3:W-:Y:S01]  /*0630*/  STL [R1+0x114], R19 ;  /* 0x0001141301007387 */ /* 0x0007e20000100800 */
[----:B----4-:R-:W-:Y:S06]  /*0640*/  BAR.SYNC.DEFER_BLOCKING 0x0 ;  /* 0x0000000000007b1d */ /* 0x010fec0000010000 */
[----:B------:R-:W-:Y:S05]  /*0650*/  @!P1 BRA `(.L_x_3) ;  /* 0x000001d400949947 */ /* 0x000fea0003800000 */
[----:B------:R-:W-:-:S06]  /*0660*/  UISETP.GT.U32.AND UP0, UPT, UR10, 0x1, UPT ;  /* 0x000000010a00788c */ /* 0x000fcc000bf04070 */
[----:B------:R-:W-:-:S13]  /*0670*/  PLOP3.LUT P0, PT, PT, PT, UP0, 0x80, 0x0 ;  /* 0x000000000000781c */ /* 0x000fda0003f0f008 */
[----:B---3--:R-:W-:Y:S05]  /*0680*/  @P0 EXIT ;  /* 0x000000000000094d */ /* 0x008fea0003800000 */
[----:B------:R-:W-:Y:S01]  /*0690*/  ULDC.64 UR4, c[0x0][0x650] ;  /* 0x0001940000047ab9 */ /* 0x000fe20000000a00 */
[----:B------:R-:W-:Y:S02]  /*06a0*/  PRMT R6, RZ, 0x7610, R6 ;  /* 0x00007610ff067816 */ /* 0x000fe40000000006 */
[----:B------:R-:W-:Y:S01]  /*06b0*/  ISETP.GE.U32.AND P0, PT, R16, UR4, PT ;  /* 0x0000000410007c0c */ /* 0x000fe2000bf06070 */
[----:B------:R-:W-:Y:S02]  /*06c0*/  UMOV UR4, 0xffffffff ;  /* 0xffffffff00047882 */ /* 0x000fe40000000000 */
[----:B------:R-:W-:Y:S01]  /*06d0*/  MOV R2, UR4 ;  /* 0x0000000400027c02 */ /* 0x000fe20008000f00 */
[----:B------:R-:W-:Y:S01]  /*06e0*/  IMAD.U32 R18, RZ, RZ, UR4 ;  /* 0x00000004ff127e24 */ /* 0x000fe2000f8e00ff */
[----:B------:R-:W-:Y:S01]  /*06f0*/  ISETP.GE.U32.AND.EX P0, PT, R19, UR5, PT, P0 ;  /* 0x0000000513007c0c */ /* 0x000fe2000bf06100 */
[----:B------:R-:W-:Y:S02]  /*0700*/  UMOV UR5, 0xffffffff ;  /* 0xffffffff00057882 */ /* 0x000fe40000000000 */
[----:B------:R0:W-:Y:S01]  /*0710*/  STL [R1+0x108], R2 ;  /* 0x0001080201007387 */ /* 0x0001e20000100800 */
[----:B------:R-:W-:-:S09]  /*0720*/  IMAD.U32 R17, RZ, RZ, UR5 ;  /* 0x00000005ff117e24 */ /* 0x000fd2000f8e00ff */
[----:B0-----:R-:W-:Y:S05]  /*0730*/  @P0 BRA `(.L_x_4) ;  /* 0x00000004007c0947 */ /* 0x001fea0003800000 */
[----:B------:R-:W0:Y:S01]  /*0740*/  LDC.64 R12, c[0x0][0x628] ;  /* 0x00018a00ff0c7b82 */ /* 0x000e220000000a00 */
[----:B------:R-:W-:Y:S02]  /*0750*/  IMAD.MOV.U32 R2, RZ, RZ, R16 ;  /* 0x000000ffff027224 */ /* 0x000fe400078e0010 */
[----:B------:R-:W-:-:S05]  /*0760*/  IMAD.MOV.U32 R3, RZ, RZ, R19 ;  /* 0x000000ffff037224 */ /* 0x000fca00078e0013 */
[----:B------:R-:W1:Y:S08]  /*0770*/  LDC R10, c[0x0][0x630] ;  /* 0x00018c00ff0a7b82 */ /* 0x000e700000000800 */
[----:B------:R-:W2:Y:S01]  /*0780*/  LDC.64 R14, c[0x0][0x620] ;  /* 0x00018800ff0e7b82 */ /* 0x000ea20000000a00 */
[----:B0-----:R-:W-:-:S04]  /*0790*/  ISETP.NE.U32.AND P0, PT, R12, RZ, PT ;  /* 0x000000ff0c00720c */ /* 0x001fc80003f05070 */
[----:B------:R-:W-:-:S13]  /*07a0*/  ISETP.NE.AND.EX P0, PT, R13, RZ, PT, P0 ;  /* 0x000000ff0d00720c */ /* 0x000fda0003f05300 */
[----:B-12---:R-:W-:Y:S05]  /*07b0*/  @!P0 BRA `(.L_x_5) ;  /* 0x0000000000288947 */ /* 0x006fea0003800000 */
[----:B------:R-:W0:Y:S02]  /*07c0*/  LDC R9, c[0x0][0x634] ;  /* 0x00018d00ff097b82 */ /* 0x000e240000000800 */
[----:B0-----:R-:W-:-:S04]  /*07d0*/  IADD3 R9, P0, R16, R9, RZ ;  /* 0x0000000910097210 */ /* 0x001fc80007f1e0ff */
[----:B------:R-:W-:-:S05]  /*07e0*/  IADD3.X R11, RZ, R19, RZ, P0, !PT ;  /* 0x00000013ff0b7210 */ /* 0x000fca00007fe4ff */
[----:B------:R-:W-:-:S04]  /*07f0*/  IMAD.WIDE.U32 R2, R11, R12, RZ ;  /* 0x0000000c0b027225 */ /* 0x000fc800078e00ff */
[----:B------:R-:W-:-:S04]  /*0800*/  IMAD.WIDE.U32 R6, P0, R9, R13, R2 ;  /* 0x0000000d09067225 */ /* 0x000fc80007800002 */
[----:B------:R-:W-:-:S04]  /*0810*/  IMAD.WIDE.U32 R2, R9, R12, RZ ;  /* 0x0000000c09027225 */ /* 0x000fc800078e00ff */
[----:B------:R-:W-:Y:S01]  /*0820*/  IMAD.X R9, RZ, RZ, RZ, P0 ;  /* 0x000000ffff097224 */ /* 0x000fe200000e06ff */
[----:B------:R-:W-:Y:S01]  /*0830*/  IADD3 RZ, P0, R3, R6, RZ ;  /* 0x0000000603ff7210 */ /* 0x000fe20007f1e0ff */
[----:B------:R-:W-:-:S04]  /*0840*/  IMAD.MOV.U32 R8, RZ, RZ, R7 ;  /* 0x000000ffff087224 */ /* 0x000fc800078e0007 */
[----:B------:R-:W-:-:S08]  /*0850*/  IMAD.WIDE.U32.X R2, R11, R13, R8, P0 ;  /* 0x0000000d0b027225 */ /* 0x000fd000000e0408 */
.L_x_5:
[-CC-:B------:R-:W-:Y:S01]  /*0860*/  SHF.R.U64 R22, R2, R10.reuse, R3.reuse ;  /* 0x0000000a02167219 */ /* 0x180fe20000001203 */
[----:B------:R-:W0:Y:S01]  /*0870*/  LDC R8, c[0x0][0x618] ;  /* 0x00018600ff087b82 */ /* 0x000e220000000800 */
[----:B------:R-:W-:Y:S01]  /*0880*/  SHF.R.U32.HI R2, RZ, R10, R3 ;  /* 0x0000000aff027219 */ /* 0x000fe20000011603 */
[----:B------:R-:W-:Y:S01]  /*0890*/  IMAD.MOV.U32 R3, RZ, RZ, R19 ;  /* 0x000000ffff037224 */ /* 0x000fe200078e0013 */
[----:B------:R-:W-:Y:S01]  /*08a0*/  IADD3 R9, P0, RZ, -R22, RZ ;  /* 0x80000016ff097210 */ /* 0x000fe20007f1e0ff */
[----:B------:R-:W-:Y:S01]  /*08b0*/  ULDC UR4, c[0x0][0x150] ;  /* 0x0000540000047ab9 */ /* 0x000fe20000000800 */
[----:B------:R-:W-:-:S03]  /*08c0*/  I2FP.F32.U32 R5, R4 ;  /* 0x0000000400057245 */ /* 0x000fc60000201000 */
[----:B------:R-:W1:Y:S01]  /*08d0*/  LDC.64 R18, c[0x0][0x640] ;  /* 0x00019000ff127b82 */ /* 0x000e620000000a00 */
[----:B------:R-:W-:Y:S01]  /*08e0*/  IMAD.X R11, RZ, RZ, ~R2, P0 ;  /* 0x000000ffff0b7224 */ /* 0x000fe200000e0e02 */
[----:B------:R-:W-:Y:S01]  /*08f0*/  MOV R2, R16 ;  /* 0x0000001000027202 */ /* 0x000fe20000000f00 */
[----:B------:R-:W-:Y:S01]  /*0900*/  FMUL R5, R5, UR4 ;  /* 0x0000000405057c20 */ /* 0x000fe20008400000 */
[----:B------:R-:W-:Y:S01]  /*0910*/  ULDC UR4, c[0x0][0x154] ;  /* 0x0000550000047ab9 */ /* 0x000fe20000000800 */
[-C--:B------:R-:W-:Y:S02]  /*0920*/  IMAD R6, R11, R14.reuse, RZ ;  /* 0x0000000e0b067224 */ /* 0x080fe400078e02ff */
[C---:B------:R-:W-:Y:S01]  /*0930*/  IMAD.WIDE.U32 R2, R9.reuse, R14, R2 ;  /* 0x0000000e09027225 */ /* 0x040fe200078e0002 */
[----:B------:R-:W2:Y:S01]  /*0940*/  LDC R7, c[0x0][0x144] ;  /* 0x00005100ff077b82 */ /* 0x000ea20000000800 */
[----:B------:R-:W3:Y:S02]  /*0950*/  F2I.U32.TRUNC.NTZ R5, R5 ;  /* 0x0000000500057305 */ /* 0x000ee4000020f000 */
[----:B------:R-:W-:-:S04]  /*0960*/  IMAD R9, R9, R15, R6 ;  /* 0x0000000f09097224 */ /* 0x000fc800078e0206 */
[----:B------:R-:W-:Y:S01]  /*0970*/  IMAD.IADD R3, R3, 0x1, R9 ;  /* 0x0000000103037824 */ /* 0x000fe200078e0209 */
[----:B------:R-:W4:Y:S04]  /*0980*/  LDC R10, c[0x0][0x608] ;  /* 0x00018200ff0a7b82 */ /* 0x000f280000000800 */
[----:B0-----:R-:W-:Y:S02]  /*0990*/  SHF.R.U64 R12, R2, R8, R3 ;  /* 0x00000008020c7219 */ /* 0x001fe40000001203 */
[----:B------:R-:W-:Y:S02]  /*09a0*/  I2FP.F32.U32 R2, R0 ;  /* 0x0000000000027245 */ /* 0x000fe40000201000 */
[----:B------:R-:W0:Y:S01]  /*09b0*/  LDC R15, c[0x0][0x658] ;  /* 0x00019600ff0f7b82 */ /* 0x000e220000000800 */
[----:B-1----:R-:W-:Y:S01]  /*09c0*/  ISETP.NE.U32.AND P0, PT, R18, RZ, PT ;  /* 0x000000ff1200720c */ /* 0x002fe20003f05070 */
[----:B---3--:R-:W-:Y:S01]  /*09d0*/  IMAD.MOV R6, RZ, RZ, -R5 ;  /* 0x000000ffff067224 */ /* 0x008fe200078e0a05 */
[----:B------:R-:W-:Y:S01]  /*09e0*/  SHF.R.U32.HI R5, RZ, R8, R3 ;  /* 0x00000008ff057219 */ /* 0x000fe20000011603 */
[----:B------:R-:W-:Y:S01]  /*09f0*/  FMUL R3, R2, UR4 ;  /* 0x0000000402037c20 */ /* 0x000fe20008400000 */
[----:B------:R-:W-:-:S02]  /*0a00*/  ISETP.NE.AND.EX P0, PT, R19, RZ, PT, P0 ;  /* 0x000000ff1300720c */ /* 0x000fc40003f05300 */
[----:B------:R-:W-:Y:S01]  /*0a10*/  MOV R2, 0xffffffff ;  /* 0xffffffff00027802 */ /* 0x000fe20000000f00 */
[----:B------:R-:W1:Y:S01]  /*0a20*/  LDC R13, c[0x0][0x148] ;  /* 0x00005200ff0d7b82 */ /* 0x000e620000000800 */
[----:B--2---:R-:W-:Y:S01]  /*0a30*/  IMAD R8, R7, R6, R4 ;  /* 0x0000000607087224 */ /* 0x004fe200078e0204 */
[----:B------:R2:W3:Y:S01]  /*0a40*/  F2I.U32.TRUNC.NTZ R11, R3 ;  /* 0x00000003000b7305 */ /* 0x0004e2000020f000 */
[----:B------:R-:W-:-:S05]  /*0a50*/  IMAD.MOV.U32 R6, RZ, RZ, 0x1 ;  /* 0x00000001ff067424 */ /* 0x000fca00078e00ff */
[----:B------:R-:W1:Y:S01]  /*0a60*/  LDC R17, c[0x0][0x600] ;  /* 0x00018000ff117b82 */ /* 0x000e620000000800 */
[-CC-:B----4-:R-:W-:Y:S02]  /*0a70*/  SHF.R.U64 R23, R12, R10.reuse, R5.reuse ;  /* 0x0000000a0c177219 */ /* 0x190fe40000001205 */
[----:B------:R-:W-:-:S05]  /*0a80*/  SHF.R.U32.HI R4, RZ, R10, R5 ;  /* 0x0000000aff047219 */ /* 0x000fca0000011605 */
[----:B------:R-:W4:Y:S01]  /*0a90*/  LDC R14, c[0x0][0x648] ;  /* 0x00019200ff0e7b82 */ /* 0x000f220000000800 */
[-CC-:B0-----:R-:W-:Y:S02]  /*0aa0*/  SHF.R.U64 R20, R23, R15.reuse, R4.reuse ;  /* 0x0000000f17147219 */ /* 0x181fe40000001204 */
[-C--:B------:R-:W-:Y:S02]  /*0ab0*/  SHF.L.U32 R2, R2, R15.reuse, RZ ;  /* 0x0000000f02027219 */ /* 0x080fe400000006ff */
[-C--:B------:R-:W-:Y:S02]  /*0ac0*/  SHF.R.U32.HI R4, RZ, R15.reuse, R4 ;  /* 0x0000000fff047219 */ /* 0x080fe40000011604 */
[----:B------:R-:W-:Y:S01]  /*0ad0*/  LOP3.LUT R10, RZ, R2, RZ, 0x33, !PT ;  /* 0x00000002ff0a7212 */ /* 0x000fe200078e33ff */
[----:B------:R-:W0:Y:S01]  /*0ae0*/  LDC R21, c[0x0][0x638] ;  /* 0x00018e00ff157b82 */ /* 0x000e220000000800 */
[----:B------:R-:W-:Y:S01]  /*0af0*/  SHF.L.U32 R9, R6, R15, RZ ;  /* 0x0000000f06097219 */ /* 0x000fe200000006ff */
[----:B------:R-:W-:-:S02]  /*0b00*/  IMAD.MOV.U32 R2, RZ, RZ, R20 ;  /* 0x000000ffff027224 */ /* 0x000fc400078e0014 */
[----:B--2---:R-:W-:-:S04]  /*0b10*/  IMAD.MOV.U32 R3, RZ, RZ, R4 ;  /* 0x000000ffff037224 */ /* 0x004fc800078e0004 */
[----:B------:R-:W2:Y:S01]  /*0b20*/  LDC R16, c[0x0][0x610] ;  /* 0x00018400ff107b82 */ /* 0x000ea20000000800 */
[----:B---3--:R-:W-:Y:S05]  /*0b30*/  @!P0 BRA `(.L_x_6) ;  /* 0x0000000000288947 */ /* 0x008fea0003800000 */
[----:B------:R-:W3:Y:S02]  /*0b40*/  LDC R7, c[0x0][0x64c] ;  /* 0x00019300ff077b82 */ /* 0x000ee40000000800 */
[----:B---3--:R-:W-:-:S04]  /*0b50*/  IADD3 R7, P0, R20, R7, RZ ;  /* 0x0000000714077210 */ /* 0x008fc80007f1e0ff */
        /* <DEDUP_REMOVED lines=8> */
.L_x_6:
[----:B----4-:R-:W-:Y:S01]  /*0be0*/  SHF.R.U64 R2, R2, R14, R3 ;  /* 0x0000000e02027219 */ /* 0x010fe20000001203 */
[----:B------:R-:W-:Y:S01]  /*0bf0*/  IMAD.MOV R11, RZ, RZ, -R11 ;  /* 0x000000ffff0b7224 */ /* 0x000fe200078e0a0b */
[----:B------:R-:W-:Y:S01]  /*0c00*/  LOP3.LUT R10, R23, R10, RZ, 0xc0, !PT ;  /* 0x0000000a170a7212 */ /* 0x000fe200078ec0ff */
[----:B------:R-:W-:Y:S01]  /*0c10*/  IMAD.MOV.U32 R6, RZ, RZ, 0x1 ;  /* 0x00000001ff067424 */ /* 0x000fe200078e00ff */
[----:B-1----:R-:W-:Y:S01]  /*0c20*/  IADD3 R3, R17, -0x1, RZ ;  /* 0xffffffff11037810 */ /* 0x002fe20007ffe0ff */
[----:B------:R-:W-:Y:S01]  /*0c30*/  IMAD.MOV R4, RZ, RZ, -R2 ;  /* 0x000000ffff047224 */ /* 0x000fe200078e0a02 */
[----:B------:R-:W-:Y:S01]  /*0c40*/  R2UR UR6, R22 ;  /* 0x00000000160672ca */ /* 0x000fe200000e0000 */
[----:B------:R-:W-:Y:S01]  /*0c50*/  @P2 IMAD R8, R13, R11, R0 ;  /* 0x0000000b0d082224 */ /* 0x000fe200078e0200 */
[----:B------:R-:W-:Y:S01]  /*0c60*/  LOP3.LUT R3, R12, R3, RZ, 0xc0, !PT ;  /* 0x000000030c037212 */ /* 0x000fe200078ec0ff */
[----:B------:R-:W-:Y:S02]  /*0c70*/  IMAD R9, R9, R2, R10 ;  /* 0x0000000209097224 */ /* 0x000fe400078e020a */
[----:B0-----:R-:W-:-:S02]  /*0c80*/  IMAD R0, R4, R21, R20 ;  /* 0x0000001504007224 */ /* 0x001fc400078e0214 */
[----:B--2---:R-:W-:Y:S02]  /*0c90*/  IMAD R8, R9, R16, R8 ;  /* 0x0000001009087224 */ /* 0x004fe400078e0208 */
[----:B------:R-:W-:-:S05]  /*0ca0*/  IMAD R3, R0, R17, R3 ;  /* 0x0000001100037224 */ /* 0x000fca00078e0203 */
[----:B------:R-:W-:Y:S02]  /*0cb0*/  SEL R0, R3, R8, !P2 ;  /* 0x0000000803007207 */ /* 0x000fe40005000000 */
[----:B------:R-:W-:Y:S02]  /*0cc0*/  SEL R8, R8, R3, !P2 ;  /* 0x0000000308087207 */ /* 0x000fe40005000000 */
[----:B------:R-:W-:Y:S01]  /*0cd0*/  R2UR UR5, R0 ;  /* 0x00000000000572ca */ /* 0x000fe200000e0000 */
[----:B------:R-:W-:Y:S01]  /*0ce0*/  IMAD.U32 R0, RZ, RZ, UR6 ;  /* 0x00000006ff007e24 */ /* 0x000fe2000f8e00ff */
[----:B------:R-:W-:-:S04]  /*0cf0*/  R2UR UR4, R8 ;  /* 0x00000000080472ca */ /* 0x000fc800000e0000 */
[----:B------:R0:W-:Y:S07]  /*0d00*/  STL [R1+0x108], R0 ;  /* 0x0001080001007387 */ /* 0x0001ee0000100800 */
[----:B------:R-:W-:Y:S02]  /*0d10*/  MOV R17, UR5 ;  /* 0x0000000500117c02 */ /* 0x000fe40008000f00 */
[----:B------:R-:W-:-:S07]  /*0d20*/  IMAD.U32 R18, RZ, RZ, UR4 ;  /* 0x00000004ff127e24 */ /* 0x000fce000f8e00ff */
.L_x_4:
[----:B------:R-:W-:-:S08]  /*0d30*/  NOP ;  /* 0x0000000000007918 */ /* 0x000fd00000000000 */
[----:B------:R-:W1:Y:S02]  /*0d40*/  USETMAXREG.TRY_ALLOC.CTAPOOL UP0, 0xf0 ;  /* 0x000000f0000079c8 */ /* 0x000e640008000600 */
[----:B-1----:R-:W-:-:S13]  /*0d50*/  PLOP3.LUT P0, PT, PT, PT, UP0, 0x80, 0x0 ;  /* 0x000000000000781c */ /* 0x002fda0003f0f008 */
[----:B------:R-:W-:Y:S05]  /*0d60*/  @!P0 BRA `(.L_x_4) ;  /* 0xfffffffc00f08947 */ /* 0x000fea000383ffff */
[----:B------:R-:W-:Y:S01]  /*0d70*/  ULDC.64 UR4, c[0x0][0x598] ;  /* 0x0001660000047ab9 */ /* 0x000fe20000000a00 */
[----:B------:R-:W-:Y:S01]  /*0d80*/  ULDC.64 UR36, c[0x0][0x208] ;  /* 0x0000820000247ab9 */ /* 0x000fe20000000a00 */
[----:B------:R-:W-:-:S04]  /*0d90*/  ISETP.NE.U32.AND P0, PT, RZ, UR4, PT ;  /* 0x00000004ff007c0c */ /* 0x000fc8000bf05070 */
[----:B------:R-:W-:-:S13]  /*0da0*/  ISETP.NE.AND.EX P0, PT, RZ, UR5, PT, P0 ;  /* 0x00000005ff007c0c */ /* 0x000fda000bf05300 */
[----:B------:R-:W-:Y:S05]  /*0db0*/  @!P0 BRA `(.L_x_7) ;  /* 0x00000000001c8947 */ /* 0x000fea0003800000 */
[----:B------:R-:W1:Y:S02]  /*0dc0*/  LDC.64 R2, c[0x0][0x598] ;  /* 0x00016600ff027b82 */ /* 0x000e640000000a00 */
[----:B-1----:R-:W2:Y:S02]  /*0dd0*/  LDG.E.64 R2, desc[UR36][R2.64] ;  /* 0x0000002402027981 */ /* 0x002ea4000c1e1b00 */
[----:B--2---:R-:W-:-:S04]  /*0de0*/  ISETP.NE.U32.AND P0, PT, R2, RZ, PT ;  /* 0x000000ff0200720c */ /* 0x004fc80003f05070 */
[----:B------:R-:W-:-:S13]  /*0df0*/  ISETP.NE.AND.EX P0, PT, R3, RZ, PT, P0 ;  /* 0x000000ff0300720c */ /* 0x000fda0003f05300 */
[----:B------:R-:W-:Y:S05]  /*0e00*/  @!P0 BRA `(.L_x_7) ;  /* 0x0000000000088947 */ /* 0x000fea0003800000 */
[----:B------:R1:W5:Y:S01]  /*0e10*/  LD.E R2, desc[UR36][R2.64] ;  /* 0x0000002402027980 */ /* 0x000362000c101900 */
[----:B------:R-:W-:Y:S05]  /*0e20*/  BRA `(.L_x_8) ;  /* 0x0000000000247947 */ /* 0x000fea0003800000 */
.L_x_7:
[----:B------:R-:W-:Y:S02]  /*0e30*/  ULDC.64 UR4, c[0x0][0x588] ;  /* 0x0001620000047ab9 */ /* 0x000fe40000000a00 */
[----:B------:R-:W-:-:S04]  /*0e40*/  ISETP.NE.U32.AND P0, PT, RZ, UR4, PT ;  /* 0x00000004ff007c0c */ /* 0x000fc8000bf05070 */
[----:B------:R-:W-:-:S13]  /*0e50*/  ISETP.NE.AND.EX P0, PT, RZ, UR5, PT, P0 ;  /* 0x00000005ff007c0c */ /* 0x000fda000bf05300 */
[----:B------:R-:W-:Y:S05]  /*0e60*/  @!P0 BRA `(.L_x_9) ;  /* 0x00000000000c8947 */ /* 0x000fea0003800000 */
[----:B------:R-:W1:Y:S02]  /*0e70*/  LDC.64 R2, c[0x0][0x588] ;  /* 0x00016200ff027b82 */ /* 0x000e640000000a00 */
[----:B-1----:R2:W5:Y:S01]  /*0e80*/  LDG.E R2, desc[UR36][R2.64] ;  /* 0x0000002402027981 */ /* 0x002562000c1e1900 */
[----:B------:R-:W-:Y:S05]  /*0e90*/  BRA `(.L_x_8) ;  /* 0x0000000000087947 */ /* 0x000fea0003800000 */
.L_x_9:
[----:B------:R-:W-:Y:S02]  /*0ea0*/  ULDC UR4, c[0x0][0x580] ;  /* 0x0001600000047ab9 */ /* 0x000fe40000000800 */
[----:B------:R-:W-:-:S07]  /*0eb0*/  IMAD.U32 R2, RZ, RZ, UR4 ;  /* 0x00000004ff027e24 */ /* 0x000fce000f8e00ff */
.L_x_8:
[----:B------:R-:W-:Y:S02]  /*0ec0*/  ULDC.64 UR4, c[0x0][0x5a0] ;  /* 0x0001680000047ab9 */ /* 0x000fe40000000a00 */
[----:B------:R-:W-:-:S04]  /*0ed0*/  ISETP.NE.U32.AND P0, PT, RZ, UR4, PT ;  /* 0x00000004ff007c0c */ /* 0x000fc8000bf05070 */
[----:B------:R-:W-:-:S13]  /*0ee0*/  ISETP.NE.AND.EX P0, PT, RZ, UR5, PT, P0 ;  /* 0x00000005ff007c0c */ /* 0x000fda000bf05300 */
[----:B------:R-:W-:Y:S05]  /*0ef0*/  @!P0 BRA `(.L_x_10) ;  /* 0x00000000001c8947 */ /* 0x000fea0003800000 */
[----:B------:R-:W3:Y:S02]  /*0f00*/  LDC.64 R4, c[0x0][0x5a0] ;  /* 0x00016800ff047b82 */ /* 0x000ee40000000a00 */
[----:B---3--:R-:W3:Y:S02]  /*0f10*/  LDG.E.64 R4, desc[UR36][R4.64] ;  /* 0x0000002404047981 */ /* 0x008ee4000c1e1b00 */
[----:B---3--:R-:W-:-:S04]  /*0f20*/  ISETP.NE.U32.AND P0, PT, R4, RZ, PT ;  /* 0x000000ff0400720c */ /* 0x008fc80003f05070 */
[----:B------:R-:W-:-:S13]  /*0f30*/  ISETP.NE.AND.EX P0, PT, R5, RZ, PT, P0 ;  /* 0x000000ff0500720c */ /* 0x000fda0003f05300 */
[----:B------:R-:W-:Y:S05]  /*0f40*/  @!P0 BRA `(.L_x_10) ;  /* 0x0000000000088947 */ /* 0x000fea0003800000 */
[----:B------:R3:W5:Y:S01]  /*0f50*/  LD.E R16, desc[UR36][R4.64] ;  /* 0x0000002404107980 */ /* 0x000762000c101900 */
[----:B------:R-:W-:Y:S05]  /*0f60*/  BRA `(.L_x_11) ;  /* 0x0000000000247947 */ /* 0x000fea0003800000 */
.L_x_10:
[----:B------:R-:W-:Y:S02]  /*0f70*/  ULDC.64 UR4, c[0x0][0x590] ;  /* 0x0001640000047ab9 */ /* 0x000fe40000000a00 */
[----:B------:R-:W-:-:S04]  /*0f80*/  ISETP.NE.U32.AND P0, PT, RZ, UR4, PT ;  /* 0x00000004ff007c0c */ /* 0x000fc8000bf05070 */
[----:B------:R-:W-:-:S13]  /*0f90*/  ISETP.NE.AND.EX P0, PT, RZ, UR5, PT, P0 ;  /* 0x00000005ff007c0c */ /* 0x000fda000bf05300 */
[----:B------:R-:W-:Y:S05]  /*0fa0*/  @!P0 BRA `(.L_x_12) ;  /* 0x00000000000c8947 */ /* 0x000fea0003800000 */
[----:B------:R-:W3:Y:S02]  /*0fb0*/  LDC.64 R4, c[0x0][0x590] ;  /* 0x00016400ff047b82 */ /* 0x000ee40000000a00 */
[----:B---3--:R4:W5:Y:S01]  /*0fc0*/  LDG.E R16, desc[UR36][R4.64] ;  /* 0x0000002404107981 */ /* 0x008962000c1e1900 */
[----:B------:R-:W-:Y:S05]  /*0fd0*/  BRA `(.L_x_11) ;  /* 0x0000000000087947 */ /* 0x000fea0003800000 */
.L_x_12:
[----:B------:R-:W-:Y:S02]  /*0fe0*/  ULDC UR4, c[0x0][0x584] ;  /* 0x0001610000047ab9 */ /* 0x000fe40000000800 */
[----:B------:R-:W-:-:S07]  /*0ff0*/  IMAD.U32 R16, RZ, RZ, UR4 ;  /* 0x00000004ff107e24 */ /* 0x000fce000f8e00ff */
.L_x_11:
[----:B------:R-:W-:-:S13]  /*1000*/  LOP3.LUT P0, RZ, R6, 0xff, RZ, 0xc0, !PT ;  /* 0x000000ff06ff7812 */ /* 0x000fda000780c0ff */
[----:B------:R-:W-:Y:S05]  /*1010*/  @!P0 EXIT ;  /* 0x000000000000894d */ /* 0x000fea0003800000 */
[----:B------:R-:W-:Y:S02]  /*1020*/  ULDC UR4, c[0x0][0x28c] ;  /* 0x0000a30000047ab9 */ /* 0x000fe40000000800 */
[----:B------:R-:W-:-:S04]  /*1030*/  UIADD3 UR4, UR4, 0x3f, URZ ;  /* 0x0000003f04047890 */ /* 0x000fc8000fffe03f */
[----:B------:R-:W-:-:S04]  /*1040*/  USHF.R.S32.HI UR5, URZ, 0x1f, UR4 ;  /* 0x0000001f3f057899 */ /* 0x000fc80008011404 */
[----:B------:R-:W-:-:S03]  /*1050*/  ULEA.HI UR5, UR5, UR4, URZ, 0x6 ;  /* 0x0000000405057291 */ /* 0x000fc6000f8f303f */
[----:B------:R-:W-:Y:S01]  /*1060*/  UMOV UR4, URZ ;  /* 0x0000003f00047c82 */ /* 0x000fe20008000000 */
[----:B------:R-:W-:Y:S01]  /*1070*/  USHF.R.S32.HI UR6, URZ, 0x6, UR5 ;  /* 0x000000063f067899 */ /* 0x000fe20008011405 */
[----:B-12---:R-:W-:Y:S02]  /*1080*/  IMAD.U32 R3, RZ, RZ, UR4 ;  /* 0x00000004ff037e24 */ /* 0x006fe4000f8e00ff */
[----:B------:R-:W-:Y:S02]  /*1090*/  UMOV UR5, URZ ;  /* 0x0000003f00057c82 */ /* 0x000fe40008000000 */
[----:B0-----:R-:W-:Y:S01]  /*10a0*/  IMAD.U32 R0, RZ, RZ, UR5 ;  /* 0x00000005ff007e24 */ /* 0x001fe2000f8e00ff */
[----:B---34-:R-:W-:-:S05]  /*10b0*/  MOV R4, UR6 ;  /* 0x0000000600047c02 */ /* 0x018fca0008000f00 */
[----:B------:R0:W-:Y:S04]  /*10c0*/  STL [R1+0x138], R4 ;  /* 0x0001380401007387 */ /* 0x0001e80000100800 */
[----:B------:R0:W-:Y:S04]  /*10d0*/  STL [R1+0x134], R0 ;  /* 0x0001340001007387 */ /* 0x0001e80000100800 */
[----:B------:R0:W-:Y:S02]  /*10e0*/  STL [R1+0x12c], R3 ;  /* 0x00012c0301007387 */ /* 0x0001e40000100800 */
.L_x_552:
[----:B0-----:R-:W0:Y:S01]  /*10f0*/  S2R R0, SR_TID.X ;  /* 0x0000000000007919 */ /* 0x001e220000002100 */
[----:B-1----:R-:W1:Y:S01]  /*1100*/  S2UR UR6, SR_CgaCtaId ;  /* 0x00000000000679c3 */ /* 0x002e620000008800 */
[----:B------:R-:W-:Y:S02]  /*1110*/  UMOV UR60, 0x400 ;  /* 0x00000400003c7882 */ /* 0x000fe40000000000 */
[----:B-1----:R-:W-:Y:S01]  /*1120*/  ULEA UR60, UR6, UR60, 0x18 ;  /* 0x0000003c063c7291 */ /* 0x002fe2000f8ec03f */
[----:B0-----:R-:W-:-:S04]  /*1130*/  LOP3.LUT R0, R0, 0x80, RZ, 0xc0, !PT ;  /* 0x0000008000007812 */ /* 0x001fc800078ec0ff */
[----:B------:R-:W-:-:S06]  /*1140*/  SHF.R.U32.HI R0, RZ, 0x7, R0 ;  /* 0x00000007ff007819 */ /* 0x000fcc0000011600 */
[----:B------:R-:W0:Y:S02]  /*1150*/  SHFL.IDX PT, R0, R0, RZ, 0x1f ;  /* 0x00001fff00007589 */ /* 0x000e2400000e0000 */
[----:B0-----:R-:W-:-:S13]  /*1160*/  R2UR UR4, R0 ;  /* 0x00000000000472ca */ /* 0x001fda00000e0000 */
[----:B------:R-:W-:-:S04]  /*1170*/  ULEA.HI UR5, UR4, UR4, URZ, 0x1 ;  /* 0x0000000404057291 */ /* 0x000fc8000f8f083f */
[----:B------:R-:W-:-:S04]  /*1180*/  ULOP3.LUT UR5, UR5, 0x7fffe, URZ, 0xc0, !UPT ;  /* 0x0007fffe05057892 */ /* 0x000fc8000f8ec03f */
[----:B------:R-:W-:-:S03]  /*1190*/  UIADD3 UR5, UR4, -UR5, URZ ;  /* 0x8000000504057290 */ /* 0x000fc6000fffe03f */
[----:B------:R-:W-:Y:S01]  /*11a0*/  ULDC UR4, c[0x0][0x28c] ;  /* 0x0000a30000047ab9 */ /* 0x000fe20000000800 */
[----:B------:R-:W-:Y:S01]  /*11b0*/  ULEA UR5, UR5, UR60, 0xd ;  /* 0x0000003c05057291 */ /* 0x000fe2000f8e683f */
[----:B------:R-:W-:-:S03]  /*11c0*/  ISETP.LT.AND P0, PT, RZ, UR4, PT ;  /* 0x00000004ff007c0c */ /* 0x000fc6000bf01270 */
[----:B------:R-:W-:-:S04]  /*11d0*/  UIADD3 UR5, UR5, 0x100, URZ ;  /* 0x0000010005057890 */ /* 0x000fc8000fffe03f */
[----:B------:R-:W-:-:S04]  /*11e0*/  USHF.R.U32.HI UR5, URZ, 0x4, UR5 ;  /* 0x000000043f057899 */ /* 0x000fc80008011605 */
[----:B------:R-:W-:Y:S02]  /*11f0*/  ULOP3.LUT UR61, UR5, 0x3fff, URZ, 0xc0, !UPT ;  /* 0x00003fff053d7892 */ /* 0x000fe4000f8ec03f */
[----:B---3--:R-:W-:Y:S10]  /*1200*/  @P0 BRA `(.L_x_13) ;  /* 0x0000000000400947 */ /* 0x008ff40003800000 */
[----:B------:R-:W-:Y:S01]  /*1210*/  MOV R0, 0x0 ;  /* 0x0000000000007802 */ /* 0x000fe20000000f00 */
[----:B------:R-:W-:Y:S01]  /*1220*/  ULDC.64 UR4, c[0x4][0x68] ;  /* 0x01001a0000047ab9 */ /* 0x000fe20000000a00 */
[----:B------:R-:W-:Y:S01]  /*1230*/  ULDC.64 UR6, c[0x4][0x8] ;  /* 0x0100020000067ab9 */ /* 0x000fe20000000a00 */
[----:B------:R-:W-:Y:S01]  /*1240*/  IMAD.U32 R4, RZ, RZ, UR4 ;  /* 0x00000004ff047e24 */ /* 0x000fe2000f8e00ff */
[----:B------:R0:W1:Y:S01]  /*1250*/  LDC.64 R14, c[0x4][R0] ;  /* 0x01000000000e7b82 */ /* 0x0000620000000a00 */
[----:B------:R-:W-:Y:S01]  /*1260*/  MOV R5, UR5 ;  /* 0x0000000500057c02 */ /* 0x000fe20008000f00 */
[----:B------:R-:W-:Y:S01]  /*1270*/  ULDC.64 UR4, c[0x4][0x70] ;  /* 0x01001c0000047ab9 */ /* 0x000fe20000000a00 */
[----:B------:R-:W-:Y:S01]  /*1280*/  IMAD.U32 R10, RZ, RZ, UR6 ;  /* 0x00000006ff0a7e24 */ /* 0x000fe2000f8e00ff */
[----:B------:R-:W-:Y:S01]  /*1290*/  MOV R11, UR7 ;  /* 0x00000007000b7c02 */ /* 0x000fe20008000f00 */
[----:B------:R-:W-:Y:S02]  /*12a0*/  IMAD.U32 R6, RZ, RZ, UR4 ;  /* 0x00000004ff067e24 */ /* 0x000fe4000f8e00ff */
[----:B------:R-:W-:-:S02]  /*12b0*/  IMAD.U32 R7, RZ, RZ, UR5 ;  /* 0x00000005ff077e24 */ /* 0x000fc4000f8e00ff */
[----:B------:R-:W-:Y:S02]  /*12c0*/  IMAD.MOV.U32 R8, RZ, RZ, 0x1e1 ;  /* 0x000001e1ff087424 */ /* 0x000fe400078e00ff */
[----:B------:R-:W-:Y:S02]  /*12d0*/  IMAD.MOV.U32 R12, RZ, RZ, 0x1 ;  /* 0x00000001ff0c7424 */ /* 0x000fe400078e00ff */
[----:B0-----:R-:W-:-:S07]  /*12e0*/  IMAD.MOV.U32 R13, RZ, RZ, RZ ;  /* 0x000000ffff0d7224 */ /* 0x001fce00078e00ff */
[----:B------:R-:W-:-:S07]  /*12f0*/  LEPC R20, `(.L_x_13) ;  /* 0x000000001014794e */ /* 0x000fce0000000000 */
[----:B-1---5:R-:W-:Y:S05]  /*1300*/  CALL.ABS.NOINC R14 ;  /* 0x000000000e007343 */ /* 0x022fea0003c00000 */
.L_x_13:
[----:B------:R-:W2:Y:S02]  /*1310*/  LDL R19, [R1+0x104] ;  /* 0x0001040001137983 */ /* 0x000ea40000100800 */
[----:B--2---:R-:W-:-:S13]  /*1320*/  R2UR UR4, R19 ;  /* 0x00000000130472ca */ /* 0x004fda00000e0000 */
[----:B------:R-:W-:-:S06]  /*1330*/  ULOP3.LUT UR4, UR4, 0x1, URZ, 0xfc, !UPT ;  /* 0x0000000104047892 */ /* 0x000fcc000f8efc3f */
[----:B------:R-:W-:-:S04]  /*1340*/  MOV R0, UR4 ;  /* 0x0000000400007c02 */ /* 0x000fc80008000f00 */
[----:B------:R-:W-:-:S13]  /*1350*/  ISETP.NE.AND P0, PT, R0, 0x3, PT ;  /* 0x000000030000780c */ /* 0x000fda0003f05270 */
[----:B------:R-:W-:Y:S05]  /*1360*/  @!P0 BRA `(.L_x_14) ;  /* 0x0000000000048947 */ /* 0x000fea0003800000 */
[----:B------:R-:W-:Y:S01]  /*1370*/  BPT.TRAP 0x1 ;  /* 0x000000040000795c */ /* 0x000fe20000300000 */
.L_x_14:
[----:B------:R-:W2:Y:S04]  /*1380*/  LDL R3, [R1+0x12c] ;  /* 0x00012c0001037983 */ /* 0x000ea80000100800 */
[----:B------:R-:W3:Y:S01]  /*1390*/  LDL R0, [R1+0x134] ;  /* 0x0001340001007983 */ /* 0x000ee20000100800 */
[----:B--2---:R-:W-:Y:S02]  /*13a0*/  R2UR UR5, R3 ;  /* 0x00000000030572ca */ /* 0x004fe400000e0000 */
[----:B---3--:R-:W-:-:S11]  /*13b0*/  R2UR UR4, R0 ;  /* 0x00000000000472ca */ /* 0x008fd600000e0000 */
[----:B------:R-:W-:Y:S02]  /*13c0*/  IMAD.U32 R3, RZ, RZ, UR5 ;  /* 0x00000005ff037e24 */ /* 0x000fe4000f8e00ff */
[----:B------:R-:W-:-:S03]  /*13d0*/  IMAD.U32 R0, RZ, RZ, UR4 ;  /* 0x00000004ff007e24 */ /* 0x000fc6000f8e00ff */
[----:B------:R-:W-:Y:S02]  /*13e0*/  LEA R3, R3, UR60, 0x3 ;  /* 0x0000003c03037c11 */ /* 0x000fe4000f8e18ff */
[----:B------:R-:W-:-:S04]  /*13f0*/  SHF.L.U32 R0, R0, 0x1f, RZ ;  /* 0x0000001f00007819 */ /* 0x000fc800000006ff */
[----:B------:R0:W1:Y:S01]  /*1400*/  SYNCS.PHASECHK.TRANS64.TRYWAIT P1, [R3+URZ], R0 ;  /* 0x00000000030075a7 */ /* 0x000062000802017f */
[----:B------:R-:W-:Y:S05]  /*1410*/  @!P0 BRA `(.L_x_15) ;  /* 0x0000000000048947 */ /* 0x000fea0003800000 */
[----:B------:R-:W-:Y:S01]  /*1420*/  BPT.TRAP 0x1 ;  /* 0x000000040000795c */ /* 0x000fe20000300000 */
.L_x_15:
[----:B-1----:R-:W-:Y:S05]  /*1430*/  @P1 BRA `(.L_x_16) ;  /* 0x0000000000081947 */ /* 0x002fea0003800000 */
[----:B------:R-:W1:Y:S02]  /*1440*/  SYNCS.PHASECHK.TRANS64.TRYWAIT P1, [R3+URZ], R0 ;  /* 0x00000000030075a7 */ /* 0x000e64000802017f */
[----:B-1----:R-:W-:Y:S05]  /*1450*/  @!P1 BRA `(.L_x_17) ;  /* 0x000001dc00c49947 */ /* 0x002fea0003800000 */
.L_x_16:
[----:B------:R-:W2:Y:S02]  /*1460*/  LDL R4, [R1+0x138] ;  /* 0x0001380001047983 */ /* 0x000ea40000100800 */
[----:B--2---:R-:W-:-:S13]  /*1470*/  R2UR UR5, R4 ;  /* 0x00000000040572ca */ /* 0x004fda00000e0000 */
[----:B------:R-:W-:-:S04]  /*1480*/  UISETP.LT.AND UP0, UPT, UR5, 0x1, UPT ;  /* 0x000000010500788c */ /* 0x000fc8000bf01270 */
[----:B------:R-:W-:-:S06]  /*1490*/  USEL UR4, UR5, 0x1, UP0 ;  /* 0x0000000105047887 */ /* 0x000fcc0008000000 */
[----:B------:R-:W-:-:S05]  /*14a0*/  IMAD.U32 R4, RZ, RZ, UR4 ;  /* 0x00000004ff047e24 */ /* 0x000fca000f8e00ff */
[----:B------:R-:W-:Y:S01]  /*14b0*/  IADD3 R4, -R4, UR5, RZ ;  /* 0x0000000504047c10 */ /* 0x000fe2000fffe1ff */
[----:B------:R-:W-:Y:S05]  /*14c0*/  WARPSYNC.ALL ;  /* 0x0000000000007948 */ /* 0x000fea0003800000 */
[----:B------:R-:W-:Y:S01]  /*14d0*/  ISETP.GE.AND P1, PT, R4, 0x1, PT ;  /* 0x000000010400780c */ /* 0x000fe20003f26270 */
[----:B------:R-:W-:Y:S04]  /*14e0*/  STL [R1+0x1d0], R18 ;  /* 0x0001d01201007387 */ /* 0x000fe80000100800 */
[----:B------:R-:W-:Y:S04]  /*14f0*/  STL [R1+0x1cc], R17 ;  /* 0x0001cc1101007387 */ /* 0x000fe80000100800 */
[----:B-----5:R2:W-:Y:S04]  /*1500*/  STL [R1+0x1c8], R16 ;  /* 0x0001c81001007387 */ /* 0x0205e80000100800 */
[----:B------:R-:W-:Y:S04]  /*1510*/  STL [R1+0x1c4], R4 ;  /* 0x0001c40401007387 */ /* 0x000fe80000100800 */
[----:B------:R-:W-:Y:S04]  /*1520*/  STL [R1+0x1c0], R2 ;  /* 0x0001c00201007387 */ /* 0x000fe80000100800 */
[----:B------:R-:W3:Y:S01]  /*1530*/  LDL R10, [R1+0x12c] ;  /* 0x00012c00010a7983 */ /* 0x000ee20000100800 */
[----:B------:R-:W-:Y:S01]  /*1540*/  UIADD3 UR4, UR60, 0x24100, URZ ;  /* 0x000241003c047890 */ /* 0x000fe2000fffe03f */
[----:B------:R-:W-:Y:S01]  /*1550*/  WARPGROUP.ARRIVE ;  /* 0x00000000000079c5 */ /* 0x000fe20000000000 */
[----:B------:R-:W-:Y:S01]  /*1560*/  ULOP3.LUT UR61, UR61, 0x10000, URZ, 0xfc, !UPT ;  /* 0x000100003d3d7892 */ /* 0x000fe2000f8efc3f */
[----:B------:R-:W-:Y:S01]  /*1570*/  MOV R9, UR37 ;  /* 0x0000002500097c02 */ /* 0x000fe20008000f00 */
[----:B------:R-:W-:Y:S01]  /*1580*/  USHF.R.U32.HI UR4, URZ, 0x4, UR4 ;  /* 0x000000043f047899 */ /* 0x000fe20008011604 */
[----:B------:R-:W-:Y:S01]  /*1590*/  MOV R8, UR36 ;  /* 0x0000002400087c02 */ /* 0x000fe20008000f00 */
[----:B------:R-:W-:Y:S01]  /*15a0*/  UMOV UR49, 0x40000040 ;  /* 0x4000004000317882 */ /* 0x000fe20000000000 */
[----:B------:R-:W-:Y:S01]  /*15b0*/  UMOV UR51, 0x40000040 ;  /* 0x4000004000337882 */ /* 0x000fe20000000000 */
[----:B------:R-:W-:Y:S01]  /*15c0*/  ULOP3.LUT UR4, UR4, 0x3fff, URZ, 0xc0, !UPT ;  /* 0x00003fff04047892 */ /* 0x000fe2000f8ec03f */
[----:B------:R-:W-:Y:S01]  /*15d0*/  UMOV UR57, UR49 ;  /* 0x0000003100397c82 */ /* 0x000fe20008000000 */
[----:B------:R-:W-:-:S02]  /*15e0*/  UMOV UR59, 0x40000040 ;  /* 0x40000040003b7882 */ /* 0x000fc40000000000 */
[----:B------:R-:W-:Y:S01]  /*15f0*/  ULOP3.LUT UR7, UR4, 0x10000, URZ, 0xfc, !UPT ;  /* 0x0001000004077892 */ /* 0x000fe2000f8efc3f */
[----:B------:R-:W-:Y:S01]  /*1600*/  UMOV UR25, UR49 ;  /* 0x0000003100197c82 */ /* 0x000fe20008000000 */
[----:B------:R-:W-:Y:S01]  /*1610*/  UMOV UR27, 0x40000040 ;  /* 0x40000040001b7882 */ /* 0x000fe20000000000 */
[----:B------:R-:W-:Y:S01]  /*1620*/  UMOV UR29, UR49 ;  /* 0x00000031001d7c82 */ /* 0x000fe20008000000 */
[----:B------:R-:W-:Y:S02]  /*1630*/  UMOV UR31, 0x40000040 ;  /* 0x40000040001f7882 */ /* 0x000fe40000000000 */
[----:B01----:R-:W-:Y:S01]  /*1640*/  MOV R3, UR7 ;  /* 0x0000000700037c02 */ /* 0x003fe20008000f00 */
[----:B------:R-:W-:Y:S01]  /*1650*/  UMOV UR13, UR49 ;  /* 0x00000031000d7c82 */ /* 0x000fe20008000000 */
[----:B------:R-:W-:Y:S01]  /*1660*/  UMOV UR15, 0x40000040 ;  /* 0x40000040000f7882 */ /* 0x000fe20000000000 */
        /* <DEDUP_REMOVED lines=13> */
[----:B---3--:R-:W-:Y:S01]  /*1740*/  R2UR UR6, R10 ;  /* 0x000000000a0672ca */ /* 0x008fe200000e0000 */
[----:B------:R-:W-:Y:S04]  /*1750*/  STL [R1+0x1d4], R10 ;  /* 0x0001d40a01007387 */ /* 0x000fe80000100800 */
[----:B------:R-:W-:Y:S08]  /*1760*/  STL [R1+0x1d8], R3 ;  /* 0x0001d80301007387 */ /* 0x000ff00000100800 */
[----:B------:R-:W-:-:S02]  /*1770*/  UIMAD UR5, UR6, 0xc00, UR61 ;  /* 0x00000c00060578a4 */ /* 0x000fc4000f8e023d */
[----:B------:R-:W-:Y:S02]  /*1780*/  UIMAD UR4, UR6, 0x580, UR7 ;  /* 0x00000580060478a4 */ /* 0x000fe4000f8e0207 */
[----:B------:R-:W-:Y:S02]  /*1790*/  UIADD3 UR6, UR5, 0x400, URZ ;  /* 0x0000040005067890 */ /* 0x000fe4000fffe03f */
[----:B------:R-:W-:Y:S01]  /*17a0*/  UIADD3 UR58, UR4, 0x80, URZ ;  /* 0x00000080043a7890 */ /* 0x000fe2000fffe03f */
[----:B------:R-:W-:Y:S01]  /*17b0*/  MOV R6, UR5 ;  /* 0x0000000500067c02 */ /* 0x000fe20008000f00 */
[----:B------:R-:W-:Y:S01]  /*17c0*/  UMOV UR48, UR5 ;  /* 0x0000000500307c82 */ /* 0x000fe20008000000 */
[----:B------:R-:W-:Y:S01]  /*17d0*/  UMOV UR50, UR4 ;  /* 0x0000000400327c82 */ /* 0x000fe20008000000 */
[----:B------:R-:W-:Y:S01]  /*17e0*/  UMOV UR56, UR48 ;  /* 0x0000003000387c82 */ /* 0x000fe20008000000 */
[----:B------:R-:W-:Y:S01]  /*17f0*/  HGMMA.64x16x16.F32 R24, gdesc[UR48], RZ, !UPT, gsb0 ;  /* 0x00200000301879f0 */ /* 0x000fe2000c0008ff */
[----:B------:R-:W-:-:S02]  /*1800*/  UIADD3 UR26, UR4, 0x100, URZ ;  /* 0x00000100041a7890 */ /* 0x000fc4000fffe03f */
[----:B------:R-:W-:Y:S01]  /*1810*/  MOV R5, UR4 ;  /* 0x0000000400057c02 */ /* 0x000fe20008000f00 */
[----:B------:R-:W-:Y:S01]  /*1820*/  UMOV UR24, UR48 ;  /* 0x0000003000187c82 */ /* 0x000fe20008000000 */
[----:B------:R-:W-:Y:S01]  /*1830*/  UIADD3 UR30, UR4, 0x180, URZ ;  /* 0x00000180041e7890 */ /* 0x000fe2000fffe03f */
        /* <DEDUP_REMOVED lines=15> */
[----:B------:R-:W-:Y:S01]  /*1930*/  UMOV UR54, UR50 ;  /* 0x0000003200367c82 */ /* 0x000fe20008000000 */
[----:B------:R-:W-:Y:S01]  /*1940*/  UIADD3 UR48, UR5, 0x800, URZ ;  /* 0x0000080005307890 */ /* 0x000fe2000fffe03f */
[----:B------:R-:W-:-:S02]  /*1950*/  UMOV UR49, 0x40000040 ;  /* 0x4000004000317882 */ /* 0x000fc40000000000 */
[----:B------:R-:W-:Y:S01]  /*1960*/  UMOV UR37, UR49 ;  /* 0x0000003100257c82 */ /* 0x000fe20008000000 */
[----:B------:R-:W-:Y:S01]  /*1970*/  UMOV UR7, UR49 ;  /* 0x0000003100077c82 */ /* 0x000fe20008000000 */
[----:B------:R-:W-:Y:S02]  /*1980*/  MOV R7, UR37 ;  /* 0x0000002500077c02 */ /* 0x000fe40008000f00 */
[----:B------:R-:W-:Y:S01]  /*1990*/  UMOV UR36, UR48 ;  /* 0x0000003000247c82 */ /* 0x000fe20008000000 */
[----:B------:R-:W-:Y:S01]  /*19a0*/  UMOV UR37, UR7 ;  /* 0x0000000700257c82 */ /* 0x000fe20008000000 */
[----:B------:R-:W-:Y:S01]  /*19b0*/  MOV R0, UR36 ;  /* 0x0000002400007c02 */ /* 0x000fe20008000f00 */
[----:B------:R-:W-:Y:S01]  /*19c0*/  UMOV UR4, UR48 ;  /* 0x0000003000047c82 */ /* 0x000fe20008000000 */
[----:B------:R-:W-:Y:S02]  /*19d0*/  WARPGROUP.DEPBAR.LE gsb0, 0x0 ;  /* 0x00008000000079c5 */ /* 0x000fe40000010000 */
[----:B--2---:R-:W-:Y:S01]  /*19e0*/  WARPGROUP.ARRIVE ;  /* 0x00000000000079c5 */ /* 0x004fe20000000000 */
[----:B------:R-:W-:Y:S04]  /*19f0*/  STL.64 [R1+0xc0], R24 ;  /* 0x0000c01801007387 */ /* 0x000fe80000100a00 */
[----:B------:R-:W-:Y:S01]  /*1a00*/  STL.64 [R1+0xc8], R26 ;  /* 0x0000c81a01007387 */ /* 0x000fe20000100a00 */
[----:B------:R-:W-:Y:S03]  /*1a10*/  HGMMA.64x16x16.F32 R16, gdesc[UR56], RZ, !UPT, gsb0 ;  /* 0x00200000381079f0 */ /* 0x000fe6000c0008ff */
[----:B------:R-:W-:Y:S04]  /*1a20*/  STL.64 [R1+0xd0], R28 ;  /* 0x0000d01c01007387 */ /* 0x000fe80000100a00 */
[----:B------:R0:W-:Y:S01]  /*1a30*/  STL.64 [R1+0xd8], R30 ;  /* 0x0000d81e01007387 */ /* 0x0001e20000100a00 */
[----:B------:R-:W-:-:S02]  /*1a40*/  WARPGROUP.DEPBAR.LE gsb0, 0x0 ;  /* 0x00008000000079c5 */ /* 0x000fc40000010000 */
[----:B0-----:R-:W-:Y:S01]  /*1a50*/  WARPGROUP.ARRIVE ;  /* 0x00000000000079c5 */ /* 0x001fe20000000000 */
[----:B------:R-:W-:Y:S01]  /*1a60*/  IMAD.MOV.U32 R14, RZ, RZ, R16 ;  /* 0x000000ffff0e7224 */ /* 0x000fe200078e0010 */
[----:B------:R-:W-:Y:S01]  /*1a70*/  MOV R11, R19 ;  /* 0x00000013000b7202 */ /* 0x000fe20000000f00 */
[----:B------:R-:W-:Y:S01]  /*1a80*/  IMAD.MOV.U32 R13, RZ, RZ, R17 ;  /* 0x000000ffff0d7224 */ /* 0x000fe200078e0011 */
[----:B------:R-:W-:Y:S01]  /*1a90*/  MOV R2, R23 ;  /* 0x0000001700027202 */ /* 0x000fe20000000f00 */
[----:B------:R-:W-:Y:S01]  /*1aa0*/  IMAD.MOV.U32 R12, RZ, RZ, R18 ;  /* 0x000000ffff0c7224 */ /* 0x000fe200078e0012 */
[----:B------:R-:W-:Y:S01]  /*1ab0*/  HGMMA.64x16x16.F32 R24, gdesc[UR24], RZ, !UPT, gsb0 ;  /* 0x00200000181879f0 */ /* 0x000fe2000c0008ff */
[----:B------:R-:W-:Y:S02]  /*1ac0*/  IMAD.MOV.U32 R10, RZ, RZ, R20 ;  /* 0x000000ffff0a7224 */ /* 0x000fe400078e0014 */
[----:B------:R-:W-:Y:S02]  /*1ad0*/  IMAD.MOV.U32 R4, RZ, RZ, R21 ;  /* 0x000000ffff047224 */ /* 0x000fe400078e0015 */
[----:B------:R-:W-:Y:S01]  /*1ae0*/  IMAD.MOV.U32 R3, RZ, RZ, R22 ;  /* 0x000000ffff037224 */ /* 0x000fe200078e0016 */
[----:B------:R-:W-:-:S02]  /*1af0*/  WARPGROUP.DEPBAR.LE gsb0, 0x0 ;  /* 0x00008000000079c5 */ /* 0x000fc40000010000 */
[----:B------:R-:W-:Y:S01]  /*1b00*/  WARPGROUP.ARRIVE ;  /* 0x00000000000079c5 */ /* 0x000fe20000000000 */
[----:B------:R-:W-:Y:S04]  /*1b10*/  STL.64 [R1], R24 ;  /* 0x0000001801007387 */ /* 0x000fe80000100a00 */
[----:B------:R-:W-:Y:S01]  /*1b20*/  STL.64 [R1+0x8], R26 ;  /* 0x0000081a01007387 */ /* 0x000fe20000100a00 */
[----:B------:R-:W-:Y:S03]  /*1b30*/  HGMMA.64x16x16.F32 R208, gdesc[UR28], RZ, !UPT, gsb0 ;  /* 0x002000001cd079f0 */ /* 0x000fe6000c0008ff */
[----:B------:R-:W-:Y:S04]  /*1b40*/  STL.64 [R1+0x10], R28 ;  /* 0x0000101c01007387 */ /* 0x000fe80000100a00 */
[----:B------:R-:W-:Y:S01]  /*1b50*/  STL.64 [R1+0x18], R30 ;  /* 0x0000181e01007387 */ /* 0x000fe20000100a00 */
[----:B------:R-:W-:-:S02]  /*1b60*/  WARPGROUP.DEPBAR.LE gsb0, 0x0 ;  /* 0x00008000000079c5 */ /* 0x000fc40000010000 */
[----:B------:R-:W-:Y:S01]  /*1b70*/  WARPGROUP.ARRIVE ;  /* 0x00000000000079c5 */ /* 0x000fe20000000000 */
[----:B------:R-:W-:Y:S01]  /*1b80*/  UMOV UR7, UR11 ;  /* 0x0000000b00077c82 */ /* 0x000fe20008000000 */
[----:B------:R-:W-:Y:S04]  /*1b90*/  STL.64 [R1+0x308], R214 ;  /* 0x000308d601007387 */ /* 0x000fe80000100a00 */
[----:B------:R-:W-:Y:S01]  /*1ba0*/  HGMMA.64x16x16.F32 R184, gdesc[UR12], RZ, !UPT, gsb0 ;  /* 0x002000000cb879f0 */ /* 0x000fe2000c0008ff */
[----:B------:R-:W-:Y:S04]  /*1bb0*/  STL.64 [R1+0x300], R212 ;  /* 0x000300d401007387 */ /* 0x000fe80000100a00 */
[----:B------:R-:W-:Y:S04]  /*1bc0*/  STL.64 [R1+0x2f8], R210 ;  /* 0x0002f8d201007387 */ /* 0x000fe80000100a00 */
[----:B------:R0:W-:Y:S01]  /*1bd0*/  STL.64 [R1+0x2f0], R208 ;  /* 0x0002f0d001007387 */ /* 0x0001e20000100a00 */
[----:B------:R-:W-:-:S02]  /*1be0*/  WARPGROUP.DEPBAR.LE gsb0, 0x0 ;  /* 0x00008000000079c5 */ /* 0x000fc40000010000 */
[----:B------:R-:W-:Y:S01]  /*1bf0*/  WARPGROUP.ARRIVE ;  /* 0x00000000000079c5 */ /* 0x000fe20000000000 */
[----:B------:R-:W-:Y:S04]  /*1c00*/  STL.64 [R1+0x328], R190 ;  /* 0x000328be01007387 */ /* 0x000fe80000100a00 */
[----:B------:R-:W-:Y:S01]  /*1c10*/  STL.64 [R1+0x320], R188 ;  /* 0x000320bc01007387 */ /* 0x000fe20000100a00 */
[----:B------:R-:W-:Y:S03]  /*1c20*/  HGMMA.64x16x16.F32 R160, gdesc[UR8], RZ, !UPT, gsb0 ;  /* 0x0020000008a079f0 */ /* 0x000fe6000c0008ff */
[----:B------:R-:W-:Y:S04]  /*1c30*/  STL.64 [R1+0x318], R186 ;  /* 0x000318ba01007387 */ /* 0x000fe80000100a00 */
[----:B------:R-:W-:Y:S01]  /*1c40*/  STL.64 [R1+0x310], R184 ;  /* 0x000310b801007387 */ /* 0x000fe20000100a00 */
[----:B------:R-:W-:-:S02]  /*1c50*/  WARPGROUP.DEPBAR.LE gsb0, 0x0 ;  /* 0x00008000000079c5 */ /* 0x000fc40000010000 */
[----:B------:R-:W-:-:S06]  /*1c60*/  WARPGROUP.ARRIVE ;  /* 0x00000000000079c5 */ /* 0x000fcc0000000000 */
[----:B------:R-:W-:Y:S03]  /*1c70*/  HGMMA.64x16x16.F32 R136, gdesc[UR16], RZ, !UPT, gsb0 ;  /* 0x00200000108879f0 */ /* 0x000fe6000c0008ff */
[----:B------:R-:W-:Y:S02]  /*1c80*/  WARPGROUP.DEPBAR.LE gsb0, 0x0 ;  /* 0x00008000000079c5 */ /* 0x000fe40000010000 */
        /* <DEDUP_REMOVED lines=10> */
[----:B------:R-:W-:Y:S01]  /*1d30*/  HGMMA.64x16x16.F32 R40, gdesc[UR44], RZ, !UPT, gsb0 ;  /* 0x002000002c2879f0 */ /* 0x000fe2000c0008ff */
[----:B------:R-:W-:Y:S01]  /*1d40*/  UMOV UR44, UR6 ;  /* 0x00000006002c7c82 */ /* 0x000fe20008000000 */
[----:B------:R-:W-:Y:S01]  /*1d50*/  UMOV UR45, 0x40000040 ;  /* 0x40000040002d7882 */ /* 0x000fe20000000000 */
[----:B------:R-:W-:Y:S01]  /*1d60*/  UMOV UR40, UR44 ;  /* 0x0000002c00287c82 */ /* 0x000fe20008000000 */
        /* <DEDUP_REMOVED lines=19> */
[----:B------:R-:W-:-:S03]  /*1ea0*/  UIADD3 UR6, UR5, 0x2, URZ ;  /* 0x0000000205067890 */ /* 0x000fc6000fffe03f */
[----:B------:R-:W-:Y:S01]  /*1eb0*/  UMOV UR5, UR49 ;  /* 0x0000003100057c82 */ /* 0x000fe20008000000 */
[----:B------:R-:W-:Y:S02]  /*1ec0*/  WARPGROUP.DEPBAR.LE gsb0, 0x0 ;  /* 0x00008000000079c5 */ /* 0x000fe40000010000 */
[----:B------:R-:W-:-:S06]  /*1ed0*/  WARPGROUP.ARRIVE ;  /* 0x00000000000079c5 */ /* 0x000fcc0000000000 */
[----:B------:R-:W-:Y:S01]  /*1ee0*/  HGMMA.64x16x16.F32 R32, gdesc[UR44], RZ, !UPT, gsb0 ;  /* 0x002000002c2079f0 */ /* 0x000fe2000c0008ff */
[----:B------:R-:W-:Y:S01]  /*1ef0*/  UMOV UR38, UR18 ;  /* 0x0000001200267c82 */ /* 0x000fe20008000000 */
[----:B------:R-:W-:Y:S01]  /*1f00*/  UMOV UR39, UR19 ;  /* 0x0000001300277c82 */ /* 0x000fe20008000000 */
[----:B------:R-:W-:Y:S01]  /*1f10*/  UMOV UR44, UR48 ;  /* 0x00000030002c7c82 */ /* 0x000fe20008000000 */
[----:B------:R-:W-:Y:S01]  /*1f20*/  UMOV UR45, UR49 ;  /* 0x00000031002d7c82 */ /* 0x000fe20008000000 */
[----:B------:R-:W-:Y:S02]  /*1f30*/  WARPGROUP.DEPBAR.LE gsb0, 0x0 ;  /* 0x00008000000079c5 */ /* 0x000fe40000010000 */
[----:B------:R-:W-:-:S06]  /*1f40*/  WARPGROUP.ARRIVE ;  /* 0x00000000000079c5 */ /* 0x000fcc0000000000 */
[----:B------:R-:W-:Y:S01]  /*1f50*/  HGMMA.64x16x16.F32 R56, gdesc[UR40], RZ, !UPT, gsb0 ;  /* 0x00200000283879f0 */ /* 0x000fe2000c0008ff */
        /* <DEDUP_REMOVED lines=12> */
[----:B------:R-:W-:Y:S01]  /*2020*/  UMOV UR21, 0x40000040 ;  /* 0x4000004000157882 */ /* 0x000fe20000000000 */
[----:B------:R-:W-:Y:S01]  /*2030*/  UMOV UR36, UR6 ;  /* 0x0000000600247c82 */ /* 0x000fe20008000000 */
[----:B------:R-:W-:Y:S02]  /*2040*/  WARPGROUP.DEPBAR.LE gsb0, 0x0 ;  /* 0x00008000000079c5 */ /* 0x000fe40000010000 */
[----:B------:R-:W-:-:S06]  /*2050*/  WARPGROUP.ARRIVE ;  /* 0x00000000000079c5 */ /* 0x000fcc0000000000 */
[----:B------:R-:W-:Y:S01]  /*2060*/  HGMMA.64x16x16.F32 R128, gdesc[UR16], RZ, !UPT, gsb0 ;  /* 0x00200000108079f0 */ /* 0x000fe2000c0008ff */
[----:B------:R-:W-:Y:S01]  /*2070*/  UMOV UR6, UR10 ;  /* 0x0000000a00067c82 */ /* 0x000fe20008000000 */
[----:B0-----:R-:W-:Y:S01]  /*2080*/  IMAD.MOV.U32 R208, RZ, RZ, R14 ;  /* 0x000000ffffd07224 */ /* 0x001fe200078e000e */
[----:B------:R-:W-:Y:S01]  /*2090*/  MOV R210, R12 ;  /* 0x0000000c00d27202 */ /* 0x000fe20000000f00 */
[----:B------:R-:W-:Y:S01]  /*20a0*/  IMAD.MOV.U32 R209, RZ, RZ, R13 ;  /* 0x000000ffffd17224 */ /* 0x000fe200078e000d */
[----:B------:R-:W-:Y:S01]  /*20b0*/  MOV R214, R3 ;  /* 0x0000000300d67202 */ /* 0x000fe20000000f00 */
[----:B------:R-:W-:Y:S01]  /*20c0*/  IMAD.MOV.U32 R211, RZ, RZ, R11 ;  /* 0x000000ffffd37224 */ /* 0x000fe200078e000b */
[----:B------:R-:W-:Y:S01]  /*20d0*/  UMOV UR16, UR20 ;  /* 0x0000001400107c82 */ /* 0x000fe20008000000 */
[----:B------:R-:W-:Y:S01]  /*20e0*/  IMAD.MOV.U32 R212, RZ, RZ, R10 ;  /* 0x000000ffffd47224 */ /* 0x000fe200078e000a */
[----:B------:R-:W-:Y:S01]  /*20f0*/  UMOV UR17, UR21 ;  /* 0x0000001500117c82 */ /* 0x000fe20008000000 */
[----:B------:R-:W-:-:S02]  /*2100*/  WARPGROUP.DEPBAR.LE gsb0, 0x0 ;  /* 0x00008000000079c5 */ /* 0x000fc40000010000 */
[----:B------:R-:W-:-:S06]  /*2110*/  WARPGROUP.ARRIVE ;  /* 0x00000000000079c5 */ /* 0x000fcc0000000000 */
[----:B------:R-:W-:Y:S01]  /*2120*/  HGMMA.64x16x16.F32 R152, gdesc[UR8], RZ, !UPT, gsb0 ;  /* 0x00200000089879f0 */ /* 0x000fe2000c0008ff */
[----:B------:R-:W-:Y:S01]  /*2130*/  UMOV UR8, UR48 ;  /* 0x0000003000087c82 */ /* 0x000fe20008000000 */
[----:B------:R-:W-:Y:S01]  /*2140*/  UMOV UR9, UR49 ;  /* 0x0000003100097c82 */ /* 0x000fe20008000000 */
[----:B------:R-:W-:Y:S02]  /*2150*/  WARPGROUP.DEPBAR.LE gsb0, 0x0 ;  /* 0x00008000000079c5 */ /* 0x000fe40000010000 */
[----:B------:R-:W-:-:S06]  /*2160*/  WARPGROUP.ARRIVE ;  /* 0x00000000000079c5 */ /* 0x000fcc0000000000 */
[----:B------:R-:W-:Y:S01]  /*2170*/  HGMMA.64x16x16.F32 R176, gdesc[UR12], RZ, !UPT, gsb0 ;  /* 0x002000000cb079f0 */ /* 0x000fe2000c0008ff */
[----:B------:R-:W-:Y:S02]  /*2180*/  IMAD.MOV.U32 R213, RZ, RZ, R4 ;  /* 0x000000ffffd57224 */ /* 0x000fe400078e0004 */
[----:B------:R-:W-:Y:S01]  /*2190*/  IMAD.MOV.U32 R215, RZ, RZ, R2 ;  /* 0x000000ffffd77224 */ /* 0x000fe200078e0002 */
[----:B------:R-:W-:Y:S01]  /*21a0*/  UMOV UR11, 0x40000040 ;  /* 0x40000040000b7882 */ /* 0x000fe20000000000 */
        /* <DEDUP_REMOVED lines=25> */
[----:B------:R-:W-:Y:S01]  /*2340*/  UMOV UR8, UR20 ;  /* 0x0000001400087c82 */ /* 0x000fe20008000000 */
[----:B------:R-:W-:Y:S01]  /*2350*/  UMOV UR9, UR21 ;  /* 0x0000001500097c82 */ /* 0x000fe20008000000 */
[----:B------:R-:W-:Y:S02]  /*2360*/  WARPGROUP.DEPBAR.LE gsb0, 0x0 ;  /* 0x00008000000079c5 */ /* 0x000fe40000010000 */
[----:B------:R-:W-:Y:S01]  /*2370*/  IMAD.MOV.U32 R75, RZ, RZ, R27 ;  /* 0x000000ffff4b7224 */ /* 0x000fe200078e001b */
[----:B------:R-:W-:Y:S01]  /*2380*/  MOV R72, R26 ;  /* 0x0000001a00487202 */ /* 0x000fe20000000f00 */
[----:B------:R-:W-:Y:S01]  /*2390*/  IMAD.MOV.U32 R74, RZ, RZ, R28 ;  /* 0x000000ffff4a7224 */ /* 0x000fe200078e001c */
[----:B------:R-:W-:Y:S01]  /*23a0*/  MOV R233, R31 ;  /* 0x0000001f00e97202 */ /* 0x000fe20000000f00 */
[----:B------:R-:W-:-:S02]  /*23b0*/  IMAD.MOV.U32 R73, RZ, RZ, R25 ;  /* 0x000000ffff497224 */ /* 0x000fc400078e0019 */
[----:B------:R-:W-:Y:S02]  /*23c0*/  IMAD.MOV.U32 R55, RZ, RZ, R24 ;  /* 0x000000ffff377224 */ /* 0x000fe400078e0018 */
[----:B------:R-:W-:Y:S02]  /*23d0*/  IMAD.MOV.U32 R235, RZ, RZ, R29 ;  /* 0x000000ffffeb7224 */ /* 0x000fe400078e001d */
[----:B------:R-:W-:Y:S02]  /*23e0*/  IMAD.MOV.U32 R234, RZ, RZ, R30 ;  /* 0x000000ffffea7224 */ /* 0x000fe400078e001e */
[----:B------:R-:W-:-:S06]  /*23f0*/  WARPGROUP.ARRIVE ;  /* 0x00000000000079c5 */ /* 0x000fcc0000000000 */
[----:B------:R-:W-:Y:S01]  /*2400*/  HGMMA.64x16x16.F32 R24, gdesc[UR48], RZ, !UPT, gsb0 ;  /* 0x00200000301879f0 */ /* 0x000fe2000c0008ff */
[----:B------:R-:W-:Y:S01]  /*2410*/  UMOV UR50, UR58 ;  /* 0x0000003a00327c82 */ /* 0x000fe20008000000 */
[----:B------:R-:W-:Y:S01]  /*2420*/  UMOV UR51, UR59 ;  /* 0x0000003b00337c82 */ /* 0x000fe20008000000 */
[----:B------:R-:W-:Y:S01]  /*2430*/  UMOV UR58, UR26 ;  /* 0x0000001a003a7c82 */ /* 0x000fe20008000000 */
[----:B------:R-:W-:Y:S01]  /*2440*/  UMOV UR59, UR27 ;  /* 0x0000001b003b7c82 */ /* 0x000fe20008000000 */
[----:B------:R-:W-:Y:S02]  /*2450*/  WARPGROUP.DEPBAR.LE gsb0, 0x0 ;  /* 0x00008000000079c5 */ /* 0x000fe40000010000 */
[----:B------:R-:W-:Y:S01]  /*2460*/  WARPGROUP.ARRIVE ;  /* 0x00000000000079c5 */ /* 0x000fe20000000000 */
[----:B------:R-:W-:Y:S01]  /*2470*/  IMAD.MOV.U32 R48, RZ, RZ, R31 ;  /* 0x000000ffff307224 */ /* 0x000fe200078e001f */
[----:B------:R-:W-:Y:S01]  /*2480*/  MOV R51, R28 ;  /* 0x0000001c00337202 */ /* 0x000fe20000000f00 */
[----:B------:R-:W-:Y:S01]  /*2490*/  IMAD.MOV.U32 R54, RZ, RZ, R25 ;  /* 0x000000ffff367224 */ /* 0x000fe200078e0019 */
[----:B------:R-:W-:Y:S01]  /*24a0*/  MOV R31, R24 ;  /* 0x00000018001f7202 */ /* 0x000fe20000000f00 */
[----:B------:R-:W-:Y:S01]  /*24b0*/  IMAD.MOV.U32 R53, RZ, RZ, R26 ;  /* 0x000000ffff357224 */ /* 0x000fe200078e001a */
[----:B------:R-:W-:Y:S01]  /*24c0*/  HGMMA.64x16x16.F32 R96, gdesc[UR48], RZ, !UPT, gsb0 ;  /* 0x00200000306079f0 */ /* 0x000fe2000c0008ff */
[----:B------:R-:W-:Y:S01]  /*24d0*/  IMAD.MOV.U32 R52, RZ, RZ, R27 ;  /* 0x000000ffff347224 */ /* 0x000fe200078e001b */
[----:B------:R-:W-:Y:S01]  /*24e0*/  UMOV UR15, 0x40000040 ;  /* 0x40000040000f7882 */ /* 0x000fe20000000000 */
[----:B------:R-:W-:Y:S01]  /*24f0*/  IMAD.MOV.U32 R50, RZ, RZ, R29 ;  /* 0x000000ffff327224 */ /* 0x000fe200078e001d */
[----:B------:R-:W-:Y:S01]  /*2500*/  UMOV UR27, 0x40000040 ;  /* 0x40000040001b7882 */ /* 0x000fe20000000000 */
[----:B------:R-:W-:Y:S01]  /*2510*/  IMAD.MOV.U32 R49, RZ, RZ, R30 ;  /* 0x000000ffff317224 */ /* 0x000fe200078e001e */
[----:B------:R-:W-:Y:S01]  /*2520*/  UMOV UR48, UR20 ;  /* 0x0000001400307c82 */ /* 0x000fe20008000000 */
[----:B------:R-:W-:Y:S01]  /*2530*/  UMOV UR49, UR21 ;  /* 0x0000001500317c82 */ /* 0x000fe20008000000 */
[----:B------:R-:W-:-:S02]  /*2540*/  WARPGROUP.DEPBAR.LE gsb0, 0x0 ;  /* 0x00008000000079c5 */ /* 0x000fc40000010000 */
[----:B------:R-:W-:Y:S01]  /*2550*/  WARPGROUP.ARRIVE ;  /* 0x00000000000079c5 */ /* 0x000fe20000000000 */
        /* <DEDUP_REMOVED lines=11> */
[----:B------:R0:W-:Y:S04]  /*2610*/  STL.64 [R1+0x2a8], R222 ;  /* 0x0002a8de01007387 */ /* 0x0001e80000100a00 */
[----:B------:R1:W-:Y:S01]  /*2620*/  STL.64 [R1+0x2a0], R220 ;  /* 0x0002a0dc01007387 */ /* 0x0003e20000100a00 */
[----:B------:R-:W-:Y:S01]  /*2630*/  HGMMA.64x16x16.F32 R192, gdesc[UR28], RZ, !UPT, gsb0 ;  /* 0x002000001cc079f0 */ /* 0x000fe2000c0008ff */
[----:B------:R-:W-:Y:S01]  /*2640*/  UMOV UR28, UR20 ;  /* 0x00000014001c7c82 */ /* 0x000fe20008000000 */
[----:B------:R-:W-:Y:S01]  /*2650*/  UMOV UR29, UR21 ;  /* 0x00000015001d7c82 */ /* 0x000fe20008000000 */
[----:B------:R2:W-:Y:S04]  /*2660*/  STL.64 [R1+0x298], R218 ;  /* 0x000298da01007387 */ /* 0x0005e80000100a00 */
[----:B------:R3:W-:Y:S01]  /*2670*/  STL.64 [R1+0x290], R216 ;  /* 0x000290d801007387 */ /* 0x0007e20000100a00 */
[----:B0-----:R-:W-:Y:S01]  /*2680*/  IMAD.MOV.U32 R222, RZ, RZ, R25 ;  /* 0x000000ffffde7224 */ /* 0x001fe200078e0019 */
[----:B------:R-:W-:Y:S01]  /*2690*/  MOV R223, R24 ;  /* 0x0000001800df7202 */ /* 0x000fe20000000f00 */
[----:B-1----:R-:W-:-:S02]  /*26a0*/  IMAD.MOV.U32 R220, RZ, RZ, R27 ;  /* 0x000000ffffdc7224 */ /* 0x002fc400078e001b */
[----:B------:R-:W-:Y:S02]  /*26b0*/  IMAD.MOV.U32 R221, RZ, RZ, R26 ;  /* 0x000000ffffdd7224 */ /* 0x000fe400078e001a */
[----:B--2---:R-:W-:Y:S01]  /*26c0*/  IMAD.MOV.U32 R218, RZ, RZ, R29 ;  /* 0x000000ffffda7224 */ /* 0x004fe200078e001d */
[----:B------:R-:W-:Y:S01]  /*26d0*/  MOV R219, R28 ;  /* 0x0000001c00db7202 */ /* 0x000fe20000000f00 */
[----:B---3--:R-:W-:Y:S02]  /*26e0*/  IMAD.MOV.U32 R217, RZ, RZ, R30 ;  /* 0x000000ffffd97224 */ /* 0x008fe400078e001e */
[----:B------:R-:W-:Y:S01]  /*26f0*/  IMAD.MOV.U32 R216, RZ, RZ, R15 ;  /* 0x000000ffffd87224 */ /* 0x000fe200078e000f */
[----:B------:R-:W-:Y:S02]  /*2700*/  WARPGROUP.DEPBAR.LE gsb0, 0x0 ;  /* 0x00008000000079c5 */ /* 0x000fe40000010000 */
[----:B------:R-:W-:Y:S01]  /*2710*/  WARPGROUP.ARRIVE ;  /* 0x00000000000079c5 */ /* 0x000fe20000000000 */
[----:B------:R0:W-:Y:S04]  /*2720*/  STL.64 [R1+0x2c8], R198 ;  /* 0x0002c8c601007387 */ /* 0x0001e80000100a00 */
[----:B------:R1:W-:Y:S01]  /*2730*/  STL.64 [R1+0x2c0], R196 ;  /* 0x0002c0c401007387 */ /* 0x0003e20000100a00 */
[----:B------:R-:W-:Y:S03]  /*2740*/  HGMMA.64x16x16.F32 R168, gdesc[UR52], RZ, !UPT, gsb0 ;  /* 0x0020000034a879f0 */ /* 0x000fe6000c0008ff */
        /* <DEDUP_REMOVED lines=16> */
[----:B------:R-:W3:Y:S01]  /*2850*/  LDL.LU.64 R184, [R1+0xc0] ;  /* 0x0000c00001b87983 */ /* 0x000ee20000300a00 */
[----:B0-----:R-:W-:-:S02]  /*2860*/  IMAD.MOV.U32 R174, RZ, RZ, R75 ;  /* 0x000000ffffae7224 */ /* 0x001fc400078e004b */
[----:B------:R-:W-:Y:S01]  /*2870*/  IMAD.MOV.U32 R175, RZ, RZ, R74 ;  /* 0x000000ffffaf7224 */ /* 0x000fe200078e004a */
[----:B------:R-:W3:Y:S01]  /*2880*/  LDL.LU.64 R186, [R1+0xc8] ;  /* 0x0000c80001ba7983 */ /* 0x000ee20000300a00 */
[----:B-1----:R-:W-:Y:S01]  /*2890*/  IMAD.MOV.U32 R172, RZ, RZ, R73 ;  /* 0x000000ffffac7224 */ /* 0x002fe200078e0049 */
[----:B------:R-:W-:Y:S02]  /*28a0*/  MOV R173, R72 ;  /* 0x0000004800ad7202 */ /* 0x000fe40000000f00 */
[----:B------:R-:W3:Y:S01]  /*28b0*/  LDL.LU.64 R188, [R1+0xd0] ;  /* 0x0000d00001bc7983 */ /* 0x000ee20000300a00 */
[----:B--2---:R-:W-:-:S03]  /*28c0*/  IMAD.MOV.U32 R171, RZ, RZ, R55 ;  /* 0x000000ffffab7224 */ /* 0x004fc600078e0037 */
[----:B------:R-:W3:Y:S01]  /*28d0*/  LDL.LU.64 R190, [R1+0xd8] ;  /* 0x0000d80001be7983 */ /* 0x000ee20000300a00 */
[----:B------:R-:W-:Y:S02]  /*28e0*/  WARPGROUP.DEPBAR.LE gsb0, 0x0 ;  /* 0x00008000000079c5 */ /* 0x000fe40000010000 */
[----:B------:R-:W-:-:S06]  /*28f0*/  WARPGROUP.ARRIVE ;  /* 0x00000000000079c5 */ /* 0x000fcc0000000000 */
[----:B------:R-:W-:Y:S01]  /*2900*/  HGMMA.64x16x16.F32 R120, gdesc[UR36], RZ, !UPT, gsb0 ;  /* 0x00200000247879f0 */ /* 0x000fe2000c0008ff */
[----:B------:R-:W-:Y:S02]  /*2910*/  R2UR UR37, R7 ;  /* 0x00000000072572ca */ /* 0x000fe400000e0000 */
[----:B------:R-:W-:Y:S01]  /*2920*/  R2UR UR36, R0 ;  /* 0x00000000002472ca */ /* 0x000fe200000e0000 */
[----:B------:R-:W-:Y:S01]  /*2930*/  UMOV UR38, UR22 ;  /* 0x0000001600267c82 */ /* 0x000fe20008000000 */
[----:B------:R-:W-:Y:S01]  /*2940*/  UMOV UR39, UR23 ;  /* 0x0000001700277c82 */ /* 0x000fe20008000000 */
[----:B------:R-:W-:Y:S02]  /*2950*/  WARPGROUP.DEPBAR.LE gsb0, 0x0 ;  /* 0x00008000000079c5 */ /* 0x000fe40000010000 */
[----:B------:R-:W-:-:S08]  /*2960*/  WARPGROUP.ARRIVE ;  /* 0x00000000000079c5 */ /* 0x000fd00000000000 */
[----:B------:R-:W-:Y:S03]  /*2970*/  HGMMA.64x16x16.F32 R96, gdesc[UR36], RZ, !UPT, gsb0 ;  /* 0x00200000246079f0 */ /* 0x000fe6000c0008ff */
[----:B------:R-:W-:Y:S02]  /*2980*/  WARPGROUP.DEPBAR.LE gsb0, 0x0 ;  /* 0x00008000000079c5 */ /* 0x000fe40000010000 */
[----:B------:R-:W-:-:S06]  /*2990*/  WARPGROUP.ARRIVE ;  /* 0x00000000000079c5 */ /* 0x000fcc0000000000 */
[----:B------:R-:W-:Y:S03]  /*29a0*/  HGMMA.64x16x16.F32 R72, gdesc[UR32], RZ, !UPT, gsb0 ;  /* 0x00200000204879f0 */ /* 0x000fe6000c0008ff */
[----:B------:R-:W-:Y:S02]  /*29b0*/  WARPGROUP.DEPBAR.LE gsb0, 0x0 ;  /* 0x00008000000079c5 */ /* 0x000fe40000010000 */
[----:B------:R-:W-:-:S06]  /*29c0*/  WARPGROUP.ARRIVE ;  /* 0x00000000000079c5 */ /* 0x000fcc0000000000 */
[----:B------:R-:W-:Y:S01]  /*29d0*/  HGMMA.64x16x16.F32 R48, gdesc[UR40], RZ, !UPT, gsb0 ;  /* 0x00200000283079f0 */ /* 0x000fe2000c0008ff */
[----:B------:R-:W-:Y:S02]  /*29e0*/  R2UR UR4, R5 ;  /* 0x00000000050472ca */ /* 0x000fe400000e0000 */
[----:B------:R-:W-:Y:S02]  /*29f0*/  WARPGROUP.DEPBAR.LE gsb0, 0x0 ;  /* 0x00008000000079c5 */ /* 0x000fe40000010000 */
[----:B------:R-:W-:-:S06]  /*2a00*/  WARPGROUP.ARRIVE ;  /* 0x00000000000079c5 */ /* 0x000fcc0000000000 */
[----:B------:R-:W-:Y:S03]  /*2a10*/  HGMMA.64x16x16.F32 R24, gdesc[UR44], RZ, !UPT, gsb0 ;  /* 0x002000002c1879f0 */ /* 0x000fe6000c0008ff */
[----:B------:R-:W-:Y:S01]  /*2a20*/  UIADD3 UR6, UR4, 0x2, URZ ;  /* 0x0000000204067890 */ /* 0x000fe2000fffe03f */
[----:B------:R-:W-:-:S06]  /*2a30*/  UMOV UR23, 0x40000040 ;  /* 0x4000004000177882 */ /* 0x000fcc0000000000 */
[----:B------:R-:W-:Y:S01]  /*2a40*/  UMOV UR22, UR6 ;  /* 0x0000000600167c82 */ /* 0x000fe20008000000 */
[----:B------:R-:W-:Y:S02]  /*2a50*/  WARPGROUP.DEPBAR.LE gsb0, 0x0 ;  /* 0x00008000000079c5 */ /* 0x000fe40000010000 */
[----:B---3--:R-:W-:-:S06]  /*2a60*/  WARPGROUP.ARRIVE ;  /* 0x00000000000079c5 */ /* 0x008fcc0000000000 */
[----:B------:R-:W-:Y:S01]  /*2a70*/  HGMMA.64x16x16.F32 R184, gdesc[UR20], R184, gsb0 ;  /* 0x0020000014b879f0 */ /* 0x000fe200080008b8 */
[----:B------:R-:W-:Y:S01]  /*2a80*/  UIADD3 UR10, UR4, 0x82, URZ ;  /* 0x00000082040a7890 */ /* 0x000fe2000fffe03f */
[----:B------:R-:W-:Y:S01]  /*2a90*/  STL.64 [R1+0x2d0], R168 ;  /* 0x0002d0a801007387 */ /* 0x000fe20000100a00 */
[----:B------:R-:W-:Y:S02]  /*2aa0*/  R2UR UR5, R6 ;  /* 0x00000000060572ca */ /* 0x000fe400000e0000 */
[----:B------:R-:W-:Y:S01]  /*2ab0*/  R2UR UR37, R9 ;  /* 0x00000000092572ca */ /* 0x000fe200000e0000 */
[----:B------:R-:W2:Y:S01]  /*2ac0*/  LDL.LU.64 R4, [R1] ;  /* 0x0000000001047983 */ /* 0x000ea20000300a00 */
[----:B------:R-:W-:-:S03]  /*2ad0*/  R2UR UR36, R8 ;  /* 0x00000000082472ca */ /* 0x000fc600000e0000 */
[----:B------:R-:W2:Y:S04]  /*2ae0*/  LDL.LU.64 R6, [R1+0x8] ;  /* 0x0000080001067983 */ /* 0x000ea80000300a00 */
[----:B------:R-:W2:Y:S04]  /*2af0*/  LDL.LU.64 R8, [R1+0x10] ;  /* 0x0000100001087983 */ /* 0x000ea80000300a00 */
[----:B------:R-:W2:Y:S01]  /*2b00*/  LDL.LU.64 R10, [R1+0x18] ;  /* 0x00001800010a7983 */ /* 0x000ea20000300a00 */
[----:B------:R-:W-:Y:S02]  /*2b10*/  WARPGROUP.DEPBAR.LE gsb0, 0x0 ;  /* 0x00008000000079c5 */ /* 0x000fe40000010000 */
[----:B------:R-:W-:-:S06]  /*2b20*/  WARPGROUP.ARRIVE ;  /* 0x00000000000079c5 */ /* 0x000fcc0000000000 */
[----:B------:R-:W-:Y:S01]  /*2b30*/  HGMMA.64x16x16.F32 R208, gdesc[UR8], R208, gsb0 ;  /* 0x0020000008d079f0 */ /* 0x000fe200080008d0 */
[----:B------:R-:W-:Y:S01]  /*2b40*/  MOV R2, R190 ;  /* 0x000000be00027202 */ /* 0x000fe20000000f00 */
[----:B------:R-:W-:Y:S01]  /*2b50*/  IMAD.MOV.U32 R0, RZ, RZ, R191 ;  /* 0x000000ffff007224 */ /* 0x000fe200078e00bf */
[----:B------:R-:W-:Y:S01]  /*2b60*/  MOV R14, R186 ;  /* 0x000000ba000e7202 */ /* 0x000fe20000000f00 */
[----:B------:R-:W-:Y:S01]  /*2b70*/  IMAD.MOV.U32 R12, RZ, RZ, R188 ;  /* 0x000000ffff0c7224 */ /* 0x000fe200078e00bc */
[----:B------:R-:W3:Y:S01]  /*2b80*/  LDL.LU.64 R190, [R1+0x328] ;  /* 0x0003280001be7983 */ /* 0x000ee20000300a00 */
[----:B------:R-:W-:Y:S02]  /*2b90*/  IMAD.MOV.U32 R3, RZ, RZ, R189 ;  /* 0x000000ffff037224 */ /* 0x000fe400078e00bd */
[----:B------:R-:W-:Y:S01]  /*2ba0*/  IMAD.MOV.U32 R13, RZ, RZ, R187 ;  /* 0x000000ffff0d7224 */ /* 0x000fe200078e00bb */
[----:B------:R-:W3:Y:S01]  /*2bb0*/  LDL.LU.64 R188, [R1+0x320] ;  /* 0x0003200001bc7983 */ /* 0x000ee20000300a00 */
[----:B------:R-:W-:-:S02]  /*2bc0*/  IMAD.MOV.U32 R232, RZ, RZ, R184 ;  /* 0x000000ffffe87224 */ /* 0x000fc400078e00b8 */
[----:B------:R-:W-:Y:S01]  /*2bd0*/  IMAD.MOV.U32 R15, RZ, RZ, R185 ;  /* 0x000000ffff0f7224 */ /* 0x000fe200078e00b9 */
[----:B------:R-:W3:Y:S04]  /*2be0*/  LDL.LU.64 R186, [R1+0x318] ;  /* 0x0003180001ba7983 */ /* 0x000ee80000300a00 */
[----:B------:R-:W3:Y:S01]  /*2bf0*/  LDL.LU.64 R184, [R1+0x310] ;  /* 0x0003100001b87983 */ /* 0x000ee20000300a00 */
[----:B------:R-:W-:-:S03]  /*2c00*/  WARPGROUP.DEPBAR.LE gsb0, 0x0 ;  /* 0x00008000000079c5 */ /* 0x000fc60000010000 */
[----:B------:R-:W-:Y:S04]  /*2c10*/  STL.64 [R1+0x60], R208 ;  /* 0x000060d001007387 */ /* 0x000fe80000100a00 */
[----:B------:R-:W-:Y:S04]  /*2c20*/  STL.64 [R1+0x68], R210 ;  /* 0x000068d201007387 */ /* 0x000fe80000100a00 */
[----:B------:R-:W-:Y:S04]  /*2c30*/  STL.64 [R1+0x70], R212 ;  /* 0x000070d401007387 */ /* 0x000fe80000100a00 */
[----:B------:R0:W-:Y:S04]  /*2c40*/  STL.64 [R1+0x78], R214 ;  /* 0x000078d601007387 */ /* 0x0001e80000100a00 */
[----:B0-----:R-:W4:Y:S04]  /*2c50*/  LDL.LU.64 R214, [R1+0x308] ;  /* 0x0003080001d67983 */ /* 0x001f280000300a00 */
[----:B------:R-:W4:Y:S04]  /*2c60*/  LDL.LU.64 R212, [R1+0x300] ;  /* 0x0003000001d47983 */ /* 0x000f280000300a00 */
[----:B------:R-:W4:Y:S04]  /*2c70*/  LDL.LU.64 R210, [R1+0x2f8] ;  /* 0x0002f80001d27983 */ /* 0x000f280000300a00 */
[----:B------:R-:W4:Y:S01]  /*2c80*/  LDL.LU.64 R208, [R1+0x2f0] ;  /* 0x0002f00001d07983 */ /* 0x000f220000300a00 */
[----:B------:R-:W-:-:S02]  /*2c90*/  UIADD3 UR14, UR4, 0x102, URZ ;  /* 0x00000102040e7890 */ /* 0x000fc4000fffe03f */
[----:B------:R-:W-:Y:S02]  /*2ca0*/  UIADD3 UR18, UR4, 0x182, URZ ;  /* 0x0000018204127890 */ /* 0x000fe4000fffe03f */
[----:B------:R-:W-:Y:S01]  /*2cb0*/  UIADD3 UR26, UR4, 0x202, URZ ;  /* 0x00000202041a7890 */ /* 0x000fe2000fffe03f */
[----:B--2---:R-:W-:-:S06]  /*2cc0*/  WARPGROUP.ARRIVE ;  /* 0x00000000000079c5 */ /* 0x004fcc0000000000 */
[----:B------:R-:W-:Y:S03]  /*2cd0*/  HGMMA.64x16x16.F32 R4, gdesc[UR12], R4, gsb0 ;  /* 0x002000000c0479f0 */ /* 0x000fe60008000804 */
[----:B------:R-:W-:Y:S02]  /*2ce0*/  WARPGROUP.DEPBAR.LE gsb0, 0x0 ;  /* 0x00008000000079c5 */ /* 0x000fe40000010000 */
[----:B----4-:R-:W-:-:S06]  /*2cf0*/  WARPGROUP.ARRIVE ;  /* 0x00000000000079c5 */ /* 0x010fcc0000000000 */
[----:B------:R-:W-:Y:S03]  /*2d00*/  HGMMA.64x16x16.F32 R208, gdesc[UR16], R208, gsb0 ;  /* 0x0020000010d079f0 */ /* 0x000fe600080008d0 */
[----:B------:R-:W-:Y:S02]  /*2d10*/  WARPGROUP.DEPBAR.LE gsb0, 0x0 ;  /* 0x00008000000079c5 */ /* 0x000fe40000010000 */
[----:B---3--:R-:W-:-:S06]  /*2d20*/  WARPGROUP.ARRIVE ;  /* 0x00000000000079c5 */ /* 0x008fcc0000000000 */
[----:B------:R-:W-:Y:S01]  /*2d30*/  HGMMA.64x16x16.F32 R184, gdesc[UR24], R184, gsb0 ;  /* 0x0020000018b879f0 */ /* 0x000fe200080008b8 */
[----:B------:R-:W-:Y:S01]  /*2d40*/  UIADD3 UR30, UR4, 0x282, URZ ;  /* 0x00000282041e7890 */ /* 0x000fe2000fffe03f */
[----:B------:R-:W-:Y:S01]  /*2d50*/  UMOV UR31, 0x40000040 ;  /* 0x40000040001f7882 */ /* 0x000fe20000000000 */
[----:B------:R-:W-:Y:S02]  /*2d60*/  WARPGROUP.DEPBAR.LE gsb0, 0x0 ;  /* 0x00008000000079c5 */ /* 0x000fe40000010000 */
[----:B------:R-:W-:-:S06]  /*2d70*/  WARPGROUP.ARRIVE ;  /* 0x00000000000079c5 */ /* 0x000fcc0000000000 */
[----:B------:R-:W-:Y:S01]  /*2d80*/  HGMMA.64x16x16.F32 R160, gdesc[UR28], R160, gsb0 ;  /* 0x002000001ca079f0 */ /* 0x000fe200080008a0 */
[----:B------:R-:W-:Y:S01]  /*2d90*/  UIADD3 UR50, UR4, 0x302, URZ ;  /* 0x0000030204327890 */ /* 0x000fe2000fffe03f */
[----:B------:R-:W-:Y:S01]  /*2da0*/  UMOV UR51, 0x40000040 ;  /* 0x4000004000337882 */ /* 0x000fe20000000000 */
[----:B------:R-:W-:Y:S02]  /*2db0*/  WARPGROUP.DEPBAR.LE gsb0, 0x0 ;  /* 0x00008000000079c5 */ /* 0x000fe40000010000 */
[----:B------:R-:W-:-:S06]  /*2dc0*/  WARPGROUP.ARRIVE ;  /* 0x00000000000079c5 */ /* 0x000fcc0000000000 */
[----:B------:R-:W-:Y:S01]  /*2dd0*/  HGMMA.64x16x16.F32 R136, gdesc[UR48], R136, gsb0 ;  /* 0x00200000308879f0 */ /* 0x000fe20008000888 */
[----:B------:R-:W-:Y:S01]  /*2de0*/  UIADD3 UR54, UR4, 0x382, URZ ;  /* 0x0000038204367890 */ /* 0x000fe2000fffe03f */
[----:B------:R-:W-:Y:S01]  /*2df0*/  UMOV UR52, UR20 ;  /* 0x0000001400347c82 */ /* 0x000fe20008000000 */
[----:B------:R-:W-:Y:S01]  /*2e00*/  UMOV UR53, UR21 ;  /* 0x0000001500357c82 */ /* 0x000fe20008000000 */
        /* <DEDUP_REMOVED lines=26> */
[----:B------:R-:W-:-:S06]  /*2fb0*/  UMOV UR33, 0x40000040 ;  /* 0x4000004000217882 */ /* 0x000fcc0000000000 */
[----:B------:R-:W-:Y:S01]  /*2fc0*/  UMOV UR32, UR6 ;  /* 0x0000000600207c82 */ /* 0x000fe20008000000 */
[----:B------:R-:W-:Y:S02]  /*2fd0*/  WARPGROUP.DEPBAR.LE gsb0, 0x0 ;  /* 0x00008000000079c5 */ /* 0x000fe40000010000 */
[----:B------:R-:W-:-:S06]  /*2fe0*/  WARPGROUP.ARRIVE ;  /* 0x00000000000079c5 */ /* 0x000fcc0000000000 */
[----:B------:R-:W-:Y:S01]  /*2ff0*/  HGMMA.64x16x16.F32 R32, gdesc[UR32], R32, gsb0 ;  /* 0x00200000202079f0 */ /* 0x000fe20008000820 */
[----:B------:R-:W-:Y:S01]  /*3000*/  UMOV UR40, UR32 ;  /* 0x0000002000287c82 */ /* 0x000fe20008000000 */
[----:B------:R-:W-:Y:S01]  /*3010*/  UMOV UR41, UR33 ;  /* 0x0000002100297c82 */ /* 0x000fe20008000000 */
[----:B------:R-:W-:Y:S02]  /*3020*/  WARPGROUP.DEPBAR.LE gsb0, 0x0 ;  /* 0x00008000000079c5 */ /* 0x000fe40000010000 */
[----:B------:R-:W-:-:S06]  /*3030*/  WARPGROUP.ARRIVE ;  /* 0x00000000000079c5 */ /* 0x000fcc0000000000 */
[----:B------:R-:W-:Y:S01]  /*3040*/  HGMMA.64x16x16.F32 R56, gdesc[UR40], R56, gsb0 ;  /* 0x00200000283879f0 */ /* 0x000fe20008000838 */
[----:B------:R-:W-:Y:S01]  /*3050*/  UMOV UR44, UR32 ;  /* 0x00000020002c7c82 */ /* 0x000fe20008000000 */
[----:B------:R-:W-:Y:S01]  /*3060*/  UMOV UR45, UR33 ;  /* 0x00000021002d7c82 */ /* 0x000fe20008000000 */
        /* <DEDUP_REMOVED lines=44> */
[----:B------:R-:W-:Y:S01]  /*3330*/  IMAD.MOV.U32 R168, RZ, RZ, R171 ;  /* 0x000000ffffa87224 */ /* 0x000fe200078e00ab */
[----:B------:R-:W-:Y:S01]  /*3340*/  MOV R170, R173 ;  /* 0x000000ad00aa7202 */ /* 0x000fe20000000f00 */
[----:B------:R-:W-:Y:S02]  /*3350*/  IMAD.MOV.U32 R169, RZ, RZ, R172 ;  /* 0x000000ffffa97224 */ /* 0x000fe400078e00ac */
[----:B------:R-:W-:Y:S01]  /*3360*/  IMAD.MOV.U32 R171, RZ, RZ, R174 ;  /* 0x000000ffffab7224 */ /* 0x000fe200078e00ae */
[----:B------:R-:W-:Y:S01]  /*3370*/  MOV R174, R234 ;  /* 0x000000ea00ae7202 */ /* 0x000fe20000000f00 */
[----:B------:R-:W-:Y:S02]  /*3380*/  IMAD.MOV.U32 R172, RZ, RZ, R175 ;  /* 0x000000ffffac7224 */ /* 0x000fe400078e00af */
[----:B------:R-:W-:Y:S02]  /*3390*/  IMAD.MOV.U32 R173, RZ, RZ, R235 ;  /* 0x000000ffffad7224 */ /* 0x000fe400078e00eb */
[----:B------:R-:W-:Y:S01]  /*33a0*/  IMAD.MOV.U32 R175, RZ, RZ, R233 ;  /* 0x000000ffffaf7224 */ /* 0x000fe200078e00e9 */
[----:B------:R-:W-:Y:S01]  /*33b0*/  UMOV UR20, UR32 ;  /* 0x0000002000147c82 */ /* 0x000fe20008000000 */
[----:B------:R-:W-:Y:S01]  /*33c0*/  UMOV UR21, UR33 ;  /* 0x0000002100157c82 */ /* 0x000fe20008000000 */
[----:B------:R-:W-:-:S03]  /*33d0*/  WARPGROUP.DEPBAR.LE gsb0, 0x0 ;  /* 0x00008000000079c5 */ /* 0x000fc60000010000 */
        /* <DEDUP_REMOVED lines=10> */
[----:B------:R-:W-:Y:S04]  /*3480*/  STL.64 [R1+0xa0], R168 ;  /* 0x0000a0a801007387 */ /* 0x000fe80000100a00 */
[----:B------:R-:W-:Y:S01]  /*3490*/  STL.64 [R1+0xa8], R170 ;  /* 0x0000a8aa01007387 */ /* 0x000fe20000100a00 */
[----:B------:R-:W-:Y:S02]  /*34a0*/  WARPGROUP.DEPBAR.LE gsb0, 0x0 ;  /* 0x00008000000079c5 */ /* 0x000fe40000010000 */
[----:B------:R-:W-:-:S06]  /*34b0*/  WARPGROUP.ARRIVE ;  /* 0x00000000000079c5 */ /* 0x000fcc0000000000 */
[----:B------:R-:W-:Y:S01]  /*34c0*/  HGMMA.64x16x16.F32 R216, gdesc[UR8], R216, gsb0 ;  /* 0x0020000008d879f0 */ /* 0x000fe200080008d8 */
[----:B------:R-:W-:Y:S04]  /*34d0*/  STL.64 [R1+0xb0], R172 ;  /* 0x0000b0ac01007387 */ /* 0x000fe80000100a00 */
[----:B------:R0:W-:Y:S04]  /*34e0*/  STL.64 [R1+0xb8], R174 ;  /* 0x0000b8ae01007387 */ /* 0x0001e80000100a00 */
[----:B0-----:R-:W2:Y:S04]  /*34f0*/  LDL.LU.64 R174, [R1+0x2e8] ;  /* 0x0002e80001ae7983 */ /* 0x001ea80000300a00 */
[----:B------:R-:W2:Y:S04]  /*3500*/  LDL.LU.64 R172, [R1+0x2e0] ;  /* 0x0002e00001ac7983 */ /* 0x000ea80000300a00 */
[----:B------:R-:W2:Y:S04]  /*3510*/  LDL.LU.64 R170, [R1+0x2d8] ;  /* 0x0002d80001aa7983 */ /* 0x000ea80000300a00 */
[----:B------:R-:W2:Y:S04]  /*3520*/  LDL.LU.64 R168, [R1+0x2d0] ;  /* 0x0002d00001a87983 */ /* 0x000ea80000300a00 */
[----:B------:R-:W-:Y:S04]  /*3530*/  STL.64 [R1+0x80], R192 ;  /* 0x000080c001007387 */ /* 0x000fe80000100a00 */
[----:B------:R-:W-:Y:S04]  /*3540*/  STL.64 [R1+0x88], R194 ;  /* 0x000088c201007387 */ /* 0x000fe80000100a00 */
[----:B------:R-:W-:Y:S04]  /*3550*/  STL.64 [R1+0x90], R196 ;  /* 0x000090c401007387 */ /* 0x000fe80000100a00 */
[----:B------:R0:W-:Y:S01]  /*3560*/  STL.64 [R1+0x98], R198 ;  /* 0x000098c601007387 */ /* 0x0001e20000100a00 */
[----:B------:R-:W-:-:S03]  /*3570*/  WARPGROUP.DEPBAR.LE gsb0, 0x0 ;  /* 0x00008000000079c5 */ /* 0x000fc60000010000 */
[----:B0-----:R-:W3:Y:S04]  /*3580*/  LDL.LU.64 R198, [R1+0x2c8] ;  /* 0x0002c80001c67983 */ /* 0x001ee80000300a00 */
[----:B------:R-:W3:Y:S04]  /*3590*/  LDL.LU.64 R196, [R1+0x2c0] ;  /* 0x0002c00001c47983 */ /* 0x000ee80000300a00 */
[----:B------:R-:W3:Y:S04]  /*35a0*/  LDL.LU.64 R194, [R1+0x2b8] ;  /* 0x0002b80001c27983 */ /* 0x000ee80000300a00 */
[----:B------:R-:W3:Y:S04]  /*35b0*/  LDL.LU.64 R192, [R1+0x2b0] ;  /* 0x0002b00001c07983 */ /* 0x000ee80000300a00 */
        /* <DEDUP_REMOVED lines=18> */
[----:B----4-:R-:W-:-:S06]  /*36e0*/  WARPGROUP.ARRIVE ;  /* 0x00000000000079c5 */ /* 0x010fcc0000000000 */
[----:B------:R-:W-:Y:S03]  /*36f0*/  HGMMA.64x16x16.F32 R216, gdesc[UR12], R216, gsb0 ;  /* 0x002000000cd879f0 */ /* 0x000fe600080008d8 */
[----:B------:R-:W-:Y:S02]  /*3700*/  WARPGROUP.DEPBAR.LE gsb0, 0x0 ;  /* 0x00008000000079c5 */ /* 0x000fe40000010000 */
[----:B---3--:R-:W-:-:S06]  /*3710*/  WARPGROUP.ARRIVE ;  /* 0x00000000000079c5 */ /* 0x008fcc0000000000 */
[----:B------:R-:W-:Y:S03]  /*3720*/  HGMMA.64x16x16.F32 R192, gdesc[UR16], R192, gsb0 ;  /* 0x0020000010c079f0 */ /* 0x000fe600080008c0 */
[----:B------:R-:W-:Y:S02]  /*3730*/  WARPGROUP.DEPBAR.LE gsb0, 0x0 ;  /* 0x00008000000079c5 */ /* 0x000fe40000010000 */
[----:B--2---:R-:W-:-:S06]  /*3740*/  WARPGROUP.ARRIVE ;  /* 0x00000000000079c5 */ /* 0x004fcc0000000000 */
[----:B------:R-:W-:Y:S03]  /*3750*/  HGMMA.64x16x16.F32 R168, gdesc[UR24], R168, gsb0 ;  /* 0x0020000018a879f0 */ /* 0x000fe600080008a8 */
[----:B------:R-:W-:Y:S02]  /*3760*/  WARPGROUP.DEPBAR.LE gsb0, 0x0 ;  /* 0x00008000000079c5 */ /* 0x000fe40000010000 */
[----:B------:R-:W-:-:S06]  /*3770*/  WARPGROUP.ARRIVE ;  /* 0x00000000000079c5 */ /* 0x000fcc0000000000 */
[----:B------:R-:W-:Y:S01]  /*3780*/  HGMMA.64x16x16.F32 R144, gdesc[UR28], R144, gsb0 ;  /* 0x002000001c9079f0 */ /* 0x000fe20008000890 */
[----:B------:R-:W-:Y:S02]  /*3790*/  STL.64 [R1+0x248], R222 ;  /* 0x000248de01007387 */ /* 0x000fe40000100a00 */
[----:B------:R-:W-:Y:S02]  /*37a0*/  WARPGROUP.DEPBAR.LE gsb0, 0x0 ;  /* 0x00008000000079c5 */ /* 0x000fe40000010000 */
[----:B------:R-:W-:-:S06]  /*37b0*/  WARPGROUP.ARRIVE ;  /* 0x00000000000079c5 */ /* 0x000fcc0000000000 */
[----:B------:R-:W-:Y:S01]  /*37c0*/  HGMMA.64x16x16.F32 R120, gdesc[UR48], R120, gsb0 ;  /* 0x00200000307879f0 */ /* 0x000fe20008000878 */
[----:B------:R-:W-:Y:S04]  /*37d0*/  STL.64 [R1+0x240], R220 ;  /* 0x000240dc01007387 */ /* 0x000fe80000100a00 */
[----:B------:R-:W-:Y:S04]  /*37e0*/  STL.64 [R1+0x238], R218 ;  /* 0x000238da01007387 */ /* 0x000fe80000100a00 */
[----:B------:R0:W-:Y:S04]  /*37f0*/  STL.64 [R1+0x230], R216 ;  /* 0x000230d801007387 */ /* 0x0001e80000100a00 */
[----:B0-----:R-:W2:Y:S04]  /*3800*/  LDL.LU.64 R216, [R1+0x60] ;  /* 0x0000600001d87983 */ /* 0x001ea80000300a00 */
[----:B------:R-:W2:Y:S04]  /*3810*/  LDL.LU.64 R218, [R1+0x68] ;  /* 0x0000680001da7983 */ /* 0x000ea80000300a00 */
[----:B------:R-:W2:Y:S04]  /*3820*/  LDL.LU.64 R220, [R1+0x70] ;  /* 0x0000700001dc7983 */ /* 0x000ea80000300a00 */
[----:B------:R-:W2:Y:S01]  /*3830*/  LDL.LU.64 R222, [R1+0x78] ;  /* 0x0000780001de7983 */ /* 0x000ea20000300a00 */
[----:B------:R-:W-:Y:S01]  /*3840*/  UMOV UR52, UR20 ;  /* 0x0000001400347c82 */ /* 0x000fe20008000000 */
[----:B------:R-:W-:Y:S01]  /*3850*/  UMOV UR53, UR21 ;  /* 0x0000001500357c82 */ /* 0x000fe20008000000 */
[----:B------:R-:W-:-:S02]  /*3860*/  WARPGROUP.DEPBAR.LE gsb0, 0x0 ;  /* 0x00008000000079c5 */ /* 0x000fc40000010000 */
        /* <DEDUP_REMOVED lines=16> */
[----:B------:R-:W-:Y:S04]  /*3970*/  STL [R1+0x22c], R196 ;  /* 0x00022cc401007387 */ /* 0x000fe80000100800 */
[----:B------:R-:W-:Y:S01]  /*3980*/  STL [R1+0x228], R197 ;  /* 0x000228c501007387 */ /* 0x000fe20000100800 */
[----:B------:R-:W-:-:S02]  /*3990*/  WARPGROUP.DEPBAR.LE gsb0, 0x0 ;  /* 0x00008000000079c5 */ /* 0x000fc40000010000 */
[----:B------:R-:W-:-:S06]  /*39a0*/  WARPGROUP.ARRIVE ;  /* 0x00000000000079c5 */ /* 0x000fcc0000000000 */
[----:B------:R-:W-:Y:S01]  /*39b0*/  HGMMA.64x16x16.F32 R24, gdesc[UR8], R24, gsb0 ;  /* 0x00200000081879f0 */ /* 0x000fe20008000818 */
[----:B------:R-:W-:Y:S04]  /*39c0*/  STL [R1+0x224], R198 ;  /* 0x000224c601007387 */ /* 0x000fe80000100800 */
[----:B------:R-:W-:Y:S04]  /*39d0*/  STL [R1+0x220], R199 ;  /* 0x000220c701007387 */ /* 0x000fe80000100800 */
[----:B------:R0:W-:Y:S04]  /*39e0*/  STL [R1+0x21c], R168 ;  /* 0x00021ca801007387 */ /* 0x0001e80000100800 */
[----:B------:R1:W-:Y:S04]  /*39f0*/  STL [R1+0x218], R169 ;  /* 0x000218a901007387 */ /* 0x0003e80000100800 */
[----:B------:R3:W-:Y:S04]  /*3a00*/  STL [R1+0x214], R170 ;  /* 0x000214aa01007387 */ /* 0x0007e80000100800 */
[----:B------:R4:W-:Y:S04]  /*3a10*/  STL [R1+0x210], R171 ;  /* 0x000210ab01007387 */ /* 0x0009e80000100800 */
[----:B------:R4:W-:Y:S01]  /*3a20*/  STL [R1+0x20c], R172 ;  /* 0x00020cac01007387 */ /* 0x0009e20000100800 */
[----:B0-----:R-:W-:-:S03]  /*3a30*/  IMAD.MOV.U32 R168, RZ, RZ, R232 ;  /* 0x000000ffffa87224 */ /* 0x001fc600078e00e8 */
[----:B------:R0:W-:Y:S01]  /*3a40*/  STL [R1+0x208], R173 ;  /* 0x000208ad01007387 */ /* 0x0001e20000100800 */
[----:B-1----:R-:W-:Y:S01]  /*3a50*/  IMAD.MOV.U32 R169, RZ, RZ, R15 ;  /* 0x000000ffffa97224 */ /* 0x002fe200078e000f */
[----:B---3--:R-:W-:Y:S02]  /*3a60*/  MOV R170, R14 ;  /* 0x0000000e00aa7202 */ /* 0x008fe40000000f00 */
[----:B------:R1:W-:Y:S01]  /*3a70*/  STL [R1+0x204], R174 ;  /* 0x000204ae01007387 */ /* 0x0003e20000100800 */
[----:B----4-:R-:W-:Y:S02]  /*3a80*/  IMAD.MOV.U32 R171, RZ, RZ, R13 ;  /* 0x000000ffffab7224 */ /* 0x010fe400078e000d */
[----:B------:R-:W-:Y:S01]  /*3a90*/  IMAD.MOV.U32 R172, RZ, RZ, R12 ;  /* 0x000000ffffac7224 */ /* 0x000fe200078e000c */
[----:B------:R3:W-:Y:S01]  /*3aa0*/  STL [R1+0x200], R175 ;  /* 0x000200af01007387 */ /* 0x0007e20000100800 */
[----:B0-----:R-:W-:Y:S01]  /*3ab0*/  IMAD.MOV.U32 R173, RZ, RZ, R3 ;  /* 0x000000ffffad7224 */ /* 0x001fe200078e0003 */
[----:B------:R-:W-:Y:S01]  /*3ac0*/  UIADD3 UR7, UR5, 0x4, URZ ;  /* 0x0000000405077890 */ /* 0x000fe2000fffe03f */
[----:B-1----:R-:W-:Y:S01]  /*3ad0*/  MOV R174, R2 ;  /* 0x0000000200ae7202 */ /* 0x002fe20000000f00 */
[----:B------:R-:W-:Y:S01]  /*3ae0*/  UIADD3 UR6, UR4, 0x4, URZ ;  /* 0x0000000404067890 */ /* 0x000fe2000fffe03f */
[----:B---3--:R-:W-:Y:S01]  /*3af0*/  IMAD.MOV.U32 R175, RZ, RZ, R0 ;  /* 0x000000ffffaf7224 */ /* 0x008fe200078e0000 */
[----:B------:R-:W-:-:S05]  /*3b00*/  WARPGROUP.DEPBAR.LE gsb0, 0x0 ;  /* 0x00008000000079c5 */ /* 0x000fca0000010000 */
[----:B------:R-:W-:Y:S01]  /*3b10*/  WARPGROUP.ARRIVE ;  /* 0x00000000000079c5 */ /* 0x000fe20000000000 */
[----:B------:R-:W-:Y:S01]  /*3b20*/  UMOV UR32, UR7 ;  /* 0x0000000700207c82 */ /* 0x000fe20008000000 */
[----:B------:R-:W-:Y:S01]  /*3b30*/  UMOV UR33, 0x40000040 ;  /* 0x4000004000217882 */ /* 0x000fe20000000000 */
[----:B------:R-:W-:Y:S01]  /*3b40*/  UMOV UR34, UR6 ;  /* 0x0000000600227c82 */ /* 0x000fe20008000000 */
[----:B------:R-:W-:Y:S02]  /*3b50*/  UMOV UR35, 0x40000040 ;  /* 0x4000004000237882 */ /* 0x000fe40000000000 */
[----:B------:R-:W-:Y:S01]  /*3b60*/  HGMMA.64x16x16.F32 R168, gdesc[UR32], R168, gsb0 ;  /* 0x0020000020a879f0 */ /* 0x000fe200080008a8 */
[----:B------:R-:W-:Y:S01]  /*3b70*/  UIADD3 UR14, UR4, 0x84, URZ ;  /* 0x00000084040e7890 */ /* 0x000fe2000fffe03f */
[----:B------:R-:W-:Y:S01]  /*3b80*/  UMOV UR12, UR32 ;  /* 0x00000020000c7c82 */ /* 0x000fe20008000000 */
[----:B------:R-:W-:Y:S01]  /*3b90*/  UMOV UR13, UR33 ;  /* 0x00000021000d7c82 */ /* 0x000fe20008000000 */
[----:B------:R-:W-:Y:S01]  /*3ba0*/  UMOV UR15, 0x40000040 ;  /* 0x40000040000f7882 */ /* 0x000fe20000000000 */
[----:B------:R-:W-:-:S02]  /*3bb0*/  WARPGROUP.DEPBAR.LE gsb0, 0x0 ;  /* 0x00008000000079c5 */ /* 0x000fc40000010000 */
[----:B--2---:R-:W-:-:S06]  /*3bc0*/  WARPGROUP.ARRIVE ;  /* 0x00000000000079c5 */ /* 0x004fcc0000000000 */
        /* <DEDUP_REMOVED lines=87> */
[----:B------:R-:W-:Y:S04]  /*4140*/  STL [R1+0x1fc], R148 ;  /* 0x0001fc9401007387 */ /* 0x000fe80000100800 */
[----:B------:R-:W-:Y:S04]  /*4150*/  STL [R1+0x1f8], R149 ;  /* 0x0001f89501007387 */ /* 0x000fe80000100800 */
[----:B------:R-:W-:Y:S01]  /*4160*/  STL [R1+0x1f4], R150 ;  /* 0x0001f49601007387 */ /* 0x000fe20000100800 */
[----:B------:R-:W-:-:S02]  /*4170*/  WARPGROUP.DEPBAR.LE gsb0, 0x0 ;  /* 0x00008000000079c5 */ /* 0x000fc40000010000 */
[----:B------:R-:W-:-:S06]  /*4180*/  WARPGROUP.ARRIVE ;  /* 0x00000000000079c5 */ /* 0x000fcc0000000000 */
[----:B------:R-:W-:Y:S01]  /*4190*/  HGMMA.64x16x16.F32 R128, gdesc[UR44], R128, gsb0 ;  /* 0x002000002c8079f0 */ /* 0x000fe20008000880 */
[----:B------:R-:W-:Y:S04]  /*41a0*/  STL [R1+0x1f0], R151 ;  /* 0x0001f09701007387 */ /* 0x000fe80000100800 */
[----:B------:R-:W-:Y:S04]  /*41b0*/  STL.64 [R1+0x268], R126 ;  /* 0x0002687e01007387 */ /* 0x000fe80000100a00 */
[----:B------:R-:W-:Y:S04]  /*41c0*/  STL.64 [R1+0x260], R124 ;  /* 0x0002607c01007387 */ /* 0x000fe80000100a00 */
[----:B------:R-:W-:Y:S04]  /*41d0*/  STL.64 [R1+0x258], R122 ;  /* 0x0002587a01007387 */ /* 0x000fe80000100a00 */
[----:B------:R-:W-:Y:S04]  /*41e0*/  STL.64 [R1+0x250], R120 ;  /* 0x0002507801007387 */ /* 0x000fe80000100a00 */
[----:B------:R-:W-:Y:S04]  /*41f0*/  STL.64 [R1+0x288], R102 ;  /* 0x0002886601007387 */ /* 0x000fe80000100a00 */
[----:B------:R-:W-:Y:S04]  /*4200*/  STL.64 [R1+0x280], R100 ;  /* 0x0002806401007387 */ /* 0x000fe80000100a00 */
[----:B------:R-:W-:Y:S04]  /*4210*/  STL.64 [R1+0x278], R98 ;  /* 0x0002786201007387 */ /* 0x000fe80000100a00 */
[----:B------:R0:W-:Y:S04]  /*4220*/  STL.64 [R1+0x270], R96 ;  /* 0x0002706001007387 */ /* 0x0001e80000100a00 */
[----:B------:R-:W-:Y:S04]  /*4230*/  STL.64 [R1+0xc0], R168 ;  /* 0x0000c0a801007387 */ /* 0x000fe80000100a00 */
[----:B------:R-:W-:Y:S04]  /*4240*/  STL.64 [R1+0xc8], R170 ;  /* 0x0000c8aa01007387 */ /* 0x000fe80000100a00 */
[----:B------:R1:W-:Y:S04]  /*4250*/  STL.64 [R1+0xd0], R172 ;  /* 0x0000d0ac01007387 */ /* 0x0003e80000100a00 */
[----:B------:R2:W-:Y:S04]  /*4260*/  STL.64 [R1+0xd8], R174 ;  /* 0x0000d8ae01007387 */ /* 0x0005e80000100a00 */
[----:B0-----:R-:W3:Y:S04]  /*4270*/  LDL.LU.64 R96, [R1+0xa0] ;  /* 0x0000a00001607983 */ /* 0x001ee80000300a00 */
[----:B------:R-:W3:Y:S04]  /*4280*/  LDL.LU.64 R98, [R1+0xa8] ;  /* 0x0000a80001627983 */ /* 0x000ee80000300a00 */
[----:B------:R-:W3:Y:S04]  /*4290*/  LDL.LU.64 R100, [R1+0xb0] ;  /* 0x0000b00001647983 */ /* 0x000ee80000300a00 */
[----:B------:R-:W3:Y:S01]  /*42a0*/  LDL.LU.64 R102, [R1+0xb8] ;  /* 0x0000b80001667983 */ /* 0x000ee20000300a00 */
[----:B------:R-:W-:-:S02]  /*42b0*/  WARPGROUP.DEPBAR.LE gsb0, 0x0 ;  /* 0x00008000000079c5 */ /* 0x000fc40000010000 */
[----:B------:R-:W-:Y:S01]  /*42c0*/  WARPGROUP.ARRIVE ;  /* 0x00000000000079c5 */ /* 0x000fe20000000000 */
[----:B------:R-:W-:Y:S01]  /*42d0*/  UMOV UR28, UR52 ;  /* 0x00000034001c7c82 */ /* 0x000fe20008000000 */
[----:B------:R-:W-:Y:S01]  /*42e0*/  UMOV UR29, UR53 ;  /* 0x00000035001d7c82 */ /* 0x000fe20008000000 */
[----:B------:R-:W4:Y:S03]  /*42f0*/  LDL.LU.64 R120, [R1+0x80] ;  /* 0x0000800001787983 */ /* 0x000f260000300a00 */
[----:B------:R-:W-:Y:S01]  /*4300*/  HGMMA.64x16x16.F32 R152, gdesc[UR28], R152, gsb0 ;  /* 0x002000001c9879f0 */ /* 0x000fe20008000898 */
[----:B------:R-:W4:Y:S04]  /*4310*/  LDL.LU.64 R122, [R1+0x88] ;  /* 0x00008800017a7983 */ /* 0x000f280000300a00 */
[----:B------:R-:W4:Y:S04]  /*4320*/  LDL.LU.64 R124, [R1+0x90] ;  /* 0x00009000017c7983 */ /* 0x000f280000300a00 */
[----:B------:R-:W4:Y:S01]  /*4330*/  LDL.LU.64 R126, [R1+0x98] ;  /* 0x00009800017e7983 */ /* 0x000f220000300a00 */
[----:B------:R-:W-:Y:S01]  /*4340*/  UMOV UR24, UR52 ;  /* 0x0000003400187c82 */ /* 0x000fe20008000000 */
[----:B------:R-:W-:Y:S01]  /*4350*/  UMOV UR25, UR53 ;  /* 0x0000003500197c82 */ /* 0x000fe20008000000 */
[----:B------:R-:W-:-:S02]  /*4360*/  WARPGROUP.DEPBAR.LE gsb0, 0x0 ;  /* 0x00008000000079c5 */ /* 0x000fc40000010000 */
[----:B------:R-:W-:-:S06]  /*4370*/  WARPGROUP.ARRIVE ;  /* 0x00000000000079c5 */ /* 0x000fcc0000000000 */
[----:B------:R-:W-:Y:S01]  /*4380*/  HGMMA.64x16x16.F32 R176, gdesc[UR24], R176, gsb0 ;  /* 0x0020000018b079f0 */ /* 0x000fe200080008b0 */
[----:B-1----:R-:W-:Y:S01]  /*4390*/  IMAD.MOV.U32 R172, RZ, RZ, R216 ;  /* 0x000000ffffac7224 */ /* 0x002fe200078e00d8 */
[----:B--2---:R-:W-:Y:S01]  /*43a0*/  MOV R174, R218 ;  /* 0x000000da00ae7202 */ /* 0x004fe20000000f00 */
[----:B------:R-:W-:Y:S02]  /*43b0*/  IMAD.MOV.U32 R173, RZ, RZ, R217 ;  /* 0x000000ffffad7224 */ /* 0x000fe400078e00d9 */
[----:B------:R-:W-:Y:S01]  /*43c0*/  IMAD.MOV.U32 R175, RZ, RZ, R219 ;  /* 0x000000ffffaf7224 */ /* 0x000fe200078e00db */
[----:B------:R-:W2:Y:S01]  /*43d0*/  LDL.LU.64 R216, [R1+0x20] ;  /* 0x0000200001d87983 */ /* 0x000ea20000300a00 */
[----:B------:R-:W-:Y:S01]  /*43e0*/  IMAD.MOV.U32 R148, RZ, RZ, R220 ;  /* 0x000000ffff947224 */ /* 0x000fe200078e00dc */
[----:B------:R-:W-:Y:S01]  /*43f0*/  MOV R150, R222 ;  /* 0x000000de00967202 */ /* 0x000fe20000000f00 */
[----:B------:R-:W-:Y:S01]  /*4400*/  IMAD.MOV.U32 R149, RZ, RZ, R221 ;  /* 0x000000ffff957224 */ /* 0x000fe200078e00dd */
[----:B------:R-:W2:Y:S01]  /*4410*/  LDL.LU.64 R218, [R1+0x28] ;  /* 0x0000280001da7983 */ /* 0x000ea20000300a00 */
[----:B------:R-:W-:-:S03]  /*4420*/  IMAD.MOV.U32 R151, RZ, RZ, R223 ;  /* 0x000000ffff977224 */ /* 0x000fc600078e00df */
[----:B------:R-:W2:Y:S04]  /*4430*/  LDL.LU.64 R220, [R1+0x30] ;  /* 0x0000300001dc7983 */ /* 0x000ea80000300a00 */
[----:B------:R-:W2:Y:S01]  /*4440*/  LDL.LU.64 R222, [R1+0x38] ;  /* 0x0000380001de7983 */ /* 0x000ea20000300a00 */
        /* <DEDUP_REMOVED lines=18> */
[----:B---3--:R-:W-:-:S06]  /*4570*/  WARPGROUP.ARRIVE ;  /* 0x00000000000079c5 */ /* 0x008fcc0000000000 */
[----:B------:R-:W-:Y:S01]  /*4580*/  HGMMA.64x16x16.F32 R96, gdesc[UR32], R96, gsb0 ;  /* 0x00200000206079f0 */ /* 0x000fe20008000860 */
[----:B------:R-:W-:Y:S01]  /*4590*/  UIADD3 UR6, UR5, 0x804, URZ ;  /* 0x0000080405067890 */ /* 0x000fe2000fffe03f */
[----:B------:R-:W-:-:S06]  /*45a0*/  UMOV UR33, 0x40000040 ;  /* 0x4000004000217882 */ /* 0x000fcc0000000000 */
[----:B------:R-:W-:Y:S01]  /*45b0*/  UMOV UR32, UR6 ;  /* 0x0000000600207c82 */ /* 0x000fe20008000000 */
[----:B------:R-:W-:Y:S02]  /*45c0*/  WARPGROUP.DEPBAR.LE gsb0, 0x0 ;  /* 0x00008000000079c5 */ /* 0x000fe40000010000 */
[----:B----4-:R-:W-:-:S06]  /*45d0*/  WARPGROUP.ARRIVE ;  /* 0x00000000000079c5 */ /* 0x010fcc0000000000 */
[----:B------:R-:W-:Y:S01]  /*45e0*/  HGMMA.64x16x16.F32 R120, gdesc[UR32], R120, gsb0 ;  /* 0x00200000207879f0 */ /* 0x000fe20008000878 */
[----:B------:R-:W-:Y:S01]  /*45f0*/  UMOV UR12, UR32 ;  /* 0x00000020000c7c82 */ /* 0x000fe20008000000 */
[----:B------:R-:W-:Y:S01]  /*4600*/  UMOV UR13, UR33 ;  /* 0x00000021000d7c82 */ /* 0x000fe20008000000 */
[----:B------:R-:W-:Y:S01]  /*4610*/  STL [R1+0x1ec], R211 ;  /* 0x0001ecd301007387 */ /* 0x000fe20000100800 */
[----:B------:R-:W-:Y:S02]  /*4620*/  WARPGROUP.DEPBAR.LE gsb0, 0x0 ;  /* 0x00008000000079c5 */ /* 0x000fe40000010000 */
[----:B--2---:R-:W-:-:S06]  /*4630*/  WARPGROUP.ARRIVE ;  /* 0x00000000000079c5 */ /* 0x004fcc0000000000 */
[----:B------:R-:W-:Y:S01]  /*4640*/  HGMMA.64x16x16.F32 R216, gdesc[UR12], R216, gsb0 ;  /* 0x002000000cd879f0 */ /* 0x000fe200080008d8 */
[----:B------:R-:W-:Y:S01]  /*4650*/  STL [R1+0x1e8], R212 ;  /* 0x0001e8d401007387 */ /* 0x000fe20000100800 */
[----:B------:R-:W-:Y:S01]  /*4660*/  IMAD.MOV.U32 R168, RZ, RZ, R8 ;  /* 0x000000ffffa87224 */ /* 0x000fe200078e0008 */
[----:B------:R-:W-:Y:S02]  /*4670*/  MOV R198, R6 ;  /* 0x0000000600c67202 */ /* 0x000fe40000000f00 */
[----:B------:R0:W-:Y:S01]  /*4680*/  STL [R1+0x1e4], R213 ;  /* 0x0001e4d501007387 */ /* 0x0001e20000100800 */
[----:B------:R-:W-:Y:S01]  /*4690*/  IMAD.MOV.U32 R199, RZ, RZ, R7 ;  /* 0x000000ffffc77224 */ /* 0x000fe200078e0007 */
[----:B------:R-:W-:Y:S01]  /*46a0*/  MOV R14, R102 ;  /* 0x00000066000e7202 */ /* 0x000fe20000000f00 */
[----:B------:R-:W-:Y:S01]  /*46b0*/  IMAD.MOV.U32 R8, RZ, RZ, R19 ;  /* 0x000000ffff087224 */ /* 0x000fe200078e0013 */
[----:B------:R-:W-:Y:S01]  /*46c0*/  STL [R1+0x1e0], R214 ;  /* 0x0001e0d601007387 */ /* 0x000fe20000100800 */
[----:B------:R-:W-:-:S02]  /*46d0*/  IMAD.MOV.U32 R13, RZ, RZ, R103 ;  /* 0x000000ffff0d7224 */ /* 0x000fc400078e0067 */
[----:B------:R-:W-:Y:S01]  /*46e0*/  IMAD.MOV.U32 R197, RZ, RZ, R5 ;  /* 0x000000ffffc57224 */ /* 0x000fe200078e0005 */
[----:B------:R1:W-:Y:S01]  /*46f0*/  STL [R1+0x1dc], R215 ;  /* 0x0001dcd701007387 */ /* 0x0003e20000100800 */
[----:B------:R-:W-:Y:S01]  /*4700*/  IMAD.MOV.U32 R7, RZ, RZ, R20 ;  /* 0x000000ffff077224 */ /* 0x000fe200078e0014 */
[----:B------:R-:W-:Y:S01]  /*4710*/  MOV R5, R22 ;  /* 0x0000001600057202 */ /* 0x000fe20000000f00 */
[----:B------:R-:W-:Y:S01]  /*4720*/  IMAD.MOV.U32 R6, RZ, RZ, R21 ;  /* 0x000000ffff067224 */ /* 0x000fe200078e0015 */
[----:B------:R-:W2:Y:S01]  /*4730*/  LDL.LU.64 R102, [R1+0x288] ;  /* 0x0002880001667983 */ /* 0x000ea20000300a00 */
[----:B------:R-:W-:Y:S01]  /*4740*/  IMAD.MOV.U32 R19, RZ, RZ, R100 ;  /* 0x000000ffff137224 */ /* 0x000fe200078e0064 */
[----:B------:R-:W-:Y:S01]  /*4750*/  MOV R21, R98 ;  /* 0x0000006200157202 */ /* 0x000fe20000000f00 */
[----:B------:R-:W-:Y:S02]  /*4760*/  IMAD.MOV.U32 R15, RZ, RZ, R101 ;  /* 0x000000ffff0f7224 */ /* 0x000fe400078e0065 */
[----:B------:R-:W-:Y:S01]  /*4770*/  IMAD.MOV.U32 R0, RZ, RZ, R23 ;  /* 0x000000ffff007224 */ /* 0x000fe200078e0017 */
[----:B------:R-:W2:Y:S01]  /*4780*/  LDL.LU.64 R100, [R1+0x280] ;  /* 0x0002800001647983 */ /* 0x000ea20000300a00 */
[----:B------:R-:W-:Y:S01]  /*4790*/  IMAD.MOV.U32 R20, RZ, RZ, R99 ;  /* 0x000000ffff147224 */ /* 0x000fe200078e0063 */
[----:B------:R-:W-:Y:S01]  /*47a0*/  MOV R233, R126 ;  /* 0x0000007e00e97202 */ /* 0x000fe20000000f00 */
[----:B------:R-:W-:Y:S01]  /*47b0*/  IMAD.MOV.U32 R23, RZ, RZ, R96 ;  /* 0x000000ffff177224 */ /* 0x000fe200078e0060 */
[----:B------:R-:W2:Y:S01]  /*47c0*/  LDL.LU.64 R98, [R1+0x278] ;  /* 0x0002780001627983 */ /* 0x000ea20000300a00 */
[----:B------:R-:W-:-:S02]  /*47d0*/  IMAD.MOV.U32 R22, RZ, RZ, R97 ;  /* 0x000000ffff167224 */ /* 0x000fc400078e0061 */
[----:B------:R-:W-:Y:S01]  /*47e0*/  IMAD.MOV.U32 R232, RZ, RZ, R127 ;  /* 0x000000ffffe87224 */ /* 0x000fe200078e007f */
[----:B------:R-:W2:Y:S01]  /*47f0*/  LDL.LU.64 R96, [R1+0x270] ;  /* 0x0002700001607983 */ /* 0x000ea20000300a00 */
[----:B------:R-:W-:Y:S01]  /*4800*/  IMAD.MOV.U32 R196, RZ, RZ, R4 ;  /* 0x000000ffffc47224 */ /* 0x000fe200078e0004 */
[----:B------:R-:W-:Y:S01]  /*4810*/  MOV R4, R122 ;  /* 0x0000007a00047202 */ /* 0x000fe20000000f00 */
[----:B------:R-:W-:Y:S01]  /*4820*/  IMAD.MOV.U32 R171, RZ, RZ, R11 ;  /* 0x000000ffffab7224 */ /* 0x000fe200078e000b */
[----:B------:R-:W3:Y:S01]  /*4830*/  LDL.LU.64 R126, [R1+0x268] ;  /* 0x00026800017e7983 */ /* 0x000ee20000300a00 */
[----:B------:R-:W-:Y:S02]  /*4840*/  IMAD.MOV.U32 R235, RZ, RZ, R124 ;  /* 0x000000ffffeb7224 */ /* 0x000fe400078e007c */
[----:B------:R-:W-:Y:S01]  /*4850*/  IMAD.MOV.U32 R234, RZ, RZ, R125 ;  /* 0x000000ffffea7224 */ /* 0x000fe200078e007d */
[----:B------:R-:W-:Y:S01]  /*4860*/  MOV R170, R10 ;  /* 0x0000000a00aa7202 */ /* 0x000fe20000000f00 */
[----:B------:R-:W-:Y:S01]  /*4870*/  IMAD.MOV.U32 R169, RZ, RZ, R9 ;  /* 0x000000ffffa97224 */ /* 0x000fe200078e0009 */
[----:B------:R-:W3:Y:S01]  /*4880*/  LDL.LU.64 R124, [R1+0x260] ;  /* 0x00026000017c7983 */ /* 0x000ee20000300a00 */
[----:B------:R-:W-:Y:S01]  /*4890*/  IMAD.MOV.U32 R12, RZ, RZ, R16 ;  /* 0x000000ffff0c7224 */ /* 0x000fe200078e0010 */
[----:B------:R-:W-:Y:S01]  /*48a0*/  MOV R9, R18 ;  /* 0x0000001200097202 */ /* 0x000fe20000000f00 */
[----:B------:R-:W-:-:S02]  /*48b0*/  IMAD.MOV.U32 R11, RZ, RZ, R17 ;  /* 0x000000ffff0b7224 */ /* 0x000fc400078e0011 */
[----:B------:R-:W-:Y:S02]  /*48c0*/  IMAD.MOV.U32 R2, RZ, RZ, R123 ;  /* 0x000000ffff027224 */ /* 0x000fe400078e007b */
[----:B------:R-:W-:Y:S01]  /*48d0*/  IMAD.MOV.U32 R17, RZ, RZ, R120 ;  /* 0x000000ffff117224 */ /* 0x000fe200078e0078 */
[----:B------:R-:W3:Y:S01]  /*48e0*/  LDL.LU.64 R122, [R1+0x258] ;  /* 0x00025800017a7983 */ /* 0x000ee20000300a00 */
[----:B------:R-:W-:Y:S01]  /*48f0*/  IMAD.MOV.U32 R16, RZ, RZ, R121 ;  /* 0x000000ffff107224 */ /* 0x000fe200078e0079 */
[----:B------:R-:W-:Y:S02]  /*4900*/  WARPGROUP.DEPBAR.LE gsb0, 0x0 ;  /* 0x00008000000079c5 */ /* 0x000fe40000010000 */
[----:B------:R-:W3:Y:S01]  /*4910*/  LDL.LU.64 R120, [R1+0x250] ;  /* 0x0002500001787983 */ /* 0x000ee20000300a00 */
[----:B------:R-:W-:Y:S01]  /*4920*/  MOV R10, R222 ;  /* 0x000000de000a7202 */ /* 0x000fe20000000f00 */
[----:B------:R-:W-:Y:S01]  /*4930*/  IMAD.MOV.U32 R18, RZ, RZ, R223 ;  /* 0x000000ffff127224 */ /* 0x000fe200078e00df */
[----:B0-----:R-:W-:Y:S01]  /*4940*/  MOV R213, R218 ;  /* 0x000000da00d57202 */ /* 0x001fe20000000f00 */
[----:B-1----:R-:W-:Y:S01]  /*4950*/  IMAD.MOV.U32 R215, RZ, RZ, R220 ;  /* 0x000000ffffd77224 */ /* 0x002fe200078e00dc */
[----:B------:R-:W4:Y:S01]  /*4960*/  LDL.LU.64 R222, [R1+0x248] ;  /* 0x0002480001de7983 */ /* 0x000f220000300a00 */
[----:B------:R-:W-:-:S02]  /*4970*/  IMAD.MOV.U32 R3, RZ, RZ, R221 ;  /* 0x000000ffff037224 */ /* 0x000fc400078e00dd */
[----:B------:R-:W-:Y:S01]  /*4980*/  IMAD.MOV.U32 R214, RZ, RZ, R219 ;  /* 0x000000ffffd67224 */ /* 0x000fe200078e00db */
[----:B------:R-:W4:Y:S01]  /*4990*/  LDL.LU.64 R220, [R1+0x240] ;  /* 0x0002400001dc7983 */ /* 0x000f220000300a00 */
[----:B------:R-:W-:Y:S02]  /*49a0*/  IMAD.MOV.U32 R211, RZ, RZ, R216 ;  /* 0x000000ffffd37224 */ /* 0x000fe400078e00d8 */
[----:B------:R-:W-:Y:S01]  /*49b0*/  IMAD.MOV.U32 R212, RZ, RZ, R217 ;  /* 0x000000ffffd47224 */ /* 0x000fe200078e00d9 */
[----:B------:R-:W4:Y:S04]  /*49c0*/  LDL.LU.64 R218, [R1+0x238] ;  /* 0x0002380001da7983 */ /* 0x000f280000300a00 */
[----:B------:R-:W4:Y:S01]  /*49d0*/  LDL.LU.64 R216, [R1+0x230] ;  /* 0x0002300001d87983 */ /* 0x000f220000300a00 */
[----:B------:R-:W-:Y:S01]  /*49e0*/  UMOV UR16, UR32 ;  /* 0x0000002000107c82 */ /* 0x000fe20008000000 */
[----:B------:R-:W-:Y:S01]  /*49f0*/  UMOV UR17, UR33 ;  /* 0x0000002100117c82 */ /* 0x000fe20008000000 */
[----:B----4-:R-:W-:-:S06]  /*4a00*/  WARPGROUP.ARRIVE ;  /* 0x00000000000079c5 */ /* 0x010fcc0000000000 */
[----:B------:R-:W-:Y:S03]  /*4a10*/  HGMMA.64x16x16.F32 R216, gdesc[UR16], R216, gsb0 ;  /* 0x0020000010d879f0 */ /* 0x000fe600080008d8 */
[----:B------:R-:W-:Y:S02]  /*4a20*/  WARPGROUP.DEPBAR.LE gsb0, 0x0 ;  /* 0x00008000000079c5 */ /* 0x000fe40000010000 */
[----:B------:R-:W-:Y:S04]  /*4a30*/  STL.64 [R1+0x158], R222 ;  /* 0x000158de01007387 */ /* 0x000fe80000100a00 */
[----:B------:R-:W-:Y:S04]  /*4a40*/  STL.64 [R1+0x150], R220 ;  /* 0x000150dc01007387 */ /* 0x000fe80000100a00 */
[----:B------:R0:W-:Y:S04]  /*4a50*/  STL.64 [R1+0x148], R218 ;  /* 0x000148da01007387 */ /* 0x0001e80000100a00 */
[----:B------:R1:W-:Y:S01]  /*4a60*/  STL.64 [R1+0x140], R216 ;  /* 0x000140d801007387 */ /* 0x0003e20000100a00 */
[----:B0-----:R-:W-:Y:S01]  /*4a70*/  MOV R218, R198 ;  /* 0x000000c600da7202 */ /* 0x001fe20000000f00 */
[----:B------:R-:W-:-:S02]  /*4a80*/  IMAD.MOV.U32 R219, RZ, RZ, R199 ;  /* 0x000000ffffdb7224 */ /* 0x000fc400078e00c7 */
[----:B-1----:R-:W-:Y:S02]  /*4a90*/  IMAD.MOV.U32 R216, RZ, RZ, R196 ;  /* 0x000000ffffd87224 */ /* 0x002fe400078e00c4 */
[----:B------:R-:W4:Y:S01]  /*4aa0*/  LDL.LU R196, [R1+0x22c] ;  /* 0x00022c0001c47983 */ /* 0x000f220000300800 */
[----:B------:R-:W-:-:S03]  /*4ab0*/  IMAD.MOV.U32 R217, RZ, RZ, R197 ;  /* 0x000000ffffd97224 */ /* 0x000fc600078e00c5 */
[----:B------:R-:W4:Y:S04]  /*4ac0*/  LDL.LU R197, [R1+0x228] ;  /* 0x0002280001c57983 */ /* 0x000f280000300800 */
[----:B------:R-:W4:Y:S04]  /*4ad0*/  LDL.LU R198, [R1+0x224] ;  /* 0x0002240001c67983 */ /* 0x000f280000300800 */
[----:B------:R-:W4:Y:S01]  /*4ae0*/  LDL.LU R199, [R1+0x220] ;  /* 0x0002200001c77983 */ /* 0x000f220000300800 */
[----:B------:R-:W-:Y:S01]  /*4af0*/  UMOV UR20, UR32 ;  /* 0x0000002000147c82 */ /* 0x000fe20008000000 */
[----:B------:R-:W-:Y:S01]  /*4b00*/  UMOV UR21, UR33 ;  /* 0x0000002100157c82 */ /* 0x000fe20008000000 */
[----:B------:R-:W-:Y:S01]  /*4b10*/  IMAD.MOV.U32 R220, RZ, RZ, R168 ;  /* 0x000000ffffdc7224 */ /* 0x000fe200078e00a8 */
[----:B------:R-:W-:Y:S01]  /*4b20*/  MOV R222, R170 ;  /* 0x000000aa00de7202 */ /* 0x000fe20000000f00 */
[----:B------:R-:W2:Y:S01]  /*4b30*/  LDL.LU R168, [R1+0x21c] ;  /* 0x00021c0001a87983 */ /* 0x000ea20000300800 */
[----:B------:R-:W-:-:S02]  /*4b40*/  IMAD.MOV.U32 R221, RZ, RZ, R169 ;  /* 0x000000ffffdd7224 */ /* 0x000fc400078e00a9 */
[----:B------:R-:W-:Y:S01]  /*4b50*/  IMAD.MOV.U32 R223, RZ, RZ, R171 ;  /* 0x000000ffffdf7224 */ /* 0x000fe200078e00ab */
[----:B------:R-:W2:Y:S04]  /*4b60*/  LDL.LU R169, [R1+0x218] ;  /* 0x0002180001a97983 */ /* 0x000ea80000300800 */
[----:B------:R-:W2:Y:S04]  /*4b70*/  LDL.LU R170, [R1+0x214] ;  /* 0x0002140001aa7983 */ /* 0x000ea80000300800 */
[----:B------:R-:W2:Y:S01]  /*4b80*/  LDL.LU R171, [R1+0x210] ;  /* 0x0002100001ab7983 */ /* 0x000ea20000300800 */
        /* <DEDUP_REMOVED lines=10> */
[----:B------:R-:W2:Y:S01]  /*4c30*/  LDL.LU R172, [R1+0x20c] ;  /* 0x00020c0001ac7983 */ /* 0x000ea20000300800 */
[----:B------:R-:W-:-:S03]  /*4c40*/  IMAD.MOV.U32 R193, RZ, RZ, R173 ;  /* 0x000000ffffc17224 */ /* 0x000fc600078e00ad */
[----:B------:R-:W2:Y:S04]  /*4c50*/  LDL.LU R173, [R1+0x208] ;  /* 0x0002080001ad7983 */ /* 0x000ea80000300800 */
[----:B------:R-:W2:Y:S04]  /*4c60*/  LDL.LU R174, [R1+0x204] ;  /* 0x0002040001ae7983 */ /* 0x000ea80000300800 */
[----:B------:R-:W2:Y:S01]  /*4c70*/  LDL.LU R175, [R1+0x200] ;  /* 0x0002000001af7983 */ /* 0x000ea20000300800 */
[----:B------:R-:W-:Y:S01]  /*4c80*/  IMAD.MOV.U32 R196, RZ, RZ, R148 ;  /* 0x000000ffffc47224 */ /* 0x000fe200078e0094 */
[----:B------:R-:W-:Y:S01]  /*4c90*/  MOV R198, R150 ;  /* 0x0000009600c67202 */ /* 0x000fe20000000f00 */
[----:B------:R-:W-:Y:S01]  /*4ca0*/  IMAD.MOV.U32 R197, RZ, RZ, R149 ;  /* 0x000000ffffc57224 */ /* 0x000fe200078e0095 */
[----:B------:R-:W4:Y:S01]  /*4cb0*/  LDL.LU R148, [R1+0x1fc] ;  /* 0x0001fc0001947983 */ /* 0x000f220000300800 */
[----:B------:R-:W-:-:S03]  /*4cc0*/  IMAD.MOV.U32 R199, RZ, RZ, R151 ;  /* 0x000000ffffc77224 */ /* 0x000fc600078e0097 */
[----:B------:R-:W4:Y:S04]  /*4cd0*/  LDL.LU R149, [R1+0x1f8] ;  /* 0x0001f80001957983 */ /* 0x000f280000300800 */
[----:B------:R-:W4:Y:S04]  /*4ce0*/  LDL.LU R150, [R1+0x1f4] ;  /* 0x0001f40001967983 */ /* 0x000f280000300800 */
[----:B------:R-:W4:Y:S01]  /*4cf0*/  LDL.LU R151, [R1+0x1f0] ;  /* 0x0001f00001977983 */ /* 0x000f220000300800 */
        /* <DEDUP_REMOVED lines=10> */
[----:B--2---:R-:W-:-:S06]  /*4da0*/  WARPGROUP.ARRIVE ;  /* 0x00000000000079c5 */ /* 0x004fcc0000000000 */
[----:B------:R-:W-:Y:S03]  /*4db0*/  HGMMA.64x16x16.F32 R168, gdesc[UR24], R168, gsb0 ;  /* 0x0020000018a879f0 */ /* 0x000fe600080008a8 */
[----:B------:R-:W-:Y:S02]  /*4dc0*/  WARPGROUP.DEPBAR.LE gsb0, 0x0 ;  /* 0x00008000000079c5 */ /* 0x000fe40000010000 */
[----:B----4-:R-:W-:-:S06]  /*4dd0*/  WARPGROUP.ARRIVE ;  /* 0x00000000000079c5 */ /* 0x010fcc0000000000 */
[----:B------:R-:W-:Y:S01]  /*4de0*/  HGMMA.64x16x16.F32 R144, gdesc[UR28], R144, gsb0 ;  /* 0x002000001c9079f0 */ /* 0x000fe20008000890 */
[----:B------:R-:W-:Y:S04]  /*4df0*/  STL.64 [R1+0x198], R174 ;  /* 0x000198ae01007387 */ /* 0x000fe80000100a00 */
[----:B------:R-:W-:Y:S04]  /*4e00*/  STL.64 [R1+0x190], R172 ;  /* 0x000190ac01007387 */ /* 0x000fe80000100a00 */
[----:B------:R-:W-:Y:S04]  /*4e10*/  STL.64 [R1+0x188], R170 ;  /* 0x000188aa01007387 */ /* 0x000fe80000100a00 */
[----:B------:R0:W-:Y:S04]  /*4e20*/  STL.64 [R1+0x180], R168 ;  /* 0x000180a801007387 */ /* 0x0001e80000100a00 */
[----:B0-----:R-:W2:Y:S04]  /*4e30*/  LDL.LU R168, [R1+0xc0] ;  /* 0x0000c00001a87983 */ /* 0x001ea80000300800 */
[----:B------:R-:W2:Y:S04]  /*4e40*/  LDL.LU R169, [R1+0xc4] ;  /* 0x0000c40001a97983 */ /* 0x000ea80000300800 */
[----:B------:R-:W2:Y:S04]  /*4e50*/  LDL.LU R170, [R1+0xc8] ;  /* 0x0000c80001aa7983 */ /* 0x000ea80000300800 */
[----:B------:R-:W2:Y:S04]  /*4e60*/  LDL.LU R171, [R1+0xcc] ;  /* 0x0000cc0001ab7983 */ /* 0x000ea80000300800 */
[----:B------:R-:W2:Y:S04]  /*4e70*/  LDL.LU R172, [R1+0xd0] ;  /* 0x0000d00001ac7983 */ /* 0x000ea80000300800 */
[----:B------:R-:W2:Y:S04]  /*4e80*/  LDL.LU R173, [R1+0xd4] ;  /* 0x0000d40001ad7983 */ /* 0x000ea80000300800 */
[----:B------:R-:W2:Y:S04]  /*4e90*/  LDL.LU R174, [R1+0xd8] ;  /* 0x0000d80001ae7983 */ /* 0x000ea80000300800 */
[----:B------:R-:W2:Y:S01]  /*4ea0*/  LDL.LU R175, [R1+0xdc] ;  /* 0x0000dc0001af7983 */ /* 0x000ea20000300800 */
[----:B------:R-:W-:-:S02]  /*4eb0*/  WARPGROUP.DEPBAR.LE gsb0, 0x0 ;  /* 0x00008000000079c5 */ /* 0x000fc40000010000 */
[----:B---3--:R-:W-:-:S06]  /*4ec0*/  WARPGROUP.ARRIVE ;  /* 0x00000000000079c5 */ /* 0x008fcc0000000000 */
[----:B------:R-:W-:Y:S03]  /*4ed0*/  HGMMA.64x16x16.F32 R120, gdesc[UR44], R120, gsb0 ;  /* 0x002000002c7879f0 */ /* 0x000fe60008000878 */
[----:B------:R-:W-:Y:S02]  /*4ee0*/  WARPGROUP.DEPBAR.LE gsb0, 0x0 ;  /* 0x00008000000079c5 */ /* 0x000fe40000010000 */
[----:B------:R-:W-:-:S06]  /*4ef0*/  WARPGROUP.ARRIVE ;  /* 0x00000000000079c5 */ /* 0x000fcc0000000000 */
[----:B------:R-:W-:Y:S03]  /*4f00*/  HGMMA.64x16x16.F32 R96, gdesc[UR48], R96, gsb0 ;  /* 0x00200000306079f0 */ /* 0x000fe60008000860 */
        /* <DEDUP_REMOVED lines=15> */
[----:B------:R-:W-:Y:S02]  /*5000*/  UIADD3 UR8, UR5, 0x6, URZ ;  /* 0x0000000605087890 */ /* 0x000fe4000fffe03f */
[----:B------:R-:W-:Y:S01]  /*5010*/  UIADD3 UR10, UR4, 0x6, URZ ;  /* 0x00000006040a7890 */ /* 0x000fe2000fffe03f */
[----:B------:R-:W-:Y:S01]  /*5020*/  UMOV UR9, 0x40000040 ;  /* 0x4000004000097882 */ /* 0x000fe20000000000 */
[----:B------:R-:W-:Y:S01]  /*5030*/  UMOV UR11, 0x40000040 ;  /* 0x40000040000b7882 */ /* 0x000fe20000000000 */
[----:B------:R-:W-:Y:S02]  /*5040*/  WARPGROUP.DEPBAR.LE gsb0, 0x0 ;  /* 0x00008000000079c5 */ /* 0x000fe40000010000 */
        /* <DEDUP_REMOVED lines=16> */
[----:B------:R-:W-:Y:S04]  /*5150*/  STL.64 [R1+0x1b8], R150 ;  /* 0x0001b89601007387 */ /* 0x000fe80000100a00 */
        /* <DEDUP_REMOVED lines=10> */
[----:B------:R-:W-:Y:S01]  /*5200*/  STL.64 [R1+0x78], R198 ;  /* 0x000078c601007387 */ /* 0x000fe20000100a00 */
[----:B------:R-:W-:-:S03]  /*5210*/  WARPGROUP.DEPBAR.LE gsb0, 0x0 ;  /* 0x00008000000079c5 */ /* 0x000fc60000010000 */
[----:B------:R0:W-:Y:S04]  /*5220*/  STL.64 [R1], R216 ;  /* 0x000000d801007387 */ /* 0x0001e80000100a00 */
[----:B------:R1:W-:Y:S04]  /*5230*/  STL.64 [R1+0x8], R218 ;  /* 0x000008da01007387 */ /* 0x0003e80000100a00 */
[----:B------:R2:W-:Y:S04]  /*5240*/  STL.64 [R1+0x10], R220 ;  /* 0x000010dc01007387 */ /* 0x0005e80000100a00 */
[----:B------:R3:W-:Y:S01]  /*5250*/  STL.64 [R1+0x18], R222 ;  /* 0x000018de01007387 */ /* 0x0007e20000100a00 */
[----:B0-----:R-:W-:-:S02]  /*5260*/  IMAD.MOV.U32 R216, RZ, RZ, R211 ;  /* 0x000000ffffd87224 */ /* 0x001fc400078e00d3 */
[----:B------:R-:W-:Y:S01]  /*5270*/  IMAD.MOV.U32 R217, RZ, RZ, R212 ;  /* 0x000000ffffd97224 */ /* 0x000fe200078e00d4 */
[----:B------:R-:W4:Y:S01]  /*5280*/  LDL.LU R211, [R1+0x1ec] ;  /* 0x0001ec0001d37983 */ /* 0x000f220000300800 */
[----:B-1----:R-:W-:Y:S01]  /*5290*/  MOV R218, R213 ;  /* 0x000000d500da7202 */ /* 0x002fe20000000f00 */
[----:B------:R-:W-:Y:S02]  /*52a0*/  IMAD.MOV.U32 R219, RZ, RZ, R214 ;  /* 0x000000ffffdb7224 */ /* 0x000fe400078e00d6 */
[----:B------:R-:W4:Y:S01]  /*52b0*/  LDL.LU R212, [R1+0x1e8] ;  /* 0x0001e80001d47983 */ /* 0x000f220000300800 */
[----:B--2---:R-:W-:-:S03]  /*52c0*/  IMAD.MOV.U32 R220, RZ, RZ, R215 ;  /* 0x000000ffffdc7224 */ /* 0x004fc600078e00d7 */
[----:B------:R-:W4:Y:S04]  /*52d0*/  LDL.LU R213, [R1+0x1e4] ;  /* 0x0001e40001d57983 */ /* 0x000f280000300800 */
[----:B------:R-:W4:Y:S04]  /*52e0*/  LDL.LU R214, [R1+0x1e0] ;  /* 0x0001e00001d67983 */ /* 0x000f280000300800 */
[----:B------:R-:W4:Y:S01]  /*52f0*/  LDL.LU R215, [R1+0x1dc] ;  /* 0x0001dc0001d77983 */ /* 0x000f220000300800 */
[----:B------:R-:W-:Y:S01]  /*5300*/  UIADD3 UR30, UR4, 0x186, URZ ;  /* 0x00000186041e7890 */ /* 0x000fe2000fffe03f */
[----:B------:R-:W-:Y:S01]  /*5310*/  UMOV UR28, UR8 ;  /* 0x00000008001c7c82 */ /* 0x000fe20008000000 */
[----:B------:R-:W-:Y:S01]  /*5320*/  UMOV UR29, UR9 ;  /* 0x00000009001d7c82 */ /* 0x000fe20008000000 */
[----:B------:R-:W-:Y:S01]  /*5330*/  UMOV UR31, 0x40000040 ;  /* 0x40000040001f7882 */ /* 0x000fe20000000000 */
        /* <DEDUP_REMOVED lines=16> */
[----:B----4-:R-:W-:-:S06]  /*5440*/  WARPGROUP.ARRIVE ;  /* 0x00000000000079c5 */ /* 0x010fcc0000000000 */
[----:B------:R-:W-:Y:S03]  /*5450*/  HGMMA.64x16x16.F32 R208, gdesc[UR28], R208, gsb0 ;  /* 0x002000001cd079f0 */ /* 0x000fe600080008d0 */
[----:B------:R-:W-:Y:S02]  /*5460*/  WARPGROUP.DEPBAR.LE gsb0, 0x0 ;  /* 0x00008000000079c5 */ /* 0x000fe40000010000 */
[----:B------:R-:W-:-:S06]  /*5470*/  WARPGROUP.ARRIVE ;  /* 0x00000000000079c5 */ /* 0x000fcc0000000000 */
        /* <DEDUP_REMOVED lines=79> */
[----:B------:R-:W-:Y:S01]  /*5970*/  IMAD.MOV.U32 R145, RZ, RZ, R11 ;  /* 0x000000ffff917224 */ /* 0x000fe200078e000b */
[----:B------:R-:W-:Y:S01]  /*5980*/  MOV R150, R5 ;  /* 0x0000000500967202 */ /* 0x000fe20000000f00 */
[----:B------:R-:W-:Y:S02]  /*5990*/  IMAD.MOV.U32 R147, RZ, RZ, R8 ;  /* 0x000000ffff937224 */ /* 0x000fe400078e0008 */
        /* <DEDUP_REMOVED lines=16> */
[----:B------:R-:W-:Y:S01]  /*5aa0*/  UIADD3 UR8, UR5, 0x806, URZ ;  /* 0x0000080605087890 */ /* 0x000fe2000fffe03f */
[----:B------:R-:W-:-:S02]  /*5ab0*/  UMOV UR4, UR52 ;  /* 0x0000003400047c82 */ /* 0x000fc40008000000 */
[----:B------:R-:W-:Y:S01]  /*5ac0*/  UMOV UR5, UR53 ;  /* 0x0000003500057c82 */ /* 0x000fe20008000000 */
        /* <DEDUP_REMOVED lines=13> */
[----:B------:R-:W-:Y:S01]  /*5ba0*/  UMOV UR9, 0x40000040 ;  /* 0x4000004000097882 */ /* 0x000fe20000000000 */
[----:B------:R-:W-:-:S04]  /*5bb0*/  WARPGROUP.DEPBAR.LE gsb0, 0x0 ;  /* 0x00008000000079c5 */ /* 0x000fc80000010000 */
[----:B------:R-:W-:-:S06]  /*5bc0*/  WARPGROUP.ARRIVE ;  /* 0x00000000000079c5 */ /* 0x000fcc0000000000 */
[----:B------:R-:W-:Y:S01]  /*5bd0*/  HGMMA.64x16x16.F32 R192, gdesc[UR8], R192, gsb0 ;  /* 0x0020000008c079f0 */ /* 0x000fe200080008c0 */
[----:B------:R-:W-:Y:S01]  /*5be0*/  IMAD.MOV.U32 R221, RZ, RZ, R3 ;  /* 0x000000ffffdd7224 */ /* 0x000fe200078e0003 */
[----:B---3--:R-:W-:Y:S01]  /*5bf0*/  MOV R222, R10 ;  /* 0x0000000a00de7202 */ /* 0x008fe20000000f00 */
[----:B------:R-:W-:Y:S01]  /*5c00*/  IMAD.MOV.U32 R223, RZ, RZ, R18 ;  /* 0x000000ffffdf7224 */ /* 0x000fe200078e0012 */
[----:B------:R-:W-:Y:S01]  /*5c10*/  UMOV UR20, UR8 ;  /* 0x0000000800147c82 */ /* 0x000fe20008000000 */
[----:B------:R-:W-:Y:S01]  /*5c20*/  UMOV UR21, UR9 ;  /* 0x0000000900157c82 */ /* 0x000fe20008000000 */
[----:B------:R0:W5:Y:S04]  /*5c30*/  LDL.LU R3, [R1+0x1d8] ;  /* 0x0001d80001037983 */ /* 0x0001680000300800 */
[----:B------:R0:W5:Y:S04]  /*5c40*/  LDL.LU R10, [R1+0x1d4] ;  /* 0x0001d400010a7983 */ /* 0x0001680000300800 */
[----:B------:R0:W5:Y:S04]  /*5c50*/  LDL.LU R18, [R1+0x1d0] ;  /* 0x0001d00001127983 */ /* 0x0001680000300800 */
[----:B------:R0:W5:Y:S04]  /*5c60*/  LDL.LU R17, [R1+0x1cc] ;  /* 0x0001cc0001117983 */ /* 0x0001680000300800 */
[----:B------:R0:W5:Y:S04]  /*5c70*/  LDL.LU R16, [R1+0x1c8] ;  /* 0x0001c80001107983 */ /* 0x0001680000300800 */
[----:B------:R0:W5:Y:S04]  /*5c80*/  LDL.LU R4, [R1+0x1c4] ;  /* 0x0001c40001047983 */ /* 0x0001680000300800 */
[----:B------:R0:W5:Y:S01]  /*5c90*/  LDL.LU R2, [R1+0x1c0] ;  /* 0x0001c00001027983 */ /* 0x0001620000300800 */
[----:B------:R-:W-:-:S02]  /*5ca0*/  WARPGROUP.DEPBAR.LE gsb0, 0x0 ;  /* 0x00008000000079c5 */ /* 0x000fc40000010000 */
[----:B------:R-:W-:-:S06]  /*5cb0*/  WARPGROUP.ARRIVE ;  /* 0x00000000000079c5 */ /* 0x000fcc0000000000 */
[----:B------:R-:W-:Y:S01]  /*5cc0*/  HGMMA.64x16x16.F32 R216, gdesc[UR20], R216, gsb0 ;  /* 0x0020000014d879f0 */ /* 0x000fe200080008d8 */
[----:B------:R-:W-:Y:S04]  /*5cd0*/  STL.64 [R1+0x40], R144 ;  /* 0x0000409001007387 */ /* 0x000fe80000100a00 */
[----:B------:R-:W-:Y:S04]  /*5ce0*/  STL.64 [R1+0x48], R146 ;  /* 0x0000489201007387 */ /* 0x000fe80000100a00 */
[----:B------:R-:W-:Y:S04]  /*5cf0*/  STL.64 [R1+0x50], R148 ;  /* 0x0000509401007387 */ /* 0x000fe80000100a00 */
[----:B------:R1:W-:Y:S04]  /*5d00*/  STL.64 [R1+0x58], R150 ;  /* 0x0000589601007387 */ /* 0x0003e80000100a00 */
[----:B-1----:R-:W2:Y:S04]  /*5d10*/  LDL.LU.64 R150, [R1+0x1b8] ;  /* 0x0001b80001967983 */ /* 0x002ea80000300a00 */
[----:B------:R-:W2:Y:S04]  /*5d20*/  LDL.LU.64 R148, [R1+0x1b0] ;  /* 0x0001b00001947983 */ /* 0x000ea80000300a00 */
[----:B------:R-:W2:Y:S04]  /*5d30*/  LDL.LU.64 R146, [R1+0x1a8] ;  /* 0x0001a80001927983 */ /* 0x000ea80000300a00 */
[----:B------:R-:W2:Y:S04]  /*5d40*/  LDL.LU.64 R144, [R1+0x1a0] ;  /* 0x0001a00001907983 */ /* 0x000ea80000300a00 */
[----:B------:R-:W-:Y:S04]  /*5d50*/  STL.64 [R1+0xa0], R168 ;  /* 0x0000a0a801007387 */ /* 0x000fe80000100a00 */
[----:B------:R-:W-:Y:S04]  /*5d60*/  STL.64 [R1+0xa8], R170 ;  /* 0x0000a8aa01007387 */ /* 0x000fe80000100a00 */
[----:B------:R-:W-:Y:S04]  /*5d70*/  STL.64 [R1+0xb0], R172 ;  /* 0x0000b0ac01007387 */ /* 0x000fe80000100a00 */
[----:B------:R1:W-:Y:S04]  /*5d80*/  STL.64 [R1+0xb8], R174 ;  /* 0x0000b8ae01007387 */ /* 0x0003e80000100a00 */
[----:B-1----:R-:W3:Y:S04]  /*5d90*/  LDL.LU.64 R174, [R1+0x198] ;  /* 0x0001980001ae7983 */ /* 0x002ee80000300a00 */
[----:B------:R-:W3:Y:S04]  /*5da0*/  LDL.LU.64 R172, [R1+0x190] ;  /* 0x0001900001ac7983 */ /* 0x000ee80000300a00 */
[----:B------:R-:W3:Y:S04]  /*5db0*/  LDL.LU.64 R170, [R1+0x188] ;  /* 0x0001880001aa7983 */ /* 0x000ee80000300a00 */
[----:B------:R-:W3:Y:S04]  /*5dc0*/  LDL.LU.64 R168, [R1+0x180] ;  /* 0x0001800001a87983 */ /* 0x000ee80000300a00 */
[----:B------:R-:W-:Y:S04]  /*5dd0*/  STL.64 [R1+0x80], R192 ;  /* 0x000080c001007387 */ /* 0x000fe80000100a00 */
[----:B------:R-:W-:Y:S04]  /*5de0*/  STL.64 [R1+0x88], R194 ;  /* 0x000088c201007387 */ /* 0x000fe80000100a00 */
[----:B------:R-:W-:Y:S04]  /*5df0*/  STL.64 [R1+0x90], R196 ;  /* 0x000090c401007387 */ /* 0x000fe80000100a00 */
[----:B------:R1:W-:Y:S01]  /*5e00*/  STL.64 [R1+0x98], R198 ;  /* 0x000098c601007387 */ /* 0x0003e20000100a00 */
[----:B------:R-:W-:-:S03]  /*5e10*/  WARPGROUP.DEPBAR.LE gsb0, 0x0 ;  /* 0x00008000000079c5 */ /* 0x000fc60000010000 */
[----:B-1----:R-:W4:Y:S04]  /*5e20*/  LDL.LU.64 R198, [R1+0x178] ;  /* 0x0001780001c67983 */ /* 0x002f280000300a00 */
[----:B------:R-:W4:Y:S04]  /*5e30*/  LDL.LU.64 R196, [R1+0x170] ;  /* 0x0001700001c47983 */ /* 0x000f280000300a00 */
[----:B------:R-:W4:Y:S04]  /*5e40*/  LDL.LU.64 R194, [R1+0x168] ;  /* 0x0001680001c27983 */ /* 0x000f280000300a00 */
[----:B------:R-:W4:Y:S04]  /*5e50*/  LDL.LU.64 R192, [R1+0x160] ;  /* 0x0001600001c07983 */ /* 0x000f280000300a00 */
[----:B------:R-:W-:Y:S04]  /*5e60*/  STL.64 [R1+0x20], R216 ;  /* 0x000020d801007387 */ /* 0x000fe80000100a00 */
[----:B------:R-:W-:Y:S04]  /*5e70*/  STL.64 [R1+0x28], R218 ;  /* 0x000028da01007387 */ /* 0x000fe80000100a00 */
[----:B------:R-:W-:Y:S04]  /*5e80*/  STL.64 [R1+0x30], R220 ;  /* 0x000030dc01007387 */ /* 0x000fe80000100a00 */
[----:B------:R1:W-:Y:S04]  /*5e90*/  STL.64 [R1+0x38], R222 ;  /* 0x000038de01007387 */ /* 0x0003e80000100a00 */
[----:B-1----:R-:W2:Y:S04]  /*5ea0*/  LDL.LU.64 R222, [R1+0x158] ;  /* 0x0001580001de7983 */ /* 0x002ea80000300a00 */
[----:B------:R-:W2:Y:S04]  /*5eb0*/  LDL.LU.64 R220, [R1+0x150] ;  /* 0x0001500001dc7983 */ /* 0x000ea80000300a00 */
[----:B------:R-:W2:Y:S04]  /*5ec0*/  LDL.LU.64 R218, [R1+0x148] ;  /* 0x0001480001da7983 */ /* 0x000ea80000300a00 */
[----:B------:R-:W2:Y:S01]  /*5ed0*/  LDL.LU.64 R216, [R1+0x140] ;  /* 0x0001400001d87983 */ /* 0x000ea20000300a00 */
        /* <DEDUP_REMOVED lines=14> */
[----:B------:R-:W-:Y:S03]  /*5fc0*/  HGMMA.64x16x16.F32 R192, gdesc[UR28], R192, gsb0 ;  /* 0x002000001cc079f0 */ /* 0x000fe600080008c0 */
[----:B------:R-:W-:Y:S02]  /*5fd0*/  WARPGROUP.DEPBAR.LE gsb0, 0x0 ;  /* 0x00008000000079c5 */ /* 0x000fe40000010000 */
        /* <DEDUP_REMOVED lines=27> */
[----:B------:R-:W-:Y:S03]  /*6190*/  HGMMA.64x16x16.F32 R24, gdesc[UR8], R24, gsb0 ;  /* 0x00200000081879f0 */ /* 0x000fe60008000818 */
[----:B------:R-:W-:Y:S02]  /*61a0*/  WARPGROUP.DEPBAR.LE gsb0, 0x0 ;  /* 0x00008000000079c5 */ /* 0x000fe40000010000 */
[----:B0-----:R-:W-:Y:S05]  /*61b0*/  @!P1 BRA `(.L_x_18) ;  /* 0x0000004c00e49947 */ /* 0x001fea0003800000 */
[----:B------:R-:W2:Y:S01]  /*61c0*/  LDL R0, [R1+0x134] ;  /* 0x0001340001007983 */ /* 0x000ea20000100800 */
[----:B-----5:R-:W-:Y:S02]  /*61d0*/  R2UR UR5, R10 ;  /* 0x000000000a0572ca */ /* 0x020fe400000e0000 */
[----:B------:R-:W-:-:S11]  /*61e0*/  R2UR UR39, R4 ;  /* 0x00000000042772ca */ /* 0x000fd600000e0000 */
[----:B------:R-:W-:Y:S02]  /*61f0*/  UIADD3 UR4, UR5, 0x1, URZ ;  /* 0x0000000105047890 */ /* 0x000fe4000fffe03f */
[----:B------:R-:W-:Y:S02]  /*6200*/  UMOV UR7, UR5 ;  /* 0x0000000500077c82 */ /* 0x000fe40008000000 */
[----:B------:R-:W-:-:S04]  /*6210*/  UISETP.NE.AND UP0, UPT, UR4, 0x3, UPT ;  /* 0x000000030400788c */ /* 0x000fc8000bf05270 */
[----:B------:R-:W-:Y:S02]  /*6220*/  USEL UR38, URZ, 0x1, UP0 ;  /* 0x000000013f267887 */ /* 0x000fe40008000000 */
[----:B------:R-:W-:Y:S01]  /*6230*/  USEL UR4, UR4, URZ, UP0 ;  /* 0x0000003f04047287 */ /* 0x000fe20008000000 */
[----:B--2---:R-:W-:-:S13]  /*6240*/  R2UR UR6, R0 ;  /* 0x00000000000672ca */ /* 0x004fda00000e0000 */
[----:B------:R-:W-:-:S12]  /*6250*/  ULOP3.LUT UR38, UR6, UR38, URZ, 0x3c, !UPT ;  /* 0x0000002606267292 */ /* 0x000fd8000f8e3c3f */
.L_x_25:
[----:B-----5:R-:W-:Y:S05]  /*6260*/  @!P0 BRA `(.L_x_19) ;  /* 0x0000000000048947 */ /* 0x020fea0003800000 */
[----:B------:R-:W-:Y:S01]  /*6270*/  BPT.TRAP 0x1 ;  /* 0x000000040000795c */ /* 0x000fe20000300000 */
.L_x_19:
[----:B------:R-:W-:Y:S01]  /*6280*/  ULEA UR5, UR4, UR60, 0x3 ;  /* 0x0000003c04057291 */ /* 0x000fe2000f8e183f */
[----:B------:R-:W-:-:S05]  /*6290*/  IMAD.U32 R0, RZ, RZ, UR38 ;  /* 0x00000026ff007e24 */ /* 0x000fca000f8e00ff */
[----:B------:R-:W-:-:S04]  /*62a0*/  SHF.L.U32 R0, R0, 0x1f, RZ ;  /* 0x0000001f00007819 */ /* 0x000fc800000006ff */
[----:B------:R0:W1:Y:S01]  /*62b0*/  SYNCS.PHASECHK.TRANS64.TRYWAIT P1, [UR5], R0 ;  /* 0x00000000ff0075a7 */ /* 0x0000620008020145 */
[----:B------:R-:W-:Y:S05]  /*62c0*/  @!P0 BRA `(.L_x_20) ;  /* 0x0000000000048947 */ /* 0x000fea0003800000 */
[----:B------:R-:W-:Y:S01]  /*62d0*/  BPT.TRAP 0x1 ;  /* 0x000000040000795c */ /* 0x000fe20000300000 */
.L_x_20:
[----:B-1----:R-:W-:Y:S05]  /*62e0*/  @P1 BRA `(.L_x_21) ;  /* 0x0000000000081947 */ /* 0x002fea0003800000 */
[----:B------:R-:W1:Y:S02]  /*62f0*/  SYNCS.PHASECHK.TRANS64.TRYWAIT P1, [UR5], R0 ;  /* 0x00000000ff0075a7 */ /* 0x000e640008020145 */
[----:B-1----:R-:W-:Y:S05]  /*6300*/  @!P1 BRA `(.L_x_22) ;  /* 0x00000190002c9947 */ /* 0x002fea0003800000 */
.L_x_21:
[----:B------:R-:W-:Y:S04]  /*6310*/  STL.64 [R1+0x368], R54 ;  /* 0x0003683601007387 */ /* 0x000fe80000100a00 */
[----:B------:R-:W-:Y:S04]  /*6320*/  STL.64 [R1+0x360], R52 ;  /* 0x0003603401007387 */ /* 0x000fe80000100a00 */
[----:B------:R-:W-:Y:S04]  /*6330*/  STL.64 [R1+0x358], R50 ;  /* 0x0003583201007387 */ /* 0x000fe80000100a00 */
[----:B------:R2:W-:Y:S04]  /*6340*/  STL.64 [R1+0x350], R48 ;  /* 0x0003503001007387 */ /* 0x0005e80000100a00 */
[----:B--2---:R-:W2:Y:S04]  /*6350*/  LDL.LU.64 R48, [R1+0xc0] ;  /* 0x0000c00001307983 */ /* 0x004ea80000300a00 */
[----:B------:R-:W2:Y:S04]  /*6360*/  LDL.LU.64 R50, [R1+0xc8] ;  /* 0x0000c80001327983 */ /* 0x000ea80000300a00 */
[----:B------:R-:W2:Y:S04]  /*6370*/  LDL.LU.64 R52, [R1+0xd0] ;  /* 0x0000d00001347983 */ /* 0x000ea80000300a00 */
[----:B------:R-:W2:Y:S04]  /*6380*/  LDL.LU.64 R54, [R1+0xd8] ;  /* 0x0000d80001367983 */ /* 0x000ea80000300a00 */
[----:B------:R-:W-:Y:S04]  /*6390*/  STL.64 [R1+0x348], R30 ;  /* 0x0003481e01007387 */ /* 0x000fe80000100a00 */
[----:B------:R-:W-:Y:S04]  /*63a0*/  STL.64 [R1+0x340], R28 ;  /* 0x0003401c01007387 */ /* 0x000fe80000100a00 */
[----:B------:R-:W-:Y:S04]  /*63b0*/  STL.64 [R1+0x338], R26 ;  /* 0x0003381a01007387 */ /* 0x000fe80000100a00 */
[----:B------:R3:W-:Y:S04]  /*63c0*/  STL.64 [R1+0x330], R24 ;  /* 0x0003301801007387 */ /* 0x0007e80000100a00 */
[----:B---3--:R-:W3:Y:S04]  /*63d0*/  LDL.LU.64 R24, [R1+0x60] ;  /* 0x0000600001187983 */ /* 0x008ee80000300a00 */
[----:B------:R-:W3:Y:S04]  /*63e0*/  LDL.LU.64 R26, [R1+0x68] ;  /* 0x00006800011a7983 */ /* 0x000ee80000300a00 */
[----:B------:R-:W3:Y:S04]  /*63f0*/  LDL.LU.64 R28, [R1+0x70] ;  /* 0x00007000011c7983 */ /* 0x000ee80000300a00 */
[----:B------:R-:W3:Y:S04]  /*6400*/  LDL.LU.64 R30, [R1+0x78] ;  /* 0x00007800011e7983 */ /* 0x000ee80000300a00 */
[----:B------:R-:W-:Y:S04]  /*6410*/  STL [R1+0x1d0], R18 ;  /* 0x0001d01201007387 */ /* 0x000fe80000100800 */
[----:B------:R-:W-:Y:S04]  /*6420*/  STL [R1+0x1cc], R17 ;  /* 0x0001cc1101007387 */ /* 0x000fe80000100800 */
[----:B------:R4:W-:Y:S04]  /*6430*/  STL [R1+0x1c8], R16 ;  /* 0x0001c81001007387 */ /* 0x0009e80000100800 */
[----:B------:R-:W3:Y:S04]  /*6440*/  LDL.LU.64 R12, [R1+0x40] ;  /* 0x00004000010c7983 */ /* 0x000ee80000300a00 */
[----:B------:R-:W3:Y:S04]  /*6450*/  LDL.LU.64 R14, [R1+0x48] ;  /* 0x00004800010e7983 */ /* 0x000ee80000300a00 */
[----:B----4-:R-:W4:Y:S04]  /*6460*/  LDL.LU.64 R16, [R1+0x50] ;  /* 0x0000500001107983 */ /* 0x010f280000300a00 */
[----:B------:R-:W4:Y:S04]  /*6470*/  LDL.LU.64 R18, [R1+0x58] ;  /* 0x0000580001127983 */ /* 0x000f280000300a00 */
[----:B------:R1:W-:Y:S04]  /*6480*/  STL [R1+0x1c4], R4 ;  /* 0x0001c40401007387 */ /* 0x0003e80000100800 */
[----:B-1----:R-:W4:Y:S04]  /*6490*/  LDL.LU.64 R4, [R1] ;  /* 0x0000000001047983 */ /* 0x002f280000300a00 */
[----:B------:R-:W4:Y:S04]  /*64a0*/  LDL.LU.64 R6, [R1+0x8] ;  /* 0x0000080001067983 */ /* 0x000f280000300a00 */
[----:B------:R-:W4:Y:S04]  /*64b0*/  LDL.LU.64 R8, [R1+0x10] ;  /* 0x0000100001087983 */ /* 0x000f280000300a00 */
[----:B------:R-:W4:Y:S01]  /*64c0*/  LDL.LU.64 R10, [R1+0x18] ;  /* 0x00001800010a7983 */ /* 0x000f220000300a00 */
[----:B------:R-:W-:Y:S01]  /*64d0*/  R2UR UR5, R3 ;  /* 0x00000000030572ca */ /* 0x000fe200000e0000 */
[----:B------:R-:W-:Y:S01]  /*64e0*/  UIMAD UR6, UR4, 0xc00, UR61 ;  /* 0x00000c00040678a4 */ /* 0x000fe2000f8e023d */
[----:B------:R-:W-:Y:S01]  /*64f0*/  UMOV UR49, 0x40000040 ;  /* 0x4000004000317882 */ /* 0x000fe20000000000 */
[----:B------:R-:W-:Y:S01]  /*6500*/  UMOV UR51, 0x40000040 ;  /* 0x4000004000337882 */ /* 0x000fe20000000000 */
[----:B------:R-:W-:Y:S01]  /*6510*/  UMOV UR47, 0x40000040 ;  /* 0x40000040002f7882 */ /* 0x000fe20000000000 */
[----:B------:R-:W-:Y:S01]  /*6520*/  UMOV UR43, 0x40000040 ;  /* 0x40000040002b7882 */ /* 0x000fe20000000000 */
[----:B------:R-:W-:-:S02]  /*6530*/  UMOV UR35, 0x40000040 ;  /* 0x4000004000237882 */ /* 0x000fc40000000000 */
[----:B------:R-:W-:Y:S01]  /*6540*/  UMOV UR48, UR6 ;  /* 0x0000000600307c82 */ /* 0x000fe20008000000 */
[----:B------:R-:W-:Y:S01]  /*6550*/  UMOV UR31, 0x40000040 ;  /* 0x40000040001f7882 */ /* 0x000fe20000000000 */
[----:B------:R-:W-:Y:S01]  /*6560*/  UMOV UR27, 0x40000040 ;  /* 0x40000040001b7882 */ /* 0x000fe20000000000 */
[----:B------:R-:W-:Y:S01]  /*6570*/  UMOV UR23, 0x40000040 ;  /* 0x4000004000177882 */ /* 0x000fe20000000000 */
[----:B------:R-:W-:Y:S01]  /*6580*/  UMOV UR19, 0x40000040 ;  /* 0x4000004000137882 */ /* 0x000fe20000000000 */
[----:B------:R-:W-:Y:S01]  /*6590*/  UIMAD UR5, UR4, 0x580, UR5 ;  /* 0x00000580040578a4 */ /* 0x000fe2000f8e0205 */
[----:B------:R-:W-:Y:S03]  /*65a0*/  STL [R1+0x1c0], R2 ;  /* 0x0001c00201007387 */ /* 0x000fe60000100800 */
[----:B------:R-:W-:Y:S01]  /*65b0*/  UIADD3 UR46, UR5, 0x80, URZ ;  /* 0x00000080052e7890 */ /* 0x000fe2000fffe03f */
[----:B------:R-:W-:Y:S01]  /*65c0*/  STL [R1+0x1d4], R3 ;  /* 0x0001d40301007387 */ /* 0x000fe20000100800 */
[----:B------:R-:W-:Y:S01]  /*65d0*/  UMOV UR44, UR48 ;  /* 0x00000030002c7c82 */ /* 0x000fe20008000000 */
[----:B------:R-:W-:Y:S01]  /*65e0*/  UMOV UR50, UR5 ;  /* 0x0000000500327c82 */ /* 0x000fe20008000000 */
[----:B------:R-:W-:Y:S01]  /*65f0*/  UMOV UR45, UR49 ;  /* 0x00000031002d7c82 */ /* 0x000fe20008000000 */
[----:B------:R-:W-:Y:S01]  /*6600*/  UIADD3 UR42, UR5, 0x100, URZ ;  /* 0x00000100052a7890 */ /* 0x000fe2000fffe03f */
[----:B------:R-:W-:Y:S01]  /*6610*/  UMOV UR40, UR48 ;  /* 0x0000003000287c82 */ /* 0x000fe20008000000 */
[----:B------:R-:W-:Y:S01]  /*6620*/  UMOV UR41, UR49 ;  /* 0x0000003100297c82 */ /* 0x000fe20008000000 */
[----:B------:R-:W-:Y:S01]  /*6630*/  UIADD3 UR34, UR5, 0x180, URZ ;  /* 0x0000018005227890 */ /* 0x000fe2000fffe03f */
[----:B--2---:R-:W-:-:S06]  /*6640*/  WARPGROUP.ARRIVE ;  /* 0x00000000000079c5 */ /* 0x004fcc0000000000 */
[----:B------:R-:W-:Y:S03]  /*6650*/  HGMMA.64x16x16.F32 R48, gdesc[UR48], R48, gsb0 ;  /* 0x00200000303079f0 */ /* 0x000fe60008000830 */
[----:B------:R-:W-:Y:S02]  /*6660*/  WARPGROUP.DEPBAR.LE gsb0, 0x0 ;  /* 0x00008000000079c5 */ /* 0x000fe40000010000 */
[----:B---3--:R-:W-:Y:S01]  /*6670*/  WARPGROUP.ARRIVE ;  /* 0x00000000000079c5 */ /* 0x008fe20000000000 */
[----:B------:R-:W-:Y:S01]  /*6680*/  UMOV UR32, UR48 ;  /* 0x0000003000207c82 */ /* 0x000fe20008000000 */
[----:B------:R-:W-:Y:S01]  /*6690*/  UMOV UR33, UR49 ;  /* 0x0000003100217c82 */ /* 0x000fe20008000000 */
[----:B------:R-:W-:Y:S01]  /*66a0*/  UIADD3 UR30, UR5, 0x200, URZ ;  /* 0x00000200051e7890 */ /* 0x000fe2000fffe03f */
[----:B------:R-:W-:Y:S02]  /*66b0*/  STL.64 [R1+0xc0], R48 ;  /* 0x0000c03001007387 */ /* 0x000fe40000100a00 */
[----:B------:R-:W-:Y:S01]  /*66c0*/  HGMMA.64x16x16.F32 R24, gdesc[UR44], R24, gsb0 ;  /* 0x002000002c1879f0 */ /* 0x000fe20008000818 */
[----:B------:R-:W-:Y:S01]  /*66d0*/  UMOV UR28, UR48 ;  /* 0x00000030001c7c82 */ /* 0x000fe20008000000 */
[----:B------:R-:W-:Y:S01]  /*66e0*/  UMOV UR29, UR49 ;  /* 0x00000031001d7c82 */ /* 0x000fe20008000000 */
[----:B------:R-:W-:Y:S01]  /*66f0*/  UIADD3 UR26, UR5, 0x280, URZ ;  /* 0x00000280051a7890 */ /* 0x000fe2000fffe03f */
[----:B------:R-:W-:Y:S01]  /*6700*/  STL.64 [R1+0xc8], R50 ;  /* 0x0000c83201007387 */ /* 0x000fe20000100a00 */
[----:B------:R-:W-:Y:S01]  /*6710*/  UMOV UR24, UR48 ;  /* 0x0000003000187c82 */ /* 0x000fe20008000000 */
[----:B------:R-:W-:Y:S01]  /*6720*/  UMOV UR25, UR49 ;  /* 0x0000003100197c82 */ /* 0x000fe20008000000 */
[----:B------:R-:W-:Y:S01]  /*6730*/  UIADD3 UR22, UR5, 0x300, URZ ;  /* 0x0000030005167890 */ /* 0x000fe2000fffe03f */
[----:B------:R-:W-:Y:S01]  /*6740*/  STL.64 [R1+0xd0], R52 ;  /* 0x0000d03401007387 */ /* 0x000fe20000100a00 */
[----:B------:R-:W-:Y:S01]  /*6750*/  UMOV UR20, UR48 ;  /* 0x0000003000147c82 */ /* 0x000fe20008000000 */
[----:B------:R-:W-:Y:S01]  /*6760*/  UMOV UR21, UR49 ;  /* 0x0000003100157c82 */ /* 0x000fe20008000000 */
[----:B------:R-:W-:Y:S01]  /*6770*/  UIADD3 UR18, UR5, 0x380, URZ ;  /* 0x0000038005127890 */ /* 0x000fe2000fffe03f */
[----:B------:R1:W-:Y:S01]  /*6780*/  STL.64 [R1+0xd8], R54 ;  /* 0x0000d83601007387 */ /* 0x0003e20000100a00 */
[----:B------:R-:W-:Y:S01]  /*6790*/  UMOV UR16, UR48 ;  /* 0x0000003000107c82 */ /* 0x000fe20008000000 */
[----:B------:R-:W-:Y:S01]  /*67a0*/  UMOV UR17, UR49 ;  /* 0x0000003100117c82 */ /* 0x000fe20008000000 */
        /* <DEDUP_REMOVED lines=9> */
[----:B-1----:R-:W2:Y:S01]  /*6840*/  LDL.LU.64 R54, [R1+0x368] ;  /* 0x0003680001367983 */ /* 0x002ea20000300a00 */
[----:B------:R-:W-:Y:S01]  /*6850*/  UMOV UR52, UR48 ;  /* 0x0000003000347c82 */ /* 0x000fe20008000000 */
[----:B------:R-:W-:Y:S01]  /*6860*/  UMOV UR53, UR49 ;  /* 0x0000003100357c82 */ /* 0x000fe20008000000 */
[----:B------:R-:W-:Y:S01]  /*6870*/  UMOV UR55, 0x40000040 ;  /* 0x4000004000377882 */ /* 0x000fe20000000000 */
[----:B------:R-:W2:Y:S04]  /*6880*/  LDL.LU.64 R52, [R1+0x360] ;  /* 0x0003600001347983 */ /* 0x000ea80000300a00 */
[----:B------:R-:W2:Y:S04]  /*6890*/  LDL.LU.64 R50, [R1+0x358] ;  /* 0x0003580001327983 */ /* 0x000ea80000300a00 */
[----:B------:R-:W2:Y:S01]  /*68a0*/  LDL.LU.64 R48, [R1+0x350] ;  /* 0x0003500001307983 */ /* 0x000ea20000300a00 */
[----:B------:R-:W-:-:S02]  /*68b0*/  WARPGROUP.DEPBAR.LE gsb0, 0x0 ;  /* 0x00008000000079c5 */ /* 0x000fc40000010000 */
[----:B----4-:R-:W-:Y:S01]  /*68c0*/  WARPGROUP.ARRIVE ;  /* 0x00000000000079c5 */ /* 0x010fe20000000000 */
[----:B------:R-:W-:Y:S01]  /*68d0*/  IMAD.MOV.U32 R232, RZ, RZ, R24 ;  /* 0x000000ffffe87224 */ /* 0x000fe200078e0018 */
[----:B------:R-:W-:Y:S01]  /*68e0*/  MOV R23, R25 ;  /* 0x0000001900177202 */ /* 0x000fe20000000f00 */
[----:B------:R-:W-:Y:S01]  /*68f0*/  IMAD.MOV.U32 R22, RZ, RZ, R26 ;  /* 0x000000ffff167224 */ /* 0x000fe200078e001a */
[----:B------:R-:W3:Y:S01]  /*6900*/  LDL.LU.64 R24, [R1+0x20] ;  /* 0x0000200001187983 */ /* 0x000ee20000300a00 */
[----:B------:R-:W-:Y:S01]  /*6910*/  IMAD.MOV.U32 R21, RZ, RZ, R27 ;  /* 0x000000ffff157224 */ /* 0x000fe200078e001b */
[----:B------:R-:W-:Y:S01]  /*6920*/  HGMMA.64x16x16.F32 R4, gdesc[UR40], R4, gsb0 ;  /* 0x00200000280479f0 */ /* 0x000fe20008000804 */
[----:B------:R-:W-:Y:S01]  /*6930*/  IMAD.MOV.U32 R20, RZ, RZ, R28 ;  /* 0x000000ffff147224 */ /* 0x000fe200078e001c */
[----:B------:R-:W-:Y:S01]  /*6940*/  MOV R3, R29 ;  /* 0x0000001d00037202 */ /* 0x000fe20000000f00 */
[----:B------:R-:W3:Y:S01]  /*6950*/  LDL.LU.64 R26, [R1+0x28] ;  /* 0x00002800011a7983 */ /* 0x000ee20000300a00 */
[----:B------:R-:W-:-:S02]  /*6960*/  IMAD.MOV.U32 R2, RZ, RZ, R30 ;  /* 0x000000ffff027224 */ /* 0x000fc400078e001e */
[----:B0-----:R-:W-:Y:S01]  /*6970*/  IMAD.MOV.U32 R0, RZ, RZ, R31 ;  /* 0x000000ffff007224 */ /* 0x001fe200078e001f */
[----:B------:R-:W3:Y:S04]  /*6980*/  LDL.LU.64 R28, [R1+0x30] ;  /* 0x00003000011c7983 */ /* 0x000ee80000300a00 */
[----:B------:R-:W3:Y:S01]  /*6990*/  LDL.LU.64 R30, [R1+0x38] ;  /* 0x00003800011e7983 */ /* 0x000ee20000300a00 */
        /* <DEDUP_REMOVED lines=48> */
[----:B------:R0:W-:Y:S01]  /*6ca0*/  STL [R1+0x308], R5 ;  /* 0x0003080501007387 */ /* 0x0001e20000100800 */
[----:B------:R-:W-:Y:S02]  /*6cb0*/  WARPGROUP.DEPBAR.LE gsb0, 0x0 ;  /* 0x00008000000079c5 */ /* 0x000fe40000010000 */
[----:B------:R-:W-:-:S06]  /*6cc0*/  WARPGROUP.ARRIVE ;  /* 0x00000000000079c5 */ /* 0x000fcc0000000000 */
[----:B------:R-:W-:Y:S01]  /*6cd0*/  HGMMA.64x16x16.F32 R128, gdesc[UR20], R128, gsb0 ;  /* 0x00200000148079f0 */ /* 0x000fe20008000880 */
[----:B------:R-:W-:Y:S04]  /*6ce0*/  STL [R1+0x304], R6 ;  /* 0x0003040601007387 */ /* 0x000fe80000100800 */
[----:B------:R1:W-:Y:S04]  /*6cf0*/  STL [R1+0x300], R7 ;  /* 0x0003000701007387 */ /* 0x0003e80000100800 */
[----:B------:R-:W-:Y:S04]  /*6d00*/  STL [R1+0x2fc], R8 ;  /* 0x0002fc0801007387 */ /* 0x000fe80000100800 */
[----:B------:R4:W-:Y:S04]  /*6d10*/  STL [R1+0x2f8], R9 ;  /* 0x0002f80901007387 */ /* 0x0009e80000100800 */
[----:B------:R-:W-:Y:S04]  /*6d20*/  STL [R1+0x2f4], R10 ;  /* 0x0002f40a01007387 */ /* 0x000fe80000100800 */
[----:B------:R4:W-:Y:S04]  /*6d30*/  STL [R1+0x2f0], R11 ;  /* 0x0002f00b01007387 */ /* 0x0009e80000100800 */
[----:B0-----:R-:W2:Y:S04]  /*6d40*/  LDL.LU.64 R4, [R1+0xa0] ;  /* 0x0000a00001047983 */ /* 0x001ea80000300a00 */
[----:B-1----:R-:W2:Y:S04]  /*6d50*/  LDL.LU.64 R6, [R1+0xa8] ;  /* 0x0000a80001067983 */ /* 0x002ea80000300a00 */
[----:B----4-:R-:W2:Y:S04]  /*6d60*/  LDL.LU.64 R8, [R1+0xb0] ;  /* 0x0000b00001087983 */ /* 0x010ea80000300a00 */
[----:B------:R-:W2:Y:S01]  /*6d70*/  LDL.LU.64 R10, [R1+0xb8] ;  /* 0x0000b800010a7983 */ /* 0x000ea20000300a00 */
[----:B------:R-:W-:Y:S01]  /*6d80*/  UMOV UR24, UR52 ;  /* 0x0000003400187c82 */ /* 0x000fe20008000000 */
[----:B------:R-:W-:Y:S01]  /*6d90*/  UMOV UR25, UR53 ;  /* 0x0000003500197c82 */ /* 0x000fe20008000000 */
[----:B------:R-:W-:-:S02]  /*6da0*/  WARPGROUP.DEPBAR.LE gsb0, 0x0 ;  /* 0x00008000000079c5 */ /* 0x000fc40000010000 */
        /* <DEDUP_REMOVED lines=8> */
[----:B------:R-:W-:Y:S04]  /*6e30*/  STL [R1+0x314], R214 ;  /* 0x000314d601007387 */ /* 0x000fe80000100800 */
[----:B------:R4:W-:Y:S04]  /*6e40*/  STL [R1+0x310], R215 ;  /* 0x000310d701007387 */ /* 0x0009e80000100800 */
[----:B0-----:R-:W3:Y:S04]  /*6e50*/  LDL.LU.64 R208, [R1+0x80] ;  /* 0x0000800001d07983 */ /* 0x001ee80000300a00 */
[----:B-1----:R-:W3:Y:S04]  /*6e60*/  LDL.LU.64 R210, [R1+0x88] ;  /* 0x0000880001d27983 */ /* 0x002ee80000300a00 */
[----:B----4-:R-:W3:Y:S04]  /*6e70*/  LDL.LU.64 R212, [R1+0x90] ;  /* 0x0000900001d47983 */ /* 0x010ee80000300a00 */
[----:B------:R-:W3:Y:S01]  /*6e80*/  LDL.LU.64 R214, [R1+0x98] ;  /* 0x0000980001d67983 */ /* 0x000ee20000300a00 */
        /* <DEDUP_REMOVED lines=23> */
[----:B--2---:R-:W-:-:S06]  /*7000*/  WARPGROUP.ARRIVE ;  /* 0x00000000000079c5 */ /* 0x004fcc0000000000 */
[----:B------:R-:W-:Y:S01]  /*7010*/  HGMMA.64x16x16.F32 R4, gdesc[UR48], R4, gsb0 ;  /* 0x00200000300479f0 */ /* 0x000fe20008000804 */
[----:B------:R-:W-:Y:S01]  /*7020*/  UIADD3 UR8, UR6, 0x800, URZ ;  /* 0x0000080006087890 */ /* 0x000fe2000fffe03f */
[----:B------:R-:W-:-:S06]  /*7030*/  UMOV UR49, 0x40000040 ;  /* 0x4000004000317882 */ /* 0x000fcc0000000000 */
[----:B------:R-:W-:Y:S01]  /*7040*/  UMOV UR48, UR8 ;  /* 0x0000000800307c82 */ /* 0x000fe20008000000 */
[----:B------:R-:W-:Y:S02]  /*7050*/  WARPGROUP.DEPBAR.LE gsb0, 0x0 ;  /* 0x00008000000079c5 */ /* 0x000fe40000010000 */
[----:B---3--:R-:W-:-:S06]  /*7060*/  WARPGROUP.ARRIVE ;  /* 0x00000000000079c5 */ /* 0x008fcc0000000000 */
        /* <DEDUP_REMOVED lines=18> */
[----:B------:R-:W-:Y:S01]  /*7190*/  STL.64 [R1+0xa0], R4 ;  /* 0x0000a00401007387 */ /* 0x000fe20000100a00 */
[----:B------:R-:W-:Y:S02]  /*71a0*/  WARPGROUP.DEPBAR.LE gsb0, 0x0 ;  /* 0x00008000000079c5 */ /* 0x000fe40000010000 */
[----:B------:R-:W-:-:S06]  /*71b0*/  WARPGROUP.ARRIVE ;  /* 0x00000000000079c5 */ /* 0x000fcc0000000000 */
[----:B------:R-:W-:Y:S01]  /*71c0*/  HGMMA.64x16x16.F32 R168, gdesc[UR28], R168, gsb0 ;  /* 0x002000001ca879f0 */ /* 0x000fe200080008a8 */
[----:B------:R-:W-:Y:S01]  /*71d0*/  MOV R234, R10 ;  /* 0x0000000a00ea7202 */ /* 0x000fe20000000f00 */
[----:B------:R0:W-:Y:S01]  /*71e0*/  STL.64 [R1+0xa8], R6 ;  /* 0x0000a80601007387 */ /* 0x0001e20000100a00 */
[----:B------:R-:W-:Y:S01]  /*71f0*/  IMAD.MOV.U32 R233, RZ, RZ, R11 ;  /* 0x000000ffffe97224 */ /* 0x000fe200078e000b */
[----:B------:R-:W-:Y:S01]  /*7200*/  MOV R10, R214 ;  /* 0x000000d6000a7202 */ /* 0x000fe20000000f00 */
[----:B------:R-:W-:Y:S01]  /*7210*/  IMAD.MOV.U32 R235, RZ, RZ, R9 ;  /* 0x000000ffffeb7224 */ /* 0x000fe200078e0009 */
[----:B------:R1:W-:Y:S01]  /*7220*/  STL [R1+0xb0], R8 ;  /* 0x0000b00801007387 */ /* 0x0003e20000100800 */
[----:B------:R-:W-:Y:S01]  /*7230*/  IMAD.MOV.U32 R11, RZ, RZ, R215 ;  /* 0x000000ffff0b7224 */ /* 0x000fe200078e00d7 */
[----:B------:R-:W-:Y:S01]  /*7240*/  MOV R214, R30 ;  /* 0x0000001e00d67202 */ /* 0x000fe20000000f00 */
[----:B------:R-:W-:Y:S02]  /*7250*/  IMAD.MOV.U32 R9, RZ, RZ, R213 ;  /* 0x000000ffff097224 */ /* 0x000fe400078e00d5 */
[----:B------:R-:W-:-:S02]  /*7260*/  IMAD.MOV.U32 R215, RZ, RZ, R31 ;  /* 0x000000ffffd77224 */ /* 0x000fc400078e001f */
[----:B------:R-:W-:Y:S01]  /*7270*/  IMAD.MOV.U32 R213, RZ, RZ, R29 ;  /* 0x000000ffffd57224 */ /* 0x000fe200078e001d */
[----:B0-----:R-:W-:Y:S01]  /*7280*/  MOV R6, R210 ;  /* 0x000000d200067202 */ /* 0x001fe20000000f00 */
[----:B------:R-:W-:Y:S01]  /*7290*/  IMAD.MOV.U32 R7, RZ, RZ, R211 ;  /* 0x000000ffff077224 */ /* 0x000fe200078e00d3 */
[----:B------:R-:W2:Y:S01]  /*72a0*/  LDL.LU.64 R30, [R1+0x348] ;  /* 0x00034800011e7983 */ /* 0x000ea20000300a00 */
[----:B-1----:R-:W-:Y:S01]  /*72b0*/  IMAD.MOV.U32 R8, RZ, RZ, R212 ;  /* 0x000000ffff087224 */ /* 0x002fe200078e00d4 */
[----:B------:R-:W-:Y:S01]  /*72c0*/  MOV R210, R26 ;  /* 0x0000001a00d27202 */ /* 0x000fe20000000f00 */
[----:B------:R-:W-:Y:S02]  /*72d0*/  IMAD.MOV.U32 R212, RZ, RZ, R28 ;  /* 0x000000ffffd47224 */ /* 0x000fe400078e001c */
[----:B------:R-:W-:Y:S01]  /*72e0*/  IMAD.MOV.U32 R4, RZ, RZ, R208 ;  /* 0x000000ffff047224 */ /* 0x000fe200078e00d0 */
[----:B------:R-:W2:Y:S01]  /*72f0*/  LDL.LU.64 R28, [R1+0x340] ;  /* 0x00034000011c7983 */ /* 0x000ea20000300a00 */
[----:B------:R-:W-:-:S02]  /*7300*/  IMAD.MOV.U32 R5, RZ, RZ, R209 ;  /* 0x000000ffff057224 */ /* 0x000fc400078e00d1 */
[----:B------:R-:W-:Y:S02]  /*7310*/  IMAD.MOV.U32 R211, RZ, RZ, R27 ;  /* 0x000000ffffd37224 */ /* 0x000fe400078e001b */
[----:B------:R-:W-:Y:S01]  /*7320*/  IMAD.MOV.U32 R208, RZ, RZ, R24 ;  /* 0x000000ffffd07224 */ /* 0x000fe200078e0018 */
[----:B------:R-:W2:Y:S01]  /*7330*/  LDL.LU.64 R26, [R1+0x338] ;  /* 0x00033800011a7983 */ /* 0x000ea20000300a00 */
[----:B------:R-:W-:-:S03]  /*7340*/  IMAD.MOV.U32 R209, RZ, RZ, R25 ;  /* 0x000000ffffd17224 */ /* 0x000fc600078e0019 */
[----:B------:R-:W2:Y:S01]  /*7350*/  LDL.LU.64 R24, [R1+0x330] ;  /* 0x0003300001187983 */ /* 0x000ea20000300a00 */
[----:B------:R-:W-:Y:S01]  /*7360*/  UMOV UR24, UR48 ;  /* 0x0000003000187c82 */ /* 0x000fe20008000000 */
[----:B------:R-:W-:Y:S01]  /*7370*/  UMOV UR25, UR49 ;  /* 0x0000003100197c82 */ /* 0x000fe20008000000 */
        /* <DEDUP_REMOVED lines=18> */
[----:B------:R-:W-:-:S04]  /*74a0*/  UMOV UR21, UR49 ;  /* 0x0000003100157c82 */ /* 0x000fc80008000000 */
        /* <DEDUP_REMOVED lines=21> */
[----:B------:R-:W-:Y:S02]  /*7600*/  UIADD3 UR16, UR6, 0x2, URZ ;  /* 0x0000000206107890 */ /* 0x000fe4000fffe03f */
[----:B------:R-:W-:Y:S01]  /*7610*/  UIADD3 UR12, UR5, 0x2, URZ ;  /* 0x00000002050c7890 */ /* 0x000fe2000fffe03f */
[----:B------:R-:W-:Y:S01]  /*7620*/  UMOV UR49, 0x40000040 ;  /* 0x4000004000317882 */ /* 0x000fe20000000000 */
[----:B------:R-:W-:-:S03]  /*7630*/  UMOV UR51, 0x40000040 ;  /* 0x4000004000337882 */ /* 0x000fc60000000000 */
[----:B------:R-:W-:Y:S02]  /*7640*/  UMOV UR48, UR16 ;  /* 0x0000001000307c82 */ /* 0x000fe40008000000 */
[----:B------:R-:W-:Y:S01]  /*7650*/  UMOV UR50, UR12 ;  /* 0x0000000c00327c82 */ /* 0x000fe20008000000 */
[----:B------:R-:W-:Y:S02]  /*7660*/  WARPGROUP.DEPBAR.LE gsb0, 0x0 ;  /* 0x00008000000079c5 */ /* 0x000fe40000010000 */
[----:B---3--:R-:W-:-:S06]  /*7670*/  WARPGROUP.ARRIVE ;  /* 0x00000000000079c5 */ /* 0x008fcc0000000000 */
        /* <DEDUP_REMOVED lines=10> */
[----:B------:R-:W-:Y:S01]  /*7720*/  UMOV UR44, UR48 ;  /* 0x00000030002c7c82 */ /* 0x000fe20008000000 */
[----:B------:R-:W-:Y:S01]  /*7730*/  UMOV UR45, UR49 ;  /* 0x00000031002d7c82 */ /* 0x000fe20008000000 */
[----:B------:R-:W-:Y:S01]  /*7740*/  UMOV UR47, 0x40000040 ;  /* 0x40000040002f7882 */ /* 0x000fe20000000000 */
[----:B------:R-:W-:-:S02]  /*7750*/  WARPGROUP.DEPBAR.LE gsb0, 0x0 ;  /* 0x00008000000079c5 */ /* 0x000fc40000010000 */
[----:B------:R-:W-:-:S06]  /*7760*/  WARPGROUP.ARRIVE ;  /* 0x00000000000079c5 */ /* 0x000fcc0000000000 */
[----:B------:R-:W-:Y:S01]  /*7770*/  HGMMA.64x16x16.F32 R216, gdesc[UR44], R216, gsb0 ;  /* 0x002000002cd879f0 */ /* 0x000fe200080008d8 */
[----:B------:R-:W-:Y:S04]  /*7780*/  STL.64 [R1+0x2e8], R174 ;  /* 0x0002e8ae01007387 */ /* 0x000fe80000100a00 */
[----:B------:R-:W-:Y:S04]  /*7790*/  STL.64 [R1+0x2e0], R172 ;  /* 0x0002e0ac01007387 */ /* 0x000fe80000100a00 */
[----:B------:R-:W-:Y:S04]  /*77a0*/  STL.64 [R1+0x2d8], R170 ;  /* 0x0002d8aa01007387 */ /* 0x000fe80000100a00 */
[----:B------:R-:W-:Y:S01]  /*77b0*/  STL.64 [R1+0x2d0], R168 ;  /* 0x0002d0a801007387 */ /* 0x000fe20000100a00 */
[----:B------:R-:W-:Y:S01]  /*77c0*/  IMAD.MOV.U32 R232, RZ, RZ, R192 ;  /* 0x000000ffffe87224 */ /* 0x000fe200078e00c0 */
[----:B------:R-:W-:Y:S01]  /*77d0*/  MOV R22, R194 ;  /* 0x000000c200167202 */ /* 0x000fe20000000f00 */
[----:B------:R-:W-:-:S02]  /*77e0*/  IMAD.MOV.U32 R23, RZ, RZ, R193 ;  /* 0x000000ffff177224 */ /* 0x000fc400078e00c1 */
[----:B------:R-:W-:Y:S01]  /*77f0*/  IMAD.MOV.U32 R192, RZ, RZ, R4 ;  /* 0x000000ffffc07224 */ /* 0x000fe200078e0004 */
[----:B------:R-:W-:Y:S01]  /*7800*/  MOV R194, R6 ;  /* 0x0000000600c27202 */ /* 0x000fe20000000f00 */
[----:B------:R-:W-:Y:S02]  /*7810*/  IMAD.MOV.U32 R193, RZ, RZ, R5 ;  /* 0x000000ffffc17224 */ /* 0x000fe400078e0005 */
[----:B------:R-:W-:Y:S02]  /*7820*/  IMAD.MOV.U32 R21, RZ, RZ, R195 ;  /* 0x000000ffff157224 */ /* 0x000fe400078e00c3 */
[----:B------:R-:W-:Y:S02]  /*7830*/  IMAD.MOV.U32 R20, RZ, RZ, R196 ;  /* 0x000000ffff147224 */ /* 0x000fe400078e00c4 */
[----:B------:R-:W-:Y:S01]  /*7840*/  IMAD.MOV.U32 R195, RZ, RZ, R7 ;  /* 0x000000ffffc37224 */ /* 0x000fe200078e0007 */
[----:B------:R-:W-:Y:S01]  /*7850*/  MOV R2, R198 ;  /* 0x000000c600027202 */ /* 0x000fe20000000f00 */
[----:B------:R-:W-:-:S02]  /*7860*/  IMAD.MOV.U32 R3, RZ, RZ, R197 ;  /* 0x000000ffff037224 */ /* 0x000fc400078e00c5 */
[----:B------:R-:W-:Y:S01]  /*7870*/  IMAD.MOV.U32 R196, RZ, RZ, R8 ;  /* 0x000000ffffc47224 */ /* 0x000fe200078e0008 */
[----:B------:R-:W-:Y:S01]  /*7880*/  MOV R198, R10 ;  /* 0x0000000a00c67202 */ /* 0x000fe20000000f00 */
[----:B------:R-:W-:Y:S02]  /*7890*/  IMAD.MOV.U32 R197, RZ, RZ, R9 ;  /* 0x000000ffffc57224 */ /* 0x000fe400078e0009 */
[----:B------:R-:W-:Y:S01]  /*78a0*/  IMAD.MOV.U32 R0, RZ, RZ, R199 ;  /* 0x000000ffff007224 */ /* 0x000fe200078e00c7 */
[----:B------:R-:W-:Y:S02]  /*78b0*/  WARPGROUP.DEPBAR.LE gsb0, 0x0 ;  /* 0x00008000000079c5 */ /* 0x000fe40000010000 */
[----:B------:R0:W-:Y:S04]  /*78c0*/  STL.64 [R1+0x60], R216 ;  /* 0x000060d801007387 */ /* 0x0001e80000100a00 */
        /* <DEDUP_REMOVED lines=10> */
[----:B------:R-:W4:Y:S01]  /*7970*/  LDL.LU R210, [R1+0x324] ;  /* 0x0003240001d27983 */ /* 0x000f220000300800 */
[----:B------:R-:W-:Y:S01]  /*7980*/  IMAD.MOV.U32 R221, RZ, RZ, R213 ;  /* 0x000000ffffdd7224 */ /* 0x000fe200078e00d5 */
[----:B---3--:R-:W-:Y:S02]  /*7990*/  MOV R222, R214 ;  /* 0x000000d600de7202 */ /* 0x008fe40000000f00 */
[----:B------:R-:W4:Y:S01]  /*79a0*/  LDL.LU R211, [R1+0x320] ;  /* 0x0003200001d37983 */ /* 0x000f220000300800 */
[----:B------:R-:W-:-:S03]  /*79b0*/  IMAD.MOV.U32 R223, RZ, RZ, R215 ;  /* 0x000000ffffdf7224 */ /* 0x000fc600078e00d7 */
[----:B------:R-:W4:Y:S04]  /*79c0*/  LDL.LU R212, [R1+0x31c] ;  /* 0x00031c0001d47983 */ /* 0x000f280000300800 */
[----:B------:R-:W4:Y:S04]  /*79d0*/  LDL.LU R213, [R1+0x318] ;  /* 0x0003180001d57983 */ /* 0x000f280000300800 */
[----:B------:R-:W4:Y:S04]  /*79e0*/  LDL.LU R214, [R1+0x314] ;  /* 0x0003140001d67983 */ /* 0x000f280000300800 */
[----:B------:R-:W4:Y:S04]  /*79f0*/  LDL.LU R215, [R1+0x310] ;  /* 0x0003100001d77983 */ /* 0x000f280000300800 */
[----:B------:R-:W2:Y:S04]  /*7a00*/  LDL.LU R4, [R1+0x30c] ;  /* 0x00030c0001047983 */ /* 0x000ea80000300800 */
[----:B------:R-:W2:Y:S04]  /*7a10*/  LDL.LU R5, [R1+0x308] ;  /* 0x0003080001057983 */ /* 0x000ea80000300800 */
[----:B------:R-:W2:Y:S01]  /*7a20*/  LDL.LU R6, [R1+0x304] ;  /* 0x0003040001067983 */ /* 0x000ea20000300800 */
[----:B------:R-:W-:-:S03]  /*7a30*/  IMAD.MOV.U32 R199, RZ, RZ, R11 ;  /* 0x000000ffffc77224 */ /* 0x000fc600078e000b */
[----:B------:R-:W2:Y:S04]  /*7a40*/  LDL.LU R7, [R1+0x300] ;  /* 0x0003000001077983 */ /* 0x000ea80000300800 */
[----:B------:R-:W2:Y:S04]  /*7a50*/  LDL.LU R8, [R1+0x2fc] ;  /* 0x0002fc0001087983 */ /* 0x000ea80000300800 */
[----:B------:R-:W2:Y:S04]  /*7a60*/  LDL.LU R9, [R1+0x2f8] ;  /* 0x0002f80001097983 */ /* 0x000ea80000300800 */
[----:B------:R-:W2:Y:S04]  /*7a70*/  LDL.LU R10, [R1+0x2f4] ;  /* 0x0002f400010a7983 */ /* 0x000ea80000300800 */
[----:B------:R-:W2:Y:S01]  /*7a80*/  LDL.LU R11, [R1+0x2f0] ;  /* 0x0002f000010b7983 */ /* 0x000ea20000300800 */
[----:B------:R-:W-:Y:S01]  /*7a90*/  UIADD3 UR42, UR5, 0x102, URZ ;  /* 0x00000102052a7890 */ /* 0x000fe2000fffe03f */
[----:B------:R-:W-:Y:S01]  /*7aa0*/  UMOV UR40, UR48 ;  /* 0x0000003000287c82 */ /* 0x000fe20008000000 */
[----:B------:R-:W-:Y:S01]  /*7ab0*/  UMOV UR41, UR49 ;  /* 0x0000003100297c82 */ /* 0x000fe20008000000 */
[----:B------:R-:W-:Y:S01]  /*7ac0*/  UMOV UR43, 0x40000040 ;  /* 0x40000040002b7882 */ /* 0x000fe20000000000 */
[----:B------:R-:W-:Y:S01]  /*7ad0*/  UIADD3 UR34, UR5, 0x182, URZ ;  /* 0x0000018205227890 */ /* 0x000fe2000fffe03f */
[----:B------:R-:W3:Y:S01]  /*7ae0*/  LDL.LU R168, [R1+0xa0] ;  /* 0x0000a00001a87983 */ /* 0x000ee20000300800 */
        /* <DEDUP_REMOVED lines=20> */
[----:B--2---:R-:W-:-:S06]  /*7c30*/  WARPGROUP.ARRIVE ;  /* 0x00000000000079c5 */ /* 0x004fcc0000000000 */
[----:B------:R-:W-:Y:S03]  /*7c40*/  HGMMA.64x16x16.F32 R4, gdesc[UR40], R4, gsb0 ;  /* 0x00200000280479f0 */ /* 0x000fe60008000804 */
[----:B------:R-:W-:Y:S02]  /*7c50*/  WARPGROUP.DEPBAR.LE gsb0, 0x0 ;  /* 0x00008000000079c5 */ /* 0x000fe40000010000 */
        /* <DEDUP_REMOVED lines=92> */
[----:B------:R-:W-:Y:S01]  /*8220*/  UMOV UR48, UR52 ;  /* 0x0000003400307c82 */ /* 0x000fe20008000000 */
[----:B------:R-:W-:Y:S01]  /*8230*/  UMOV UR49, UR53 ;  /* 0x0000003500317c82 */ /* 0x000fe20008000000 */
[----:B------:R-:W-:-:S03]  /*8240*/  WARPGROUP.DEPBAR.LE gsb0, 0x0 ;  /* 0x00008000000079c5 */ /* 0x000fc60000010000 */
[----:B---3--:R-:W-:-:S06]  /*8250*/  WARPGROUP.ARRIVE ;  /* 0x00000000000079c5 */ /* 0x008fcc0000000000 */
        /* <DEDUP_REMOVED lines=87> */
[----:B------:R-:W-:Y:S01]  /*87d0*/  STL [R1+0x224], R197 ;  /* 0x000224c501007387 */ /* 0x000fe20000100800 */
[----:B------:R-:W-:Y:S02]  /*87e0*/  WARPGROUP.DEPBAR.LE gsb0, 0x0 ;  /* 0x00008000000079c5 */ /* 0x000fe40000010000 */
[----:B------:R-:W-:-:S06]  /*87f0*/  WARPGROUP.ARRIVE ;  /* 0x00000000000079c5 */ /* 0x000fcc0000000000 */
[----:B------:R-:W-:Y:S01]  /*8800*/  HGMMA.64x16x16.F32 R24, gdesc[UR48], R24, gsb0 ;  /* 0x00200000301879f0 */ /* 0x000fe20008000818 */
[----:B------:R-:W-:Y:S04]  /*8810*/  STL [R1+0x220], R198 ;  /* 0x000220c601007387 */ /* 0x000fe80000100800 */
[----:B------:R-:W-:Y:S04]  /*8820*/  STL [R1+0x21c], R199 ;  /* 0x00021cc701007387 */ /* 0x000fe80000100800 */
[----:B------:R0:W-:Y:S04]  /*8830*/  STL [R1+0x218], R168 ;  /* 0x000218a801007387 */ /* 0x0001e80000100800 */
[----:B------:R1:W-:Y:S04]  /*8840*/  STL [R1+0x214], R169 ;  /* 0x000214a901007387 */ /* 0x0003e80000100800 */
[----:B------:R-:W-:Y:S04]  /*8850*/  STL [R1+0x210], R170 ;  /* 0x000210aa01007387 */ /* 0x000fe80000100800 */
[----:B------:R3:W-:Y:S04]  /*8860*/  STL [R1+0x20c], R171 ;  /* 0x00020cab01007387 */ /* 0x0007e80000100800 */
[----:B------:R4:W-:Y:S01]  /*8870*/  STL [R1+0x208], R172 ;  /* 0x000208ac01007387 */ /* 0x0009e20000100800 */
[----:B0-----:R-:W-:-:S03]  /*8880*/  IMAD.MOV.U32 R168, RZ, RZ, R232 ;  /* 0x000000ffffa87224 */ /* 0x001fc600078e00e8 */
[----:B------:R0:W-:Y:S01]  /*8890*/  STL [R1+0x204], R173 ;  /* 0x000204ad01007387 */ /* 0x0001e20000100800 */
[----:B-1----:R-:W-:Y:S01]  /*88a0*/  IMAD.MOV.U32 R169, RZ, RZ, R23 ;  /* 0x000000ffffa97224 */ /* 0x002fe200078e0017 */
[----:B---3--:R-:W-:Y:S02]  /*88b0*/  MOV R171, R21 ;  /* 0x0000001500ab7202 */ /* 0x008fe40000000f00 */
[----:B------:R1:W-:Y:S01]  /*88c0*/  STL [R1+0x200], R174 ;  /* 0x000200ae01007387 */ /* 0x0003e20000100800 */
[----:B------:R-:W-:Y:S02]  /*88d0*/  IMAD.MOV.U32 R170, RZ, RZ, R22 ;  /* 0x000000ffffaa7224 */ /* 0x000fe400078e0016 */
[----:B----4-:R-:W-:Y:S01]  /*88e0*/  IMAD.MOV.U32 R172, RZ, RZ, R20 ;  /* 0x000000ffffac7224 */ /* 0x010fe200078e0014 */
[----:B------:R3:W-:Y:S01]  /*88f0*/  STL [R1+0x1fc], R175 ;  /* 0x0001fcaf01007387 */ /* 0x0007e20000100800 */
[----:B0-----:R-:W-:Y:S01]  /*8900*/  IMAD.MOV.U32 R173, RZ, RZ, R3 ;  /* 0x000000ffffad7224 */ /* 0x001fe200078e0003 */
[----:B------:R-:W-:Y:S01]  /*8910*/  UIADD3 UR16, UR6, 0x4, URZ ;  /* 0x0000000406107890 */ /* 0x000fe2000fffe03f */
[----:B-1----:R-:W-:Y:S01]  /*8920*/  IMAD.MOV.U32 R174, RZ, RZ, R2 ;  /* 0x000000ffffae7224 */ /* 0x002fe200078e0002 */
[----:B------:R-:W-:Y:S01]  /*8930*/  UIADD3 UR12, UR5, 0x4, URZ ;  /* 0x00000004050c7890 */ /* 0x000fe2000fffe03f */
[----:B---3--:R-:W-:Y:S01]  /*8940*/  MOV R175, R0 ;  /* 0x0000000000af7202 */ /* 0x008fe20000000f00 */
        /* <DEDUP_REMOVED lines=183> */
[----:B------:R-:W-:Y:S01]  /*94c0*/  MOV R171, R11 ;  /* 0x0000000b00ab7202 */ /* 0x000fe20000000f00 */
[----:B------:R-:W-:Y:S01]  /*94d0*/  IMAD.MOV.U32 R168, RZ, RZ, R8 ;  /* 0x000000ffffa87224 */ /* 0x000fe200078e0008 */
        /* <DEDUP_REMOVED lines=28> */
[----:B------:R-:W3:Y:S01]  /*96a0*/  LDL.LU.64 R126, [R1+0x268] ;  /* 0x00026800017e7983 */ /* 0x000ee20000300a00 */
[----:B------:R-:W-:-:S02]  /*96b0*/  IMAD.MOV.U32 R197, RZ, RZ, R5 ;  /* 0x000000ffffc57224 */ /* 0x000fc400078e0005 */
[----:B------:R-:W-:Y:S01]  /*96c0*/  IMAD.MOV.U32 R198, RZ, RZ, R6 ;  /* 0x000000ffffc67224 */ /* 0x000fe200078e0006 */
[----:B------:R-:W3:Y:S01]  /*96d0*/  LDL.LU.64 R124, [R1+0x260] ;  /* 0x00026000017c7983 */ /* 0x000ee20000300a00 */
[----:B------:R-:W-:Y:S02]  /*96e0*/  IMAD.MOV.U32 R7, RZ, RZ, R16 ;  /* 0x000000ffff077224 */ /* 0x000fe400078e0010 */
[----:B------:R-:W-:Y:S02]  /*96f0*/  IMAD.MOV.U32 R2, RZ, RZ, R122 ;  /* 0x000000ffff027224 */ /* 0x000fe400078e007a */
[----:B------:R-:W-:Y:S01]  /*9700*/  IMAD.MOV.U32 R6, RZ, RZ, R17 ;  /* 0x000000ffff067224 */ /* 0x000fe200078e0011 */
[----:B------:R-:W3:Y:S01]  /*9710*/  LDL.LU.64 R122, [R1+0x258] ;  /* 0x00025800017a7983 */ /* 0x000ee20000300a00 */
[----:B------:R-:W-:Y:S02]  /*9720*/  IMAD.MOV.U32 R5, RZ, RZ, R18 ;  /* 0x000000ffff057224 */ /* 0x000fe400078e0012 */
[----:B------:R-:W-:-:S02]  /*9730*/  IMAD.MOV.U32 R16, RZ, RZ, R120 ;  /* 0x000000ffff107224 */ /* 0x000fc400078e0078 */
[----:B------:R-:W-:Y:S02]  /*9740*/  IMAD.MOV.U32 R4, RZ, RZ, R121 ;  /* 0x000000ffff047224 */ /* 0x000fe400078e0079 */
[----:B------:R-:W3:Y:S01]  /*9750*/  LDL.LU.64 R120, [R1+0x250] ;  /* 0x0002500001787983 */ /* 0x000ee20000300a00 */
[----:B------:R-:W-:Y:S02]  /*9760*/  WARPGROUP.DEPBAR.LE gsb0, 0x0 ;  /* 0x00008000000079c5 */ /* 0x000fe40000010000 */
[----:B------:R-:W-:Y:S01]  /*9770*/  IMAD.MOV.U32 R18, RZ, RZ, R222 ;  /* 0x000000ffff127224 */ /* 0x000fe200078e00de */
[----:B------:R-:W-:Y:S01]  /*9780*/  MOV R17, R223 ;  /* 0x000000df00117202 */ /* 0x000fe20000000f00 */
[----:B0-----:R-:W-:Y:S01]  /*9790*/  IMAD.MOV.U32 R215, RZ, RZ, R220 ;  /* 0x000000ffffd77224 */ /* 0x001fe200078e00dc */
[----:B------:R-:W4:Y:S01]  /*97a0*/  LDL.LU.64 R222, [R1+0x248] ;  /* 0x0002480001de7983 */ /* 0x000f220000300a00 */
[----:B------:R-:W-:Y:S01]  /*97b0*/  IMAD.MOV.U32 R3, RZ, RZ, R221 ;  /* 0x000000ffff037224 */ /* 0x000fe200078e00dd */
[----:B------:R-:W-:Y:S01]  /*97c0*/  MOV R214, R219 ;  /* 0x000000db00d67202 */ /* 0x000fe20000000f00 */
[----:B------:R-:W-:Y:S01]  /*97d0*/  IMAD.MOV.U32 R213, RZ, RZ, R218 ;  /* 0x000000ffffd57224 */ /* 0x000fe200078e00da */
[----:B------:R-:W4:Y:S01]  /*97e0*/  LDL.LU.64 R220, [R1+0x240] ;  /* 0x0002400001dc7983 */ /* 0x000f220000300a00 */
[----:B------:R-:W-:-:S02]  /*97f0*/  IMAD.MOV.U32 R211, RZ, RZ, R216 ;  /* 0x000000ffffd37224 */ /* 0x000fc400078e00d8 */
        /* <DEDUP_REMOVED lines=12> */
[----:B0-----:R-:W-:Y:S01]  /*98c0*/  IMAD.MOV.U32 R218, RZ, RZ, R198 ;  /* 0x000000ffffda7224 */ /* 0x001fe200078e00c6 */
[----:B------:R-:W-:Y:S01]  /*98d0*/  MOV R219, R199 ;  /* 0x000000c700db7202 */ /* 0x000fe20000000f00 */
[----:B-1----:R-:W-:-:S02]  /*98e0*/  IMAD.MOV.U32 R216, RZ, RZ, R196 ;  /* 0x000000ffffd87224 */ /* 0x002fc400078e00c4 */
[----:B------:R-:W4:Y:S01]  /*98f0*/  LDL.LU R196, [R1+0x228] ;  /* 0x0002280001c47983 */ /* 0x000f220000300800 */
[----:B------:R-:W-:-:S03]  /*9900*/  IMAD.MOV.U32 R217, RZ, RZ, R197 ;  /* 0x000000ffffd97224 */ /* 0x000fc600078e00c5 */
[----:B------:R-:W4:Y:S04]  /*9910*/  LDL.LU R197, [R1+0x224] ;  /* 0x0002240001c57983 */ /* 0x000f280000300800 */
[----:B------:R-:W4:Y:S04]  /*9920*/  LDL.LU R198, [R1+0x220] ;  /* 0x0002200001c67983 */ /* 0x000f280000300800 */
[----:B------:R-:W4:Y:S01]  /*9930*/  LDL.LU R199, [R1+0x21c] ;  /* 0x00021c0001c77983 */ /* 0x000f220000300800 */
[----:B------:R-:W-:Y:S01]  /*9940*/  UMOV UR32, UR48 ;  /* 0x0000003000207c82 */ /* 0x000fe20008000000 */
[----:B------:R-:W-:Y:S01]  /*9950*/  UMOV UR33, UR49 ;  /* 0x0000003100217c82 */ /* 0x000fe20008000000 */
[----:B------:R-:W-:-:S02]  /*9960*/  IMAD.MOV.U32 R220, RZ, RZ, R168 ;  /* 0x000000ffffdc7224 */ /* 0x000fc400078e00a8 */
[----:B------:R-:W2:Y:S01]  /*9970*/  LDL.LU R168, [R1+0x218] ;  /* 0x0002180001a87983 */ /* 0x000ea20000300800 */
[----:B------:R-:W-:Y:S01]  /*9980*/  IMAD.MOV.U32 R221, RZ, RZ, R169 ;  /* 0x000000ffffdd7224 */ /* 0x000fe200078e00a9 */
[----:B------:R-:W-:Y:S01]  /*9990*/  MOV R223, R171 ;  /* 0x000000ab00df7202 */ /* 0x000fe20000000f00 */
        /* <DEDUP_REMOVED lines=14> */
[----:B------:R-:W2:Y:S01]  /*9a80*/  LDL.LU R172, [R1+0x208] ;  /* 0x0002080001ac7983 */ /* 0x000ea20000300800 */
[----:B------:R-:W-:-:S03]  /*9a90*/  IMAD.MOV.U32 R193, RZ, RZ, R173 ;  /* 0x000000ffffc17224 */ /* 0x000fc600078e00ad */
[----:B------:R-:W2:Y:S04]  /*9aa0*/  LDL.LU R173, [R1+0x204] ;  /* 0x0002040001ad7983 */ /* 0x000ea80000300800 */
[----:B------:R-:W2:Y:S04]  /*9ab0*/  LDL.LU R174, [R1+0x200] ;  /* 0x0002000001ae7983 */ /* 0x000ea80000300800 */
[----:B------:R-:W2:Y:S01]  /*9ac0*/  LDL.LU R175, [R1+0x1fc] ;  /* 0x0001fc0001af7983 */ /* 0x000ea20000300800 */
[----:B------:R-:W-:Y:S02]  /*9ad0*/  IMAD.MOV.U32 R196, RZ, RZ, R148 ;  /* 0x000000ffffc47224 */ /* 0x000fe400078e0094 */
[----:B------:R-:W-:Y:S01]  /*9ae0*/  IMAD.MOV.U32 R197, RZ, RZ, R149 ;  /* 0x000000ffffc57224 */ /* 0x000fe200078e0095 */
[----:B------:R-:W4:Y:S01]  /*9af0*/  LDL.LU R148, [R1+0x1f8] ;  /* 0x0001f80001947983 */ /* 0x000f220000300800 */
[----:B------:R-:W-:Y:S01]  /*9b00*/  IMAD.MOV.U32 R198, RZ, RZ, R150 ;  /* 0x000000ffffc67224 */ /* 0x000fe200078e0096 */
[----:B------:R-:W-:-:S02]  /*9b10*/  MOV R199, R151 ;  /* 0x0000009700c77202 */ /* 0x000fc40000000f00 */
        /* <DEDUP_REMOVED lines=90> */
[----:B-1----:R-:W-:Y:S01]  /*a0c0*/  IMAD.MOV.U32 R218, RZ, RZ, R213 ;  /* 0x000000ffffda7224 */ /* 0x002fe200078e00d5 */
[----:B------:R-:W-:Y:S02]  /*a0d0*/  MOV R219, R214 ;  /* 0x000000d600db7202 */ /* 0x000fe40000000f00 */
        /* <DEDUP_REMOVED lines=141> */
[----:B------:R-:W-:-:S06]  /*a9b0*/  UMOV UR41, 0x40000040 ;  /* 0x4000004000297882 */ /* 0x000fcc0000000000 */
[----:B------:R-:W-:Y:S01]  /*a9c0*/  UMOV UR40, UR6 ;  /* 0x0000000600287c82 */ /* 0x000fe20008000000 */
[----:B------:R-:W-:Y:S02]  /*a9d0*/  WARPGROUP.DEPBAR.LE gsb0, 0x0 ;  /* 0x00008000000079c5 */ /* 0x000fe40000010000 */
        /* <DEDUP_REMOVED lines=95> */
[----:B------:R-:W-:Y:S01]  /*afd0*/  BPT.TRAP 0x1 ;  /* 0x000000040000795c */ /* 0x000fe20000300000 */
.L_x_23:
[----:B------:R-:W2:Y:S01]  /*afe0*/  LDL R0, [R1+0x104] ;  /* 0x0001040001007983 */ /* 0x000ea20000100800 */
[----:B------:R-:W-:-:S04]  /*aff0*/  ULEA UR5, UR7, UR60, 0x3 ;  /* 0x0000003c07057291 */ /* 0x000fc8000f8e183f */
[----:B------:R-:W-:-:S04]  /*b000*/  UIADD3 UR5, UR5, 0x18, URZ ;  /* 0x0000001805057890 */ /* 0x000fc8000fffe03f */
[----:B------:R-:W-:-:S09]  /*b010*/  UPRMT UR5, URZ, 0x654, UR5 ;  /* 0x000006543f057896 */ /* 0x000fd20008000005 */
[----:B------:R-:W-:Y:S01]  /*b020*/  SYNCS.ARRIVE.TRANS64.RED.A1T0 RZ, [UR5], RZ ;  /* 0x000000ffffff79a7 */ /* 0x000fe20008100405 */
[----:B--2---:R-:W-:-:S13]  /*b030*/  R2UR UR6, R0 ;  /* 0x00000000000672ca */ /* 0x004fda00000e0000 */
[----:B------:R-:W-:-:S06]  /*b040*/  UISETP.GT.U32.AND UP0, UPT, UR6, 0x1, UPT ;  /* 0x000000010600788c */ /* 0x000fcc000bf04070 */
[----:B------:R-:W-:-:S13]  /*b050*/  PLOP3.LUT P1, PT, PT, PT, UP0, 0x80, 0x0 ;  /* 0x000000000000781c */ /* 0x000fda0003f2f008 */
[----:B------:R-:W-:Y:S05]  /*b060*/  @P1 BRA `(.L_x_24) ;  /* 0x0000000000041947 */ /* 0x000fea0003800000 */
[----:B------:R-:W-:Y:S01]  /*b070*/  BPT.TRAP 0x1 ;  /* 0x000000040000795c */ /* 0x000fe20000300000 */
.L_x_24:
[----:B------:R-:W-:Y:S02]  /*b080*/  UISETP.GT.AND UP2, UPT, UR39, 0x1, UPT ;  /* 0x000000012700788c */ /* 0x000fe4000bf44270 */
[----:B------:R-:W-:Y:S02]  /*b090*/  UIADD3 UR4, UR4, 0x1, URZ ;  /* 0x0000000104047890 */ /* 0x000fe4000fffe03f */
[----:B------:R-:W-:Y:S02]  /*b0a0*/  UIADD3 UR7, UR7, 0x1, URZ ;  /* 0x0000000107077890 */ /* 0x000fe4000fffe03f */
[----:B------:R-:W-:Y:S01]  /*b0b0*/  PLOP3.LUT P1, PT, PT, PT, UP2, 0x80, 0x0 ;  /* 0x000000000000781c */ /* 0x000fe20003f2f028 */
[----:B------:R-:W-:Y:S02]  /*b0c0*/  UISETP.NE.AND UP0, UPT, UR4, 0x3, UPT ;  /* 0x000000030400788c */ /* 0x000fe4000bf05270 */
[----:B------:R-:W-:Y:S02]  /*b0d0*/  UIADD3 UR5, UR39, -0x1, URZ ;  /* 0xffffffff27057890 */ /* 0x000fe4000fffe03f */
[----:B------:R-:W-:-:S02]  /*b0e0*/  UISETP.NE.AND UP1, UPT, UR7, 0x3, UPT ;  /* 0x000000030700788c */ /* 0x000fc4000bf25270 */
[----:B------:R-:W-:Y:S02]  /*b0f0*/  USEL UR6, URZ, 0x1, UP0 ;  /* 0x000000013f067887 */ /* 0x000fe40008000000 */
[----:B------:R-:W-:Y:S02]  /*b100*/  USEL UR4, UR4, URZ, UP0 ;  /* 0x0000003f04047287 */ /* 0x000fe40008000000 */
[----:B------:R-:W-:Y:S02]  /*b110*/  USEL UR7, UR7, URZ, UP1 ;  /* 0x0000003f07077287 */ /* 0x000fe40008800000 */
[----:B------:R-:W-:Y:S01]  /*b120*/  ULOP3.LUT UR38, UR38, UR6, URZ, 0x3c, !UPT ;  /* 0x0000000626267292 */ /* 0x000fe2000f8e3c3f */
[----:B------:R-:W-:Y:S01]  /*b130*/  UMOV UR39, UR5 ;  /* 0x0000000500277c82 */ /* 0x000fe20008000000 */
[----:B------:R-:W-:Y:S10]  /*b140*/  @P1 BRA `(.L_x_25) ;  /* 0xffffffb000441947 */ /* 0x000ff4000383ffff */
.L_x_18:
[----:B------:R0:W5:Y:S01]  /*b150*/  LDL R8, [R1+0x12c] ;  /* 0x00012c0001087983 */ /* 0x0001620000100800 */
[----:B------:R-:W1:Y:S02]  /*b160*/  LDC R0, c[0x0][0x28c] ;  /* 0x0000a300ff007b82 */ /* 0x000e640000000800 */
[----:B-1----:R-:W-:-:S13]  /*b170*/  ISETP.GE.AND P1, PT, R0, 0x1, PT ;  /* 0x000000010000780c */ /* 0x002fda0003f26270 */
[----:B0-----:R-:W-:Y:S05]  /*b180*/  @!P1 BRA `(.L_x_26) ;  /* 0x0000000000449947 */ /* 0x001fea0003800000 */
[----:B------:R-:W-:Y:S05]  /*b190*/  @!P0 BRA `(.L_x_27) ;  /* 0x0000000000048947 */ /* 0x000fea0003800000 */
[----:B------:R-:W-:Y:S01]  /*b1a0*/  BPT.TRAP 0x1 ;  /* 0x000000040000795c */ /* 0x000fe20000300000 */
.L_x_27:
[----:B------:R-:W2:Y:S01]  /*b1b0*/  LDL R0, [R1+0x104] ;  /* 0x0001040001007983 */ /* 0x000ea20000100800 */
[----:B-----5:R-:W-:Y:S02]  /*b1c0*/  R2UR UR5, R8 ;  /* 0x00000000080572ca */ /* 0x020fe400000e0000 */
[----:B--2---:R-:W-:-:S11]  /*b1d0*/  R2UR UR4, R0 ;  /* 0x00000000000472ca */ /* 0x004fd600000e0000 */
[----:B------:R-:W-:-:S04]  /*b1e0*/  VIADD R0, R4, UR5 ;  /* 0x0000000504007c36 */ /* 0x000fc80008000000 */
[----:B------:R-:W-:-:S05]  /*b1f0*/  IMAD.WIDE.U32 R4, R0, -0x55555555, RZ ;  /* 0xaaaaaaab00047825 */ /* 0x000fca00078e00ff */
[----:B------:R-:W-:Y:S01]  /*b200*/  SHF.R.U32.HI R4, RZ, 0x1, R5 ;  /* 0x00000001ff047819 */ /* 0x000fe20000011605 */
[----:B------:R-:W-:-:S04]  /*b210*/  UISETP.GT.U32.AND UP0, UPT, UR4, 0x1, UPT ;  /* 0x000000010400788c */ /* 0x000fc8000bf04070 */
[----:B------:R-:W-:Y:S02]  /*b220*/  IMAD R0, R4, -0x3, R0 ;  /* 0xfffffffd04007824 */ /* 0x000fe400078e0200 */
[----:B------:R-:W-:-:S03]  /*b230*/  PLOP3.LUT P0, PT, PT, PT, UP0, 0x80, 0x0 ;  /* 0x000000000000781c */ /* 0x000fc60003f0f008 */
[----:B------:R-:W-:-:S05]  /*b240*/  LEA R0, R0, UR60, 0x3 ;  /* 0x0000003c00007c11 */ /* 0x000fca000f8e18ff */
[----:B------:R-:W-:-:S05]  /*b250*/  VIADD R0, R0, 0x18 ;  /* 0x0000001800007836 */ /* 0x000fca0000000000 */
[----:B------:R-:W-:-:S04]  /*b260*/  PRMT R0, RZ, 0x654, R0 ;  /* 0x00000654ff007816 */ /* 0x000fc80000000000 */
[----:B------:R0:W-:Y:S01]  /*b270*/  SYNCS.ARRIVE.TRANS64.RED.A1T0 RZ, [R0+URZ], RZ ;  /* 0x000000ff00ff79a7 */ /* 0x0001e2000810043f */
[----:B------:R-:W-:Y:S05]  /*b280*/  @P0 BRA `(.L_x_26) ;  /* 0x0000000000040947 */ /* 0x000fea0003800000 */
[----:B------:R-:W-:Y:S01]  /*b290*/  BPT.TRAP 0x1 ;  /* 0x000000040000795c */ /* 0x000fe20000300000 */
.L_x_26:
[----:B0-----:R-:W2:Y:S01]  /*b2a0*/  LDL R0, [R1+0x138] ;  /* 0x0001380001007983 */ /* 0x001ea20000100800 */
[----:B-----5:R-:W0:Y:S01]  /*b2b0*/  S2R R3, SR_TID.X ;  /* 0x0000000000037919 */ /* 0x020e220000002100 */
[----:B------:R-:W1:Y:S01]  /*b2c0*/  S2R R6, SR_TID.X ;  /* 0x0000000000067919 */ /* 0x000e620000002100 */
[----:B------:R-:W-:Y:S01]  /*b2d0*/  R2UR UR4, R17 ;  /* 0x00000000110472ca */ /* 0x000fe200000e0000 */
[----:B------:R-:W-:Y:S01]  /*b2e0*/  ULDC.64 UR8, c[0x0][0x5d0] ;  /* 0x0001740000087ab9 */ /* 0x000fe20000000a00 */
[----:B------:R-:W3:Y:S04]  /*b2f0*/  LDL.LU R7, [R1+0x134] ;  /* 0x0001340001077983 */ /* 0x000ee80000300800 */
[----:B------:R-:W4:Y:S01]  /*b300*/  LDL R22, [R1+0x108] ;  /* 0x0001080001167983 */ /* 0x000f220000100800 */
[----:B------:R-:W-:-:S02]  /*b310*/  R2UR UR7, R18 ;  /* 0x00000000120772ca */ /* 0x000fc400000e0000 */
[----:B------:R-:W-:-:S04]  /*b320*/  R2UR UR14, R8 ;  /* 0x00000000080e72ca */ /* 0x000fc800000e0000 */
[----:B------:R-:W-:-:S06]  /*b330*/  UIMAD UR6, UR4, 0xb0, URZ ;  /* 0x000000b0040678a4 */ /* 0x000fcc000f8e023f */
[----:B------:R-:W-:Y:S01]  /*b340*/  IMAD.U32 R18, RZ, RZ, UR6 ;  /* 0x00000006ff127e24 */ /* 0x000fe2000f8e00ff */
[----:B------:R-:W-:Y:S02]  /*b350*/  UIMAD.WIDE UR10, UR7, 0x180, URZ ;  /* 0x00000180070a78a5 */ /* 0x000fe4000f8e023f */
[----:B------:R-:W-:Y:S01]  /*b360*/  UIMAD UR7, UR7, 0x180, URZ ;  /* 0x00000180070778a4 */ /* 0x000fe2000f8e023f */
[----:B0-----:R-:W-:-:S04]  /*b370*/  SHF.R.U32.HI R3, RZ, 0x7, R3 ;  /* 0x00000007ff037819 */ /* 0x001fc80000011603 */
[----:B------:R-:W-:Y:S02]  /*b380*/  LOP3.LUT R4, R3, 0x1, RZ, 0xc0, !PT ;  /* 0x0000000103047812 */ /* 0x000fe400078ec0ff */
[C---:B-1----:R-:W-:Y:S02]  /*b390*/  LOP3.LUT R5, R6.reuse, 0x60, RZ, 0xc0, !PT ;  /* 0x0000006006057812 */ /* 0x042fe400078ec0ff */
[----:B------:R-:W-:Y:S01]  /*b3a0*/  SHF.L.U32 R19, R6, 0x1, RZ ;  /* 0x0000000106137819 */ /* 0x000fe200000006ff */
[----:B------:R-:W-:Y:S01]  /*b3b0*/  IMAD.SHL.U32 R3, R4, 0x40, RZ ;  /* 0x0000004004037824 */ /* 0x000fe200078e00ff */
[----:B------:R-:W-:Y:S02]  /*b3c0*/  SHF.R.U32.HI R5, RZ, 0x1, R5 ;  /* 0x00000001ff057819 */ /* 0x000fe40000011605 */
[----:B------:R-:W-:-:S04]  /*b3d0*/  LOP3.LUT R18, R18, 0x6, R19, 0xf8, !PT ;  /* 0x0000000612127812 */ /* 0x000fc800078ef813 */
[----:B------:R-:W-:Y:S02]  /*b3e0*/  SHF.R.S32.HI R19, RZ, 0x1f, R18 ;  /* 0x0000001fff137819 */ /* 0x000fe40000011412 */
[----:B--2---:R-:W-:Y:S02]  /*b3f0*/  R2UR UR5, R0 ;  /* 0x00000000000572ca */ /* 0x004fe400000e0000 */
[----:B------:R-:W-:-:S04]  /*b400*/  SHF.R.U32.HI R0, RZ, 0x2, R6 ;  /* 0x00000002ff007819 */ /* 0x000fc80000011606 */
[----:B------:R-:W-:-:S04]  /*b410*/  LOP3.LUT R0, R0, 0x7, RZ, 0xc0, !PT ;  /* 0x0000000700007812 */ /* 0x000fc800078ec0ff */
[--C-:B------:R-:W-:Y:S02]  /*b420*/  LOP3.LUT R3, R3, 0x40, R0.reuse, 0xe2, !PT ;  /* 0x0000004003037812 */ /* 0x100fe400078ee200 */
[----:B------:R-:W-:Y:S01]  /*b430*/  IADD3 R0, RZ, -R5, -R0 ;  /* 0x80000005ff007210 */ /* 0x000fe20007ffe800 */
[----:B------:R-:W-:Y:S01]  /*b440*/  UISETP.GE.U32.AND UP2, UPT, UR5, 0x3, UPT ;  /* 0x000000030500788c */ /* 0x000fe2000bf46070 */
[----:B------:R-:W-:Y:S02]  /*b450*/  LOP3.LUT R3, R3, UR10, R5, 0xfe, !PT ;  /* 0x0000000a03037c12 */ /* 0x000fe4000f8efe05 */
[----:B----4-:R-:W-:Y:S01]  /*b460*/  R2UR UR15, R22 ;  /* 0x00000000160f72ca */ /* 0x010fe200000e0000 */
[----:B------:R-:W-:Y:S01]  /*b470*/  IMAD R0, R4, -0x40, R0 ;  /* 0xffffffc004007824 */ /* 0x000fe200078e0200 */
[----:B---3--:R-:W-:Y:S01]  /*b480*/  R2UR UR13, R7 ;  /* 0x00000000070d72ca */ /* 0x008fe200000e0000 */
[----:B------:R-:W-:-:S10]  /*b490*/  IMAD.U32 R4, RZ, RZ, UR8 ;  /* 0x00000008ff047e24 */ /* 0x000fd4000f8e00ff */
[----:B------:R-:W-:Y:S02]  /*b4a0*/  USHF.R.S32.HI UR12, URZ, 0x1f, UR15 ;  /* 0x0000001f3f0c7899 */ /* 0x000fe4000801140f */
[----:B------:R-:W-:Y:S02]  /*b4b0*/  IMAD.WIDE.U32 R4, R4, UR15, R18 ;  /* 0x0000000f04047c25 */ /* 0x000fe4000f8e0012 */
[----:B------:R-:W-:Y:S02]  /*b4c0*/  UIMAD UR4, UR12, UR8, URZ ;  /* 0x000000080c0472a4 */ /* 0x000fe4000f8e023f */
[----:B------:R-:W-:Y:S02]  /*b4d0*/  UIADD3 UR8, UR5, UR14, URZ ;  /* 0x0000000e05087290 */ /* 0x000fe4000fffe03f */
[----:B------:R-:W-:Y:S02]  /*b4e0*/  UIMAD UR4, UR15, UR9, UR4 ;  /* 0x000000090f0472a4 */ /* 0x000fe4000f8e0204 */
[----:B------:R-:W-:Y:S01]  /*b4f0*/  UISETP.GT.U32.AND UP1, UPT, UR8, 0x2, UPT ;  /* 0x000000020800788c */ /* 0x000fe2000bf24070 */
[----:B------:R-:W-:-:S02]  /*b500*/  ULDC UR9, c[0x0][0x284] ;  /* 0x0000a10000097ab9 */ /* 0x000fc40000000800 */
[----:B------:R-:W-:Y:S01]  /*b510*/  MOV R17, UR9 ;  /* 0x0000000900117c02 */ /* 0x000fe20008000f00 */
[----:B------:R-:W-:Y:S01]  /*b520*/  VIADD R5, R5, UR4 ;  /* 0x0000000405057c36 */ /* 0x000fe20008000000 */
[----:B------:R-:W-:Y:S01]  /*b530*/  ULDC UR4, c[0x0][0x288] ;  /* 0x0000a20000047ab9 */ /* 0x000fe20000000800 */
[----:B------:R-:W-:Y:S01]  /*b540*/  UISETP.LT.U32.AND UP1, UPT, UR5, 0x3, UP1 ;  /* 0x000000030500788c */ /* 0x000fe20008f21070 */
[----:B------:R-:W-:Y:S01]  /*b550*/  IADD3 R17, R17, -UR7, R0 ;  /* 0x8000000711117c10 */ /* 0x000fe2000fffe000 */
[----:B------:R-:W-:Y:S01]  /*b560*/  UISETP.GE.AND UP0, UPT, UR6, UR4, UPT ;  /* 0x000000040600728c */ /* 0x000fe2000bf06270 */
[----:B------:R-:W-:Y:S01]  /*b570*/  LOP3.LUT R0, R6, 0x3, RZ, 0xc0, !PT ;  /* 0x0000000306007812 */ /* 0x000fe200078ec0ff */
[----:B------:R-:W-:Y:S02]  /*b580*/  IMAD.MOV.U32 R6, RZ, RZ, -0x2 ;  /* 0xfffffffeff067424 */ /* 0x000fe400078e00ff */
[----:B------:R-:W-:Y:S02]  /*b590*/  UISETP.GE.OR UP0, UPT, UR7, UR9, UP0 ;  /* 0x000000090700728c */ /* 0x000fe40008706670 */
[----:B------:R-:W-:Y:S01]  /*b5a0*/  IMAD R0, R0, R6, UR4 ;  /* 0x0000000400007e24 */ /* 0x000fe2000f8e0206 */
[----:B------:R-:W-:-:S02]  /*b5b0*/  UIMAD.WIDE.U32 UR4, UR8, -0x55555555, URZ ;  /* 0xaaaaaaab080478a5 */ /* 0x000fc4000f8e003f */
[----:B------:R-:W-:Y:S01]  /*b5c0*/  USEL UR7, URZ, 0x1, !UP1 ;  /* 0x000000013f077887 */ /* 0x000fe2000c800000 */
[----:B------:R-:W-:Y:S01]  /*b5d0*/  PLOP3.LUT P0, PT, PT, PT, UP0, 0x80, 0x0 ;  /* 0x000000000000781c */ /* 0x000fe20003f0f008 */
[----:B------:R-:W-:Y:S01]  /*b5e0*/  USHF.R.U32.HI UR4, URZ, 0x1, UR5 ;  /* 0x000000013f047899 */ /* 0x000fe20008011605 */
[----:B------:R-:W-:Y:S01]  /*b5f0*/  VIADD R0, R0, -UR6 ;  /* 0x8000000600007c36 */ /* 0x000fe20008000000 */
[----:B------:R-:W-:Y:S02]  /*b600*/  ULOP3.LUT UR13, UR13, UR7, URZ, 0x3c, !UPT ;  /* 0x000000070d0d7292 */ /* 0x000fe4000f8e3c3f */
[----:B------:R-:W-:Y:S02]  /*b610*/  UIMAD UR5, UR4, -0x3, UR8 ;  /* 0xfffffffd040578a4 */ /* 0x000fe4000f8e0208 */
[----:B------:R-:W-:Y:S01]  /*b620*/  @UP2 ULOP3.LUT UR13, UR13, 0x1, UR4, 0x78, !UPT ;  /* 0x000000010d0d2892 */ /* 0x000fe2000f8e7804 */
[----:B------:R-:W-:-:S03]  /*b630*/  UMOV UR6, 0xffffffff ;  /* 0xffffffff00067882 */ /* 0x000fc60000000000 */
[----:B------:R-:W-:-:S05]  /*b640*/  IMAD.U32 R6, RZ, RZ, UR5 ;  /* 0x00000005ff067e24 */ /* 0x000fca000f8e00ff */
[----:B------:R0:W-:Y:S02]  /*b650*/  STL [R1+0x12c], R6 ;  /* 0x00012c0601007387 */ /* 0x0001e40000100800 */
[----:B0-----:R-:W-:-:S05]  /*b660*/  MOV R6, UR13 ;  /* 0x0000000d00067c02 */ /* 0x001fca0008000f00 */
[----:B------:R0:W-:Y:S01]  /*b670*/  STL [R1+0x134], R6 ;  /* 0x0001340601007387 */ /* 0x0001e20000100800 */
[----:B------:R-:W-:Y:S05]  /*b680*/  @P0 BRA `(.L_x_28) ;  /* 0x0000011c009c0947 */ /* 0x000fea0003800000 */
[----:B------:R-:W-:Y:S01]  /*b690*/  FSETP.NEU.AND P2, PT, R16, RZ, PT ;  /* 0x000000ff1000720b */ /* 0x000fe20003f4d000 */
[----:B------:R-:W-:Y:S01]  /*b6a0*/  ULDC.64 UR8, c[0x0][0x5c8] ;  /* 0x0001720000087ab9 */ /* 0x000fe20000000a00 */
[----:B------:R-:W-:Y:S01]  /*b6b0*/  ISETP.GT.AND P0, PT, R17, RZ, PT ;  /* 0x000000ff1100720c */ /* 0x000fe20003f04270 */
[----:B------:R-:W-:Y:S01]  /*b6c0*/  UIMAD UR4, UR11, UR8, URZ ;  /* 0x000000080b0472a4 */ /* 0x000fe2000f8e023f */
[----:B------:R-:W-:Y:S01]  /*b6d0*/  IMAD.U32 R11, RZ, RZ, UR9 ;  /* 0x00000009ff0b7e24 */ /* 0x000fe2000f8e00ff */
[----:B------:R-:W-:Y:S01]  /*b6e0*/  BSSY B0, `(.L_x_28) ;  /* 0x00011e1000007945 */ /* 0x000fe20003800000 */
[----:B------:R-:W-:Y:S01]  /*b6f0*/  IMAD.WIDE.U32 R4, R3, UR8, R4 ;  /* 0x0000000803047c25 */ /* 0x000fe2000f8e0004 */
[----:B------:R-:W-:-:S03]  /*b700*/  ISETP.GT.AND P1, PT, R0, RZ, P0 ;  /* 0x000000ff0000720c */ /* 0x000fc60000724270 */
[----:B------:R-:W-:-:S04]  /*b710*/  IMAD R11, R3, R11, UR4 ;  /* 0x00000004030b7e24 */ /* 0x000fc8000f8e020b */
[----:B------:R-:W-:Y:S01]  /*b720*/  IMAD.IADD R11, R5, 0x1, R11 ;  /* 0x00000001050b7824 */ /* 0x000fe200078e020b */
[----:B------:R-:W-:Y:S06]  /*b730*/  @!P2 BRA `(.L_x_29) ;  /* 0x000000d40040a947 */ /* 0x000fec0003800000 */
[----:B------:R-:W0:Y:S01]  /*b740*/  LDC.64 R8, c[0x0][0x5b0] ;  /* 0x00016c00ff087b82 */ /* 0x000e220000000a00 */
[----:B------:R-:W2:Y:S01]  /*b750*/  LDL.LU R23, [R1+0xc0] ;  /* 0x0000c00001177983 */ /* 0x000ea20000300800 */
[----:B------:R-:W-:-:S03]  /*b760*/  R2UR UR7, R22 ;  /* 0x00000000160772ca */ /* 0x000fc600000e0000 */
[----:B------:R-:W-:Y:S03]  /*b770*/  STL.64 [R1+0x140], R24 ;  /* 0x0001401801007387 */ /* 0x000fe60000100a00 */
[----:B------:R-:W1:Y:S08]  /*b780*/  LDC.64 R12, c[0x0][0x5b8] ;  /* 0x00016e00ff0c7b82 */ /* 0x000e700000000a00 */
[----:B------:R-:W3:Y:S01]  /*b790*/  LDC.64 R14, c[0x0][0x5a8] ;  /* 0x00016a00ff0e7b82 */ /* 0x000ee20000000a00 */
[----:B0-----:R-:W-:Y:S01]  /*b7a0*/  IMAD.MOV.U32 R6, RZ, RZ, R8 ;  /* 0x000000ffff067224 */ /* 0x001fe200078e0008 */
[----:B------:R0:W-:Y:S04]  /*b7b0*/  STL.64 [R1+0xe8], R8 ;  /* 0x0000e80801007387 */ /* 0x0001e80000100a00 */
[----:B------:R-:W-:Y:S01]  /*b7c0*/  R2UR UR4, R6 ;  /* 0x00000000060472ca */ /* 0x000fe200000e0000 */
[----:B-1----:R-:W-:Y:S01]  /*b7d0*/  IMAD.MOV.U32 R233, RZ, RZ, R12 ;  /* 0x000000ffffe97224 */ /* 0x002fe200078e000c */
[----:B------:R1:W-:Y:S01]  /*b7e0*/  STL [R1+0xf8], R12 ;  /* 0x0000f80c01007387 */ /* 0x0003e20000100800 */
[----:B------:R-:W-:-:S02]  /*b7f0*/  IMAD.MOV.U32 R7, RZ, RZ, R13 ;  /* 0x000000ffff077224 */ /* 0x000fc400078e000d */
[----:B------:R-:W-:Y:S01]  /*b800*/  IMAD R5, R233, UR12, RZ ;  /* 0x0000000ce9057c24 */ /* 0x000fe2000f8e02ff */
[----:B0-----:R-:W-:-:S03]  /*b810*/  MOV R8, R9 ;  /* 0x0000000900087202 */ /* 0x001fc60000000f00 */
[----:B------:R-:W-:-:S04]  /*b820*/  IMAD R232, R7, UR7, R5 ;  /* 0x0000000707e87c24 */ /* 0x000fc8000f8e0205 */
[----:B------:R-:W-:Y:S01]  /*b830*/  UIMAD UR4, UR11, UR4, URZ ;  /* 0x000000040b0472a4 */ /* 0x000fe2000f8e023f */
[----:B-1----:R-:W-:Y:S01]  /*b840*/  IMAD.WIDE.U32 R12, R233, UR7, R18 ;  /* 0x00000007e90c7c25 */ /* 0x002fe2000f8e0012 */
[----:B------:R-:W-:Y:S03]  /*b850*/  STL [R1+0x10c], R232 ;  /* 0x00010ce801007387 */ /* 0x000fe60000100800 */
[----:B------:R-:W-:Y:S01]  /*b860*/  IMAD.IADD R235, R13, 0x1, R232 ;  /* 0x000000010deb7824 */ /* 0x000fe200078e02e8 */
[----:B------:R-:W-:Y:S01]  /*b870*/  MOV R234, R12 ;  /* 0x0000000c00ea7202 */ /* 0x000fe20000000f00 */
[----:B------:R-:W-:Y:S01]  /*b880*/  IMAD R21, R3, R8, UR4 ;  /* 0x0000000403157e24 */ /* 0x000fe2000f8e0208 */
[----:B------:R-:W-:-:S03]  /*b890*/  ULDC.64 UR4, c[0x0][0x5c0] ;  /* 0x0001700000047ab9 */ /* 0x000fc60000000a00 */
[----:B------:R-:W-:Y:S01]  /*b8a0*/  IMAD.WIDE.U32 R6, R3, R6, R234 ;  /* 0x0000000603067225 */ /* 0x000fe200078e00ea */
[----:B------:R-:W-:Y:S03]  /*b8b0*/  STL.64 [R1+0xf0], R234 ;  /* 0x0000f0ea01007387 */ /* 0x000fe60000100a00 */
[----:B------:R-:W-:Y:S01]  /*b8c0*/  IMAD.IADD R5, R7, 0x1, R21 ;  /* 0x0000000107057824 */ /* 0x000fe200078e0215 */
[C---:B---3--:R-:W-:Y:S01]  /*b8d0*/  LEA R8, P2, R6.reuse, R14, 0x1 ;  /* 0x0000000e06087211 */ /* 0x048fe200078408ff */
[----:B------:R-:W-:Y:S03]  /*b8e0*/  STL [R1+0x110], R21 ;  /* 0x0001101501007387 */ /* 0x000fe60000100800 */
[----:B------:R-:W-:-:S05]  /*b8f0*/  LEA.HI.X R9, R6, R15, R5, 0x1, P2 ;  /* 0x0000000f06097211 */ /* 0x000fca00010f0c05 */
[----:B------:R-:W3:Y:S04]  /*b900*/  @P1 LDG.E.LTC128B.U16 R20, desc[UR36][R8.64] ;  /* 0x0000002408141981 */ /* 0x000ee8000c1e1520 */
[----:B------:R-:W4:Y:S01]  /*b910*/  LDL R9, [R1+0xe8] ;  /* 0x0000e80001097983 */ /* 0x000f220000100800 */
[----:B------:R-:W-:-:S04]  /*b920*/  LEA R10, P2, R4, UR4, 0x1 ;  /* 0x00000004040a7c11 */ /* 0x000fc8000f8408ff */
[----:B------:R-:W-:Y:S01]  /*b930*/  LEA.HI.X R11, R4, UR5, R11, 0x1, P2 ;  /* 0x00000005040b7c11 */ /* 0x000fe200090f0c0b */
[----:B----4-:R-:W-:-:S04]  /*b940*/  IMAD.WIDE.U32 R6, R3, R9, R18 ;  /* 0x0000000903067225 */ /* 0x010fc800078e0012 */
[----:B------:R-:W-:Y:S02]  /*b950*/  IMAD.IADD R5, R21, 0x1, R7 ;  /* 0x0000000115057824 */ /* 0x000fe400078e0207 */
[----:B------:R-:W-:Y:S02]  /*b960*/  IMAD.MOV.U32 R4, RZ, RZ, R6 ;  /* 0x000000ffff047224 */ /* 0x000fe400078e0006 */
[----:B---3--:R-:W-:Y:S02]  /*b970*/  HADD2.F32 R7, -RZ, R20.H0_H0 ;  /* 0x20000014ff077230 */ /* 0x008fe40000004100 */
[----:B------:R-:W-:-:S04]  /*b980*/  IMAD.WIDE.U32 R4, R233, UR7, R4 ;  /* 0x00000007e9047c25 */ /* 0x000fc8000f8e0004 */
[----:B------:R-:W-:Y:S01]  /*b990*/  FMUL R6, R7, R16 ;  /* 0x0000001007067220 */ /* 0x000fe20000400000 */
[----:B------:R-:W-:Y:S02]  /*b9a0*/  IADD3 R5, R232, R5, RZ ;  /* 0x00000005e8057210 */ /* 0x000fe40007ffe0ff */
[----:B------:R-:W-:Y:S01]  /*b9b0*/  LEA R24, P2, R4, R14, 0x1 ;  /* 0x0000000e04187211 */ /* 0x000fe200078408ff */
[----:B--2---:R-:W-:-:S03]  /*b9c0*/  FFMA R6, R23, R2, R6 ;  /* 0x0000000217067223 */ /* 0x004fc60000000006 */
[----:B------:R-:W-:-:S05]  /*b9d0*/  LEA.HI.X R25, R4, R15, R5, 0x1, P2 ;  /* 0x0000000f04197211 */ /* 0x000fca00010f0c05 */
[----:B------:R0:W-:Y:S04]  /*b9e0*/  STL.64 [R1+0xe0], R24 ;  /* 0x0000e01801007387 */ /* 0x0001e80000100a00 */
[----:B0-----:R0:W5:Y:S01]  /*b9f0*/  LDL.LU.64 R24, [R1+0x140] ;  /* 0x0001400001187983 */ /* 0x0011620000300a00 */
[----:B------:R-:W-:Y:S01]  /*ba00*/  F2FP.F16.F32.PACK_AB R4, RZ, R6 ;  /* 0x00000006ff04723e */ /* 0x000fe200000000ff */
[----:B------:R-:W-:Y:S01]  /*ba10*/  BSSY B1, `(.L_x_30) ;  /* 0x0000007000017945 */ /* 0x000fe20003800000 */
[----:B------:R-:W-:Y:S02]  /*ba20*/  ISETP.GT.AND P2, PT, R0, 0x1, P0 ;  /* 0x000000010000780c */ /* 0x000fe40000744270 */
[----:B------:R-:W-:Y:S01]  /*ba30*/  PRMT R8, R20, 0x7610, R8 ;  /* 0x0000761014087816 */ /* 0x000fe20000000008 */
[----:B------:R0:W-:Y:S10]  /*ba40*/  @P1 STG.E.U16 desc[UR36][R10.64], R4 ;  /* 0x000000040a001986 */ /* 0x0001f4000c101524 */
[----:B------:R-:W-:Y:S05]  /*ba50*/  @!P2 BRA `(.L_x_31) ;  /* 0x000000000008a947 */ /* 0x000fea0003800000 */
[----:B------:R-:W2:Y:S04]  /*ba60*/  LDL.64 R6, [R1+0xe0] ;  /* 0x0000e00001067983 */ /* 0x000ea80000100a00 */
[----:B--2---:R1:W5:Y:S02]  /*ba70*/  LDG.E.LTC128B.U16 R8, desc[UR36][R6.64+0x2] ;  /* 0x0000022406087981 */ /* 0x004364000c1e1520 */
.L_x_31:
[----:B------:R-:W-:Y:S05]  /*ba80*/  BSYNC B1 ;  /* 0x0000000000017941 */ /* 0x000fea0003800000 */
.L_x_30:
[----:B-1----:R-:W2:Y:S04]  /*ba90*/  LDL.LU R6, [R1+0xc4] ;  /* 0x0000c40001067983 */ /* 0x002ea80000300800 */
[----:B------:R-:W3:Y:S01]  /*baa0*/  LDL R5, [R1+0xec] ;  /* 0x0000ec0001057983 */ /* 0x000ee20000100800 */
[----:B0----5:R-:W-:Y:S01]  /*bab0*/  HADD2.F32 R4, -RZ, R8.H0_H0 ;  /* 0x20000008ff047230 */ /* 0x021fe20000004100 */
[----:B------:R-:W-:Y:S02]  /*bac0*/  ISETP.GT.AND P1, PT, R17, 0x8, PT ;  /* 0x000000081100780c */ /* 0x000fe40003f24270 */
[----:B------:R-:W4:Y:S01]  /*bad0*/  LDL.LU R23, [R1+0xc8] ;  /* 0x0000c80001177983 */ /* 0x000f220000300800 */
[----:B------:R-:W-:Y:S01]  /*bae0*/  R2UR UR4, R22 ;  /* 0x00000000160472ca */ /* 0x000fe200000e0000 */
[----:B------:R-:W-:Y:S01]  /*baf0*/  FMUL R4, R4, R16 ;  /* 0x0000001004047220 */ /* 0x000fe20000400000 */
[----:B------:R-:W-:-:S03]  /*bb00*/  ISETP.GT.AND P3, PT, R0, RZ, P1 ;  /* 0x000000ff0000720c */ /* 0x000fc60000f64270 */
[----:B--2---:R-:W-:Y:S01]  /*bb10*/  FFMA R20, R6, R2, R4 ;  /* 0x0000000206147223 */ /* 0x004fe20000000004 */
[C---:B------:R-:W-:Y:S01]  /*bb20*/  IMAD.SHL.U32 R6, R9.reuse, 0x8, RZ ;  /* 0x0000000809067824 */ /* 0x040fe200078e00ff */
[----:B---3--:R-:W-:-:S03]  /*bb30*/  SHF.L.U64.HI R7, R9, 0x3, R5 ;  /* 0x0000000309077819 */ /* 0x008fc60000010205 */
[----:B------:R-:W-:Y:S01]  /*bb40*/  F2FP.F16.F32.PACK_AB R20, RZ, R20 ;  /* 0x00000014ff14723e */ /* 0x000fe200000000ff */
[----:B------:R-:W-:Y:S01]  /*bb50*/  IMAD.WIDE.U32 R4, R3, R9, R6 ;  /* 0x0000000903047225 */ /* 0x000fe200078e0006 */
[----:B------:R0:W-:Y:S03]  /*bb60*/  STL.64 [R1+0xc0], R6 ;  /* 0x0000c00601007387 */ /* 0x0001e60000100a00 */
[----:B------:R-:W-:Y:S01]  /*bb70*/  IMAD.IADD R9, R21, 0x1, R5 ;  /* 0x0000000115097824 */ /* 0x000fe200078e0205 */
[----:B------:R1:W-:Y:S01]  /*bb80*/  @P2 STG.E.U16 desc[UR36][R10.64+0x2], R20 ;  /* 0x000002140a002986 */ /* 0x0003e2000c101524 */
[----:B0-----:R-:W-:-:S05]  /*bb90*/  IADD3 R7, P4, R12, R4, RZ ;  /* 0x000000040c077210 */ /* 0x001fca0007f9e0ff */
[----:B------:R-:W-:Y:S01]  /*bba0*/  IMAD.X R21, R9, 0x1, R235, P4 ;  /* 0x0000000109157824 */ /* 0x000fe200020e06eb */
[----:B------:R-:W-:-:S04]  /*bbb0*/  LEA R6, P4, R7, R14, 0x1 ;  /* 0x0000000e07067211 */ /* 0x000fc800078808ff */
[----:B------:R-:W-:-:S05]  /*bbc0*/  LEA.HI.X R7, R7, R15, R21, 0x1, P4 ;  /* 0x0000000f07077211 */ /* 0x000fca00020f0c15 */
[----:B------:R0:W2:Y:S01]  /*bbd0*/  @P3 LDG.E.LTC128B.U16 R8, desc[UR36][R6.64] ;  /* 0x0000002406083981 */ /* 0x0000a2000c1e1520 */
[----:B------:R-:W-:Y:S01]  /*bbe0*/  IMAD.U32 R21, RZ, RZ, UR8 ;  /* 0x00000008ff157e24 */ /* 0x000fe2000f8e00ff */
[----:B-1----:R-:W-:Y:S01]  /*bbf0*/  MOV R20, UR9 ;  /* 0x0000000900147c02 */ /* 0x002fe20008000f00 */
[----:B------:R-:W-:Y:S01]  /*bc00*/  BSSY B1, `(.L_x_32) ;  /* 0x0000017000017945 */ /* 0x000fe20003800000 */
[----:B------:R-:W-:Y:S02]  /*bc10*/  ISETP.GT.AND P4, PT, R0, 0x1, P1 ;  /* 0x000000010000780c */ /* 0x000fe40000f84270 */
[----:B0-----:R-:W-:-:S04]  /*bc20*/  IADD3 R6, P2, R18, R4, RZ ;  /* 0x0000000412067210 */ /* 0x001fc80007f5e0ff */
[----:B------:R-:W-:-:S03]  /*bc30*/  IADD3.X R7, R19, R9, RZ, P2, !PT ;  /* 0x0000000913077210 */ /* 0x000fc600017fe4ff */
[----:B------:R-:W-:-:S04]  /*bc40*/  IMAD.WIDE.U32 R6, R233, UR4, R6 ;  /* 0x00000004e9067c25 */ /* 0x000fc8000f8e0006 */
[----:B------:R-:W-:Y:S01]  /*bc50*/  IMAD.IADD R7, R232, 0x1, R7 ;  /* 0x00000001e8077824 */ /* 0x000fe200078e0207 */
[----:B------:R-:W-:-:S04]  /*bc60*/  LEA R236, P2, R6, R14, 0x1 ;  /* 0x0000000e06ec7211 */ /* 0x000fc800078408ff */
[----:B------:R-:W-:Y:S01]  /*bc70*/  LEA.HI.X R237, R6, R15, R7, 0x1, P2 ;  /* 0x0000000f06ed7211 */ /* 0x000fe200010f0c07 */
[----:B--2---:R-:W-:-:S05]  /*bc80*/  HADD2.F32 R6, -RZ, R8.H0_H0 ;  /* 0x20000008ff067230 */ /* 0x004fca0000004100 */
[----:B------:R-:W-:-:S04]  /*bc90*/  FMUL R6, R6, R16 ;  /* 0x0000001006067220 */ /* 0x000fc80000400000 */
[----:B----4-:R-:W-:Y:S01]  /*bca0*/  FFMA R7, R23, R2, R6 ;  /* 0x0000000217077223 */ /* 0x010fe20000000006 */
[----:B------:R-:W-:Y:S01]  /*bcb0*/  IMAD.U32 R6, RZ, RZ, UR8 ;  /* 0x00000008ff067e24 */ /* 0x000fe2000f8e00ff */
[----:B------:R-:W-:-:S03]  /*bcc0*/  SHF.L.U64.HI R23, R21, 0x4, R20 ;  /* 0x0000000415177819 */ /* 0x000fc60000010214 */
[----:B------:R-:W-:Y:S01]  /*bcd0*/  IMAD.SHL.U32 R234, R6, 0x10, RZ ;  /* 0x0000001006ea7824 */ /* 0x000fe200078e00ff */
[----:B------:R-:W-:-:S04]  /*bce0*/  F2FP.F16.F32.PACK_AB R7, RZ, R7 ;  /* 0x00000007ff07723e */ /* 0x000fc800000000ff */
[----:B------:R-:W-:Y:S01]  /*bcf0*/  IADD3 R6, P2, R234, R10, RZ ;  /* 0x0000000aea067210 */ /* 0x000fe20007f5e0ff */
[----:B------:R0:W-:Y:S01]  /*bd00*/  STL [R1+0xfc], R234 ;  /* 0x0000fcea01007387 */ /* 0x0001e20000100800 */
[----:B------:R-:W-:-:S03]  /*bd10*/  PRMT R20, R7, 0x7610, R20 ;  /* 0x0000761007147816 */ /* 0x000fc60000000014 */
[----:B------:R-:W-:Y:S01]  /*bd20*/  IMAD.X R7, R23, 0x1, R11, P2 ;  /* 0x0000000117077824 */ /* 0x000fe200010e060b */
[----:B------:R0:W-:Y:S04]  /*bd30*/  STL [R1+0xc8], R23 ;  /* 0x0000c81701007387 */ /* 0x0001e80000100800 */
[----:B------:R0:W-:Y:S01]  /*bd40*/  @P3 STG.E.U16 desc[UR36][R6.64], R20 ;  /* 0x0000001406003986 */ /* 0x0001e2000c101524 */
[----:B------:R-:W-:Y:S05]  /*bd50*/  @!P4 BRA `(.L_x_33) ;  /* 0x000000000004c947 */ /* 0x000fea0003800000 */
[----:B------:R1:W5:Y:S02]  /*bd60*/  LDG.E.LTC128B.U16 R8, desc[UR36][R236.64+0x2] ;  /* 0x00000224ec087981 */ /* 0x000364000c1e1520 */
.L_x_33:
[----:B------:R-:W-:Y:S05]  /*bd70*/  BSYNC B1 ;  /* 0x0000000000017941 */ /* 0x000fea0003800000 */
.L_x_32:
[----:B------:R-:W2:Y:S01]  /*bd80*/  LDL.LU R21, [R1+0xcc] ;  /* 0x0000cc0001157983 */ /* 0x000ea20000300800 */
[----:B0----5:R-:W-:Y:S01]  /*bd90*/  HADD2.F32 R20, -RZ, R8.H0_H0 ;  /* 0x20000008ff147230 */ /* 0x021fe20000004100 */
[----:B------:R-:W-:Y:S01]  /*bda0*/  MOV R235, R7 ;  /* 0x0000000700eb7202 */ /* 0x000fe20000000f00 */
[----:B------:R-:W-:Y:S01]  /*bdb0*/  IMAD.MOV.U32 R234, RZ, RZ, R6 ;  /* 0x000000ffffea7224 */ /* 0x000fe200078e0006 */
[----:B------:R-:W-:Y:S01]  /*bdc0*/  ISETP.GT.AND P2, PT, R0, 0x8, P0 ;  /* 0x000000080000780c */ /* 0x000fe20000744270 */
[----:B------:R-:W-:Y:S01]  /*bdd0*/  BSSY B1, `(.L_x_34) ;  /* 0x0000008000017945 */ /* 0x000fe20003800000 */
[----:B------:R-:W-:-:S04]  /*bde0*/  FMUL R20, R20, R16 ;  /* 0x0000001014147220 */ /* 0x000fc80000400000 */
[----:B--2---:R-:W-:-:S05]  /*bdf0*/  FFMA R20, R21, R2, R20 ;  /* 0x0000000215147223 */ /* 0x004fca0000000014 */
[----:B------:R-:W-:-:S05]  /*be00*/  F2FP.F16.F32.PACK_AB R20, RZ, R20 ;  /* 0x00000014ff14723e */ /* 0x000fca00000000ff */
[----:B------:R0:W-:Y:S01]  /*be10*/  @P4 STG.E.U16 desc[UR36][R234.64+0x2], R20 ;  /* 0x00000214ea004986 */ /* 0x0001e2000c101524 */
[----:B------:R-:W-:Y:S05]  /*be20*/  @!P2 BRA `(.L_x_35) ;  /* 0x000000000008a947 */ /* 0x000fea0003800000 */
[----:B0-----:R-:W2:Y:S04]  /*be30*/  LDL.64 R20, [R1+0xe0] ;  /* 0x0000e00001147983 */ /* 0x001ea80000100a00 */
[----:B--2---:R2:W5:Y:S02]  /*be40*/  LDG.E.LTC128B.U16 R8, desc[UR36][R20.64+0x10] ;  /* 0x0000102414087981 */ /* 0x004564000c1e1520 */
.L_x_35:
[----:B------:R-:W-:Y:S05]  /*be50*/  BSYNC B1 ;  /* 0x0000000000017941 */ /* 0x000fea0003800000 */
.L_x_34:
[----:B--2---:R-:W2:Y:S01]  /*be60*/  LDL.LU R21, [R1+0xd0] ;  /* 0x0000d00001157983 */ /* 0x004ea20000300800 */
[----:B0----5:R-:W-:Y:S01]  /*be70*/  HADD2.F32 R20, -RZ, R8.H0_H0 ;  /* 0x20000008ff147230 */ /* 0x021fe20000004100 */
[----:B------:R-:W-:Y:S01]  /*be80*/  ISETP.GT.AND P3, PT, R0, 0x9, P0 ;  /* 0x000000090000780c */ /* 0x000fe20000764270 */
[----:B------:R-:W-:Y:S03]  /*be90*/  BSSY B1, `(.L_x_36) ;  /* 0x0000008000017945 */ /* 0x000fe60003800000 */
[----:B------:R-:W-:-:S04]  /*bea0*/  FMUL R20, R20, R16 ;  /* 0x0000001014147220 */ /* 0x000fc80000400000 */
[----:B--2---:R-:W-:-:S05]  /*beb0*/  FFMA R20, R21, R2, R20 ;  /* 0x0000000215147223 */ /* 0x004fca0000000014 */
[----:B------:R-:W-:-:S05]  /*bec0*/  F2FP.F16.F32.PACK_AB R20, RZ, R20 ;  /* 0x00000014ff14723e */ /* 0x000fca00000000ff */
[----:B------:R0:W-:Y:S01]  /*bed0*/  @P2 STG.E.U16 desc[UR36][R10.64+0x10], R20 ;  /* 0x000010140a002986 */ /* 0x0001e2000c101524 */
[----:B------:R-:W-:Y:S05]  /*bee0*/  @!P3 BRA `(.L_x_37) ;  /* 0x000000000008b947 */ /* 0x000fea0003800000 */
[----:B0-----:R-:W2:Y:S04]  /*bef0*/  LDL.64 R20, [R1+0xe0] ;  /* 0x0000e00001147983 */ /* 0x001ea80000100a00 */
[----:B--2---:R2:W5:Y:S02]  /*bf00*/  LDG.E.LTC128B.U16 R8, desc[UR36][R20.64+0x12] ;  /* 0x0000122414087981 */ /* 0x004564000c1e1520 */
.L_x_37:
[----:B------:R-:W-:Y:S05]  /*bf10*/  BSYNC B1 ;  /* 0x0000000000017941 */ /* 0x000fea0003800000 */
.L_x_36:
        /* <DEDUP_REMOVED lines=9> */
[----:B------:R2:W5:Y:S02]  /*bfb0*/  LDG.E.LTC128B.U16 R8, desc[UR36][R236.64+0x10] ;  /* 0x00001024ec087981 */ /* 0x000564000c1e1520 */
.L_x_39:
[----:B------:R-:W-:Y:S05]  /*bfc0*/  BSYNC B1 ;  /* 0x0000000000017941 */ /* 0x000fea0003800000 */
.L_x_38:
[----:B------:R-:W3:Y:S01]  /*bfd0*/  LDL.LU R21, [R1+0xd8] ;  /* 0x0000d80001157983 */ /* 0x000ee20000300800 */
[----:B0----5:R-:W-:Y:S01]  /*bfe0*/  HADD2.F32 R20, -RZ, R8.H0_H0 ;  /* 0x20000008ff147230 */ /* 0x021fe20000004100 */
[----:B------:R-:W-:Y:S01]  /*bff0*/  ISETP.GT.AND P4, PT, R0, 0x9, P1 ;  /* 0x000000090000780c */ /* 0x000fe20000f84270 */
[----:B------:R-:W-:Y:S03]  /*c000*/  BSSY B1, `(.L_x_40) ;  /* 0x0000007000017945 */ /* 0x000fe60003800000 */
[----:B------:R-:W-:-:S04]  /*c010*/  FMUL R20, R20, R16 ;  /* 0x0000001014147220 */ /* 0x000fc80000400000 */
[----:B---3--:R-:W-:-:S05]  /*c020*/  FFMA R20, R21, R2, R20 ;  /* 0x0000000215147223 */ /* 0x008fca0000000014 */
[----:B------:R-:W-:-:S05]  /*c030*/  F2FP.F16.F32.PACK_AB R20, RZ, R20 ;  /* 0x00000014ff14723e */ /* 0x000fca00000000ff */
[----:B------:R0:W-:Y:S01]  /*c040*/  @P2 STG.E.U16 desc[UR36][R234.64+0x10], R20 ;  /* 0x00001014ea002986 */ /* 0x0001e2000c101524 */
[----:B------:R-:W-:Y:S05]  /*c050*/  @!P4 BRA `(.L_x_41) ;  /* 0x000000000004c947 */ /* 0x000fea0003800000 */
[----:B------:R3:W5:Y:S02]  /*c060*/  LDG.E.LTC128B.U16 R8, desc[UR36][R236.64+0x12] ;  /* 0x00001224ec087981 */ /* 0x000764000c1e1520 */
.L_x_41:
[----:B------:R-:W-:Y:S05]  /*c070*/  BSYNC B1 ;  /* 0x0000000000017941 */ /* 0x000fea0003800000 */
.L_x_40:
[----:B------:R-:W4:Y:S01]  /*c080*/  LDL.LU R21, [R1+0xec] ;  /* 0x0000ec0001157983 */ /* 0x000f220000300800 */
[----:B-----5:R-:W-:-:S03]  /*c090*/  HADD2.F32 R5, -RZ, R8.H0_H0 ;  /* 0x20000008ff057230 */ /* 0x020fc60000004100 */
[----:B------:R1:W-:Y:S01]  /*c0a0*/  STL.64 [R1+0x140], R24 ;  /* 0x0001401801007387 */ /* 0x0003e20000100a00 */
[----:B------:R-:W-:Y:S01]  /*c0b0*/  R2UR UR4, R22 ;  /* 0x00000000160472ca */ /* 0x000fe200000e0000 */
[----:B0-----:R-:W-:Y:S01]  /*c0c0*/  FMUL R20, R5, R16 ;  /* 0x0000001005147220 */ /* 0x001fe20000400000 */
[----:B------:R-:W-:Y:S01]  /*c0d0*/  IMAD.MOV.U32 R5, RZ, RZ, R9 ;  /* 0x000000ffff057224 */ /* 0x000fe200078e0009 */
[----:B-1----:R-:W2:Y:S04]  /*c0e0*/  LDL.64 R24, [R1+0xf0] ;  /* 0x0000f00001187983 */ /* 0x002ea80000100a00 */
[----:B------:R0:W-:Y:S04]  /*c0f0*/  STL [R1+0x13c], R10 ;  /* 0x00013c0a01007387 */ /* 0x0001e80000100800 */
[----:B0-----:R-:W3:Y:S04]  /*c100*/  LDL R10, [R1+0xe8] ;  /* 0x0000e800010a7983 */ /* 0x001ee80000100800 */
[----:B------:R-:W2:Y:S04]  /*c110*/  LDL.LU R22, [R1+0xa0] ;  /* 0x0000a00001167983 */ /* 0x000ea80000300800 */
[----:B------:R-:W2:Y:S01]  /*c120*/  LDL.LU R9, [R1+0xdc] ;  /* 0x0000dc0001097983 */ /* 0x000ea20000300800 */
[----:B------:R-:W-:-:S04]  /*c130*/  ISETP.GT.AND P2, PT, R17, 0x80, PT ;  /* 0x000000801100780c */ /* 0x000fc80003f44270 */
[----:B------:R-:W-:Y:S02]  /*c140*/  ISETP.GT.AND P3, PT, R0, RZ, P2 ;  /* 0x000000ff0000720c */ /* 0x000fe40001764270 */
[----:B------:R-:W-:Y:S01]  /*c150*/  PRMT R23, R8, 0x7610, R23 ;  /* 0x0000761008177816 */ /* 0x000fe20000000017 */
[----:B----4-:R-:W-:-:S05]  /*c160*/  IMAD R21, R21, 0x78, RZ ;  /* 0x0000007815157824 */ /* 0x010fca00078e02ff */
[----:B------:R-:W-:Y:S01]  /*c170*/  STL [R1+0xec], R21 ;  /* 0x0000ec1501007387 */ /* 0x000fe20000100800 */
[----:B---3--:R-:W-:-:S05]  /*c180*/  IMAD.WIDE.U32 R4, R10, 0x78, R4 ;  /* 0x000000780a047825 */ /* 0x008fca00078e0004 */
[----:B------:R0:W-:Y:S01]  /*c190*/  STL.64 [R1+0xd0], R4 ;  /* 0x0000d00401007387 */ /* 0x0001e20000100a00 */
[----:B--2---:R-:W-:Y:S01]  /*c1a0*/  FFMA R9, R9, R2, R20 ;  /* 0x0000000209097223 */ /* 0x004fe20000000014 */
[----:B------:R-:W-:-:S04]  /*c1b0*/  IMAD.IADD R20, R5, 0x1, R21 ;  /* 0x0000000105147824 */ /* 0x000fc800078e0215 */
[----:B------:R-:W-:Y:S01]  /*c1c0*/  F2FP.F16.F32.PACK_AB R9, RZ, R9 ;  /* 0x00000009ff09723e */ /* 0x000fe200000000ff */
[----:B------:R1:W-:Y:S01]  /*c1d0*/  STL [R1+0xd8], R20 ;  /* 0x0000d81401007387 */ /* 0x0003e20000100800 */
[----:B0-----:R-:W-:-:S05]  /*c1e0*/  IADD3 R5, P5, R12, R4, RZ ;  /* 0x000000040c057210 */ /* 0x001fca0007fbe0ff */
[----:B-1----:R-:W-:Y:S01]  /*c1f0*/  IMAD.X R20, R20, 0x1, R25, P5 ;  /* 0x0000000114147824 */ /* 0x002fe200028e0619 */
[C---:B------:R-:W-:Y:S01]  /*c200*/  LEA R4, P5, R5.reuse, R14, 0x1 ;  /* 0x0000000e05047211 */ /* 0x040fe200078a08ff */
[----:B------:R0:W-:Y:S03]  /*c210*/  @P4 STG.E.U16 desc[UR36][R234.64+0x12], R9 ;  /* 0x00001209ea004986 */ /* 0x0001e6000c101524 */
[----:B------:R-:W-:Y:S01]  /*c220*/  LEA.HI.X R5, R5, R15, R20, 0x1, P5 ;  /* 0x0000000f05057211 */ /* 0x000fe200028f0c14 */
[----:B------:R-:W5:Y:S04]  /*c230*/  LDL.LU.64 R24, [R1+0x140] ;  /* 0x0001400001187983 */ /* 0x000f680000300a00 */
[----:B------:R1:W2:Y:S04]  /*c240*/  @P3 LDG.E.LTC128B.U16 R23, desc[UR36][R4.64] ;  /* 0x0000002404173981 */ /* 0x0002a8000c1e1520 */
[----:B0-----:R-:W3:Y:S04]  /*c250*/  LDL R9, [R1+0x110] ;  /* 0x0001100001097983 */ /* 0x001ee80000100800 */
[----:B------:R-:W1:Y:S01]  /*c260*/  LDL.64 R4, [R1+0xc0] ;  /* 0x0000c00001047983 */ /* 0x000e620000100a00 */
[----:B------:R-:W-:Y:S01]  /*c270*/  BSSY B1, `(.L_x_42) ;  /* 0x000001f000017945 */ /* 0x000fe20003800000 */
[----:B-1----:R-:W-:-:S04]  /*c280*/  IMAD.WIDE.U32 R4, R10, 0x78, R4 ;  /* 0x000000780a047825 */ /* 0x002fc800078e0004 */
[----:B------:R-:W-:Y:S01]  /*c290*/  IMAD.MOV.U32 R20, RZ, RZ, R4 ;  /* 0x000000ffff147224 */ /* 0x000fe200078e0004 */
[----:B------:R-:W-:Y:S01]  /*c2a0*/  IADD3 R21, R21, R5, RZ ;  /* 0x0000000515157210 */ /* 0x000fe20007ffe0ff */
[----:B------:R0:W-:Y:S02]  /*c2b0*/  STL.64 [R1+0x120], R4 ;  /* 0x0001200401007387 */ /* 0x0001e40000100a00 */
[----:B0-----:R-:W-:Y:S02]  /*c2c0*/  IMAD.WIDE.U32 R4, R3, R10, R20 ;  /* 0x0000000a03047225 */ /* 0x001fe400078e0014 */
[----:B------:R0:W5:Y:S01]  /*c2d0*/  LDL.LU R10, [R1+0x13c] ;  /* 0x00013c00010a7983 */ /* 0x0001620000300800 */
[----:B------:R-:W-:-:S04]  /*c2e0*/  IADD3 R4, P4, R18, R4, RZ ;  /* 0x0000000412047210 */ /* 0x000fc80007f9e0ff */
[----:B---3--:R-:W-:-:S03]  /*c2f0*/  IADD3.X R5, R19, R9, R5, P4, !PT ;  /* 0x0000000913057210 */ /* 0x008fc600027fe405 */
[----:B------:R-:W-:-:S04]  /*c300*/  IMAD.WIDE.U32 R4, R233, UR4, R4 ;  /* 0x00000004e9047c25 */ /* 0x000fc8000f8e0004 */
[----:B------:R-:W-:Y:S01]  /*c310*/  IMAD.IADD R5, R232, 0x1, R5 ;  /* 0x00000001e8057824 */ /* 0x000fe200078e0205 */
[----:B------:R-:W-:-:S04]  /*c320*/  LEA R232, P4, R4, R14, 0x1 ;  /* 0x0000000e04e87211 */ /* 0x000fc800078808ff */
[----:B------:R-:W-:Y:S01]  /*c330*/  LEA.HI.X R233, R4, R15, R5, 0x1, P4 ;  /* 0x0000000f04e97211 */ /* 0x000fe200020f0c05 */
[----:B--2---:R-:W-:-:S05]  /*c340*/  HADD2.F32 R4, -RZ, R23.H0_H0 ;  /* 0x20000017ff047230 */ /* 0x004fca0000004100 */
[----:B------:R-:W-:Y:S01]  /*c350*/  FMUL R4, R4, R16 ;  /* 0x0000001004047220 */ /* 0x000fe20000400000 */
[----:B------:R1:W-:Y:S03]  /*c360*/  STL [R1+0xcc], R23 ;  /* 0x0000cc1701007387 */ /* 0x0003e60000100800 */
[----:B------:R-:W-:Y:S01]  /*c370*/  FFMA R5, R22, R2, R4 ;  /* 0x0000000216057223 */ /* 0x000fe20000000004 */
[----:B------:R-:W-:Y:S01]  /*c380*/  MOV R22, R6 ;  /* 0x0000000600167202 */ /* 0x000fe20000000f00 */
[----:B------:R-:W-:Y:S02]  /*c390*/  IMAD.U32 R4, RZ, RZ, UR8 ;  /* 0x00000008ff047e24 */ /* 0x000fe4000f8e00ff */
[----:B-1----:R-:W-:Y:S02]  /*c3a0*/  IMAD.MOV.U32 R23, RZ, RZ, R7 ;  /* 0x000000ffff177224 */ /* 0x002fe400078e0007 */
[----:B------:R-:W-:-:S04]  /*c3b0*/  IMAD.WIDE.U32 R22, R4, 0xf0, R22 ;  /* 0x000000f004167825 */ /* 0x000fc800078e0016 */
[----:B------:R-:W-:-:S04]  /*c3c0*/  IMAD.U32 R4, RZ, RZ, UR9 ;  /* 0x00000009ff047e24 */ /* 0x000fc8000f8e00ff */
[----:B------:R-:W-:Y:S01]  /*c3d0*/  IMAD R4, R4, 0xf0, RZ ;  /* 0x000000f004047824 */ /* 0x000fe200078e02ff */
[----:B------:R-:W-:Y:S02]  /*c3e0*/  F2FP.F16.F32.PACK_AB R5, RZ, R5 ;  /* 0x00000005ff05723e */ /* 0x000fe400000000ff */
[----:B------:R-:W-:Y:S01]  /*c3f0*/  @P3 MOV R8, R22 ;  /* 0x0000001600083202 */ /* 0x000fe20000000f00 */
[----:B------:R-:W-:-:S05]  /*c400*/  IMAD.IADD R9, R23, 0x1, R4 ;  /* 0x0000000117097824 */ /* 0x000fca00078e0204 */
[----:B------:R0:W-:Y:S01]  /*c410*/  @P3 STG.E.U16 desc[UR36][R8.64], R5 ;  /* 0x0000000508003986 */ /* 0x0001e2000c101524 */
[----:B------:R-:W-:-:S13]  /*c420*/  ISETP.GT.AND P4, PT, R0, 0x1, P2 ;  /* 0x000000010000780c */ /* 0x000fda0001784270 */
[----:B0-----:R-:W-:Y:S05]  /*c430*/  @!P4 BRA `(.L_x_43) ;  /* 0x000000000008c947 */ /* 0x001fea0003800000 */
[----:B------:R-:W2:Y:S04]  /*c440*/  LDG.E.LTC128B.U16 R5, desc[UR36][R232.64+0x2] ;  /* 0x00000224e8057981 */ /* 0x000ea8000c1e1520 */
[----:B--2---:R0:W-:Y:S02]  /*c450*/  STL [R1+0xcc], R5 ;  /* 0x0000cc0501007387 */ /* 0x0041e40000100800 */
.L_x_43:
[----:B------:R-:W-:Y:S05]  /*c460*/  BSYNC B1 ;  /* 0x0000000000017941 */ /* 0x000fea0003800000 */
.L_x_42:
[----:B------:R-:W2:Y:S04]  /*c470*/  LDL.LU R6, [R1+0xa4] ;  /* 0x0000a40001067983 */ /* 0x000ea80000300800 */
[----:B-----5:R-:W-:Y:S04]  /*c480*/  STL [R1+0x16c], R24 ;  /* 0x00016c1801007387 */ /* 0x020fe80000100800 */
[----:B------:R-:W-:Y:S04]  /*c490*/  STL [R1+0x168], R19 ;  /* 0x0001681301007387 */ /* 0x000fe80000100800 */
[----:B------:R1:W-:Y:S04]  /*c4a0*/  STL.64 [R1+0x160], R22 ;  /* 0x0001601601007387 */ /* 0x0003e80000100a00 */
[----:B-1----:R-:W3:Y:S04]  /*c4b0*/  LDL.64 R22, [R1+0xc0] ;  /* 0x0000c00001167983 */ /* 0x002ee80000100a00 */
[----:B------:R1:W-:Y:S04]  /*c4c0*/  STL.64 [R1+0x158], R20 ;  /* 0x0001581401007387 */ /* 0x0003e80000100a00 */
[----:B-1----:R-:W4:Y:S04]  /*c4d0*/  LDL.64 R20, [R1+0xf0] ;  /* 0x0000f00001147983 */ /* 0x002f280000100a00 */
[----:B------:R1:W-:Y:S04]  /*c4e0*/  STL [R1+0x154], R18 ;  /* 0x0001541201007387 */ /* 0x0003e80000100800 */
[----:B-1----:R-:W2:Y:S04]  /*c4f0*/  LDL.LU R18, [R1+0x100] ;  /* 0x0001000001127983 */ /* 0x002ea80000300800 */
[----:B------:R1:W-:Y:S04]  /*c500*/  STL [R1+0x150], R9 ;  /* 0x0001500901007387 */ /* 0x0003e80000100800 */
[----:B-1----:R-:W4:Y:S04]  /*c510*/  LDL.LU R9, [R1+0xd8] ;  /* 0x0000d80001097983 */ /* 0x002f280000300800 */
[----:B------:R1:W-:Y:S04]  /*c520*/  STL.64 [R1+0x148], R10 ;  /* 0x0001480a01007387 */ /* 0x0003e80000100a00 */
[----:B-1----:R-:W3:Y:S04]  /*c530*/  LDL.LU.64 R10, [R1+0xd0] ;  /* 0x0000d000010a7983 */ /* 0x002ee80000300a00 */
[----:B------:R1:W-:Y:S04]  /*c540*/  STL [R1+0x140], R8 ;  /* 0x0001400801007387 */ /* 0x0003e80000100800 */
[----:B-1----:R-:W0:Y:S01]  /*c550*/  LDL.LU R8, [R1+0xcc] ;  /* 0x0000cc0001087983 */ /* 0x002e220000300800 */
[----:B------:R-:W-:-:S03]  /*c560*/  ISETP.GT.AND P5, PT, R17, 0x88, PT ;  /* 0x000000881100780c */ /* 0x000fc60003fa4270 */
[----:B------:R-:W-:Y:S01]  /*c570*/  STL [R1+0x13c], R3 ;  /* 0x00013c0301007387 */ /* 0x000fe20000100800 */
[----:B--2---:R-:W-:-:S09]  /*c580*/  LOP3.LUT R18, R18, 0xfffffffb, RZ, 0xc0, !PT ;  /* 0xfffffffb12127812 */ /* 0x004fd200078ec0ff */
[----:B------:R-:W-:Y:S01]  /*c590*/  @P5 LOP3.LUT R18, R18, 0x4, RZ, 0xfc, !PT ;  /* 0x0000000412125812 */ /* 0x000fe200078efcff */
[----:B0-----:R-:W-:-:S05]  /*c5a0*/  HADD2.F32 R5, -RZ, R8.H0_H0 ;  /* 0x20000008ff057230 */ /* 0x001fca0000004100 */
[----:B------:R-:W-:-:S04]  /*c5b0*/  FMUL R5, R5, R16 ;  /* 0x0000001005057220 */ /* 0x000fc80000400000 */
[----:B------:R-:W-:Y:S01]  /*c5c0*/  FFMA R5, R6, R2, R5 ;  /* 0x0000000206057223 */ /* 0x000fe20000000005 */
[----:B------:R-:W-:-:S04]  /*c5d0*/  IMAD.U32 R6, RZ, RZ, UR8 ;  /* 0x00000008ff067e24 */ /* 0x000fc8000f8e00ff */
[----:B------:R-:W-:-:S04]  /*c5e0*/  F2FP.F16.F32.PACK_AB R7, RZ, R5 ;  /* 0x00000005ff07723e */ /* 0x000fc800000000ff */
[----:B------:R-:W-:Y:S01]  /*c5f0*/  PRMT R24, R7, 0x7610, R24 ;  /* 0x0000761007187816 */ /* 0x000fe20000000018 */
[----:B------:R-:W-:Y:S01]  /*c600*/  IMAD.WIDE.U32 R6, R6, 0xf0, R234 ;  /* 0x000000f006067825 */ /* 0x000fe200078e00ea */
[----:B---3--:R-:W-:Y:S02]  /*c610*/  IADD3 R10, P3, R22, R10, RZ ;  /* 0x0000000a160a7210 */ /* 0x008fe40007f7e0ff */
[----:B------:R-:W-:Y:S01]  /*c620*/  PRMT R19, R24, 0x7610, R19 ;  /* 0x0000761018137816 */ /* 0x000fe20000000013 */
[----:B------:R-:W-:Y:S01]  /*c630*/  IMAD.IADD R5, R4, 0x1, R7 ;  /* 0x0000000104057824 */ /* 0x000fe200078e0207 */
[----:B----4-:R-:W-:Y:S01]  /*c640*/  IADD3.X R11, R9, R23, RZ, P3, !PT ;  /* 0x00000017090b7210 */ /* 0x010fe20001ffe4ff */
[----:B------:R-:W-:Y:S01]  /*c650*/  @P4 IMAD.MOV.U32 R4, RZ, RZ, R6 ;  /* 0x000000ffff044224 */ /* 0x000fe200078e0006 */
[----:B------:R0:W5:Y:S04]  /*c660*/  LDL.LU R24, [R1+0x16c] ;  /* 0x00016c0001187983 */ /* 0x0001680000300800 */
[----:B------:R1:W-:Y:S01]  /*c670*/  @P4 STG.E.U16 desc[UR36][R4.64+0x2], R19 ;  /* 0x0000021304004986 */ /* 0x0003e2000c101524 */
[----:B------:R-:W-:-:S03]  /*c680*/  IADD3 R9, P4, R10, R12, RZ ;  /* 0x0000000c0a097210 */ /* 0x000fc60007f9e0ff */
[----:B-1----:R0:W5:Y:S04]  /*c690*/  LDL.LU R19, [R1+0x168] ;  /* 0x0001680001137983 */ /* 0x0021680000300800 */
[----:B------:R0:W5:Y:S01]  /*c6a0*/  LDL.LU.64 R22, [R1+0x160] ;  /* 0x0001600001167983 */ /* 0x0001620000300a00 */
[----:B------:R-:W-:Y:S02]  /*c6b0*/  PRMT R3, R8, 0x7610, R3 ;  /* 0x0000761008037816 */ /* 0x000fe40000000003 */
[----:B------:R-:W-:Y:S01]  /*c6c0*/  ISETP.GT.AND P3, PT, R0, RZ, P5 ;  /* 0x000000ff0000720c */ /* 0x000fe20002f64270 */
[----:B------:R-:W-:Y:S04]  /*c6d0*/  STL.64 [R1+0xa0], R10 ;  /* 0x0000a00a01007387 */ /* 0x000fe80000100a00 */
[----:B------:R1:W-:Y:S02]  /*c6e0*/  STL [R1+0x100], R18 ;  /* 0x0001001201007387 */ /* 0x0003e40000100800 */
[----:B-1----:R-:W-:Y:S01]  /*c6f0*/  IMAD.X R18, R11, 0x1, R21, P4 ;  /* 0x000000010b127824 */ /* 0x002fe200020e0615 */
[C---:B------:R-:W-:Y:S01]  /*c700*/  LEA R10, P4, R9.reuse, R14, 0x1 ;  /* 0x0000000e090a7211 */ /* 0x040fe200078808ff */
[----:B------:R0:W5:Y:S03]  /*c710*/  LDL.LU.64 R20, [R1+0x158] ;  /* 0x0001580001147983 */ /* 0x0001660000300a00 */
[----:B------:R-:W-:-:S02]  /*c720*/  LEA.HI.X R11, R9, R15, R18, 0x1, P4 ;  /* 0x0000000f090b7211 */ /* 0x000fc400020f0c12 */
[----:B------:R0:W5:Y:S04]  /*c730*/  LDL.LU R18, [R1+0x154] ;  /* 0x0001540001127983 */ /* 0x0001680000300800 */
[----:B------:R0:W5:Y:S04]  /*c740*/  LDL.LU R9, [R1+0x150] ;  /* 0x0001500001097983 */ /* 0x0001680000300800 */
[----:B------:R1:W-:Y:S04]  /*c750*/  STL.64 [R1+0xd0], R10 ;  /* 0x0000d00a01007387 */ /* 0x0003e80000100a00 */
[----:B-1----:R0:W5:Y:S04]  /*c760*/  LDL.LU.64 R10, [R1+0x148] ;  /* 0x00014800010a7983 */ /* 0x0021680000300a00 */
[----:B------:R0:W5:Y:S04]  /*c770*/  LDL.LU R8, [R1+0x140] ;  /* 0x0001400001087983 */ /* 0x0001680000300800 */
[----:B------:R1:W-:Y:S04]  /*c780*/  STL.S16 [R1+0xcc], R3 ;  /* 0x0000cc0301007387 */ /* 0x0003e80000100600 */
[----:B-1----:R0:W5:Y:S01]  /*c790*/  LDL.LU R3, [R1+0x13c] ;  /* 0x00013c0001037983 */ /* 0x0021620000300800 */
[----:B------:R-:W-:Y:S04]  /*c7a0*/  BSSY B1, `(.L_x_44) ;  /* 0x0000009000017945 */ /* 0x000fe80003800000 */
[----:B------:R-:W-:Y:S05]  /*c7b0*/  @!P3 BRA `(.L_x_45) ;  /* 0x00000000001cb947 */ /* 0x000fea0003800000 */
[----:B-----5:R1:W-:Y:S04]  /*c7c0*/  STL.64 [R1+0x140], R2 ;  /* 0x0001400201007387 */ /* 0x0203e80000100a00 */
[----:B-1----:R-:W2:Y:S04]  /*c7d0*/  LDL.LU.64 R2, [R1+0xd0] ;  /* 0x0000d00001027983 */ /* 0x002ea80000300a00 */
[----:B------:R2:W-:Y:S04]  /*c7e0*/  STL [R1+0x13c], R0 ;  /* 0x00013c0001007387 */ /* 0x0005e80000100800 */
[----:B--2---:R-:W2:Y:S04]  /*c7f0*/  LDG.E.LTC128B.U16 R0, desc[UR36][R2.64] ;  /* 0x0000002402007981 */ /* 0x004ea8000c1e1520 */
[----:B------:R1:W5:Y:S04]  /*c800*/  LDL.LU.64 R2, [R1+0x140] ;  /* 0x0001400001027983 */ /* 0x0003680000300a00 */
[----:B--2---:R2:W-:Y:S04]  /*c810*/  STL [R1+0xcc], R0 ;  /* 0x0000cc0001007387 */ /* 0x0045e80000100800 */
[----:B--2---:R1:W5:Y:S02]  /*c820*/  LDL.LU R0, [R1+0x13c] ;  /* 0x00013c0001007983 */ /* 0x0043640000300800 */
.L_x_45:
[----:B------:R-:W-:Y:S05]  /*c830*/  BSYNC B1 ;  /* 0x0000000000017941 */ /* 0x000fea0003800000 */
.L_x_44:
[----:B-----5:R-:W2:Y:S04]  /*c840*/  LDL R8, [R1+0x108] ;  /* 0x0001080001087983 */ /* 0x020ea80000100800 */
[----:B------:R3:W-:Y:S04]  /*c850*/  STL [R1+0x15c], R13 ;  /* 0x00015c0d01007387 */ /* 0x0007e80000100800 */
[----:B---3--:R-:W3:Y:S04]  /*c860*/  LDL.LU R13, [R1+0xa8] ;  /* 0x0000a800010d7983 */ /* 0x008ee80000300800 */
[----:B------:R4:W-:Y:S04]  /*c870*/  STL [R1+0x158], R12 ;  /* 0x0001580c01007387 */ /* 0x0009e80000100800 */
[----:B----4-:R-:W4:Y:S04]  /*c880*/  LDL R12, [R1+0xfc] ;  /* 0x0000fc00010c7983 */ /* 0x010f280000100800 */
[----:B------:R0:W-:Y:S04]  /*c890*/  STL.64 [R1+0x150], R10 ;  /* 0x0001500a01007387 */ /* 0x0001e80000100a00 */
[----:B0-----:R-:W3:Y:S04]  /*c8a0*/  LDL.64 R10, [R1+0xc0] ;  /* 0x0000c000010a7983 */ /* 0x001ee80000100a00 */
[----:B------:R0:W-:Y:S04]  /*c8b0*/  STL.64 [R1+0x148], R6 ;  /* 0x0001480601007387 */ /* 0x0001e80000100a00 */
[----:B0-----:R-:W3:Y:S04]  /*c8c0*/  LDL.LU.64 R6, [R1+0x120] ;  /* 0x0001200001067983 */ /* 0x001ee80000300a00 */
[----:B------:R0:W-:Y:S04]  /*c8d0*/  STL [R1+0x140], R5 ;  /* 0x0001400501007387 */ /* 0x0001e80000100800 */
[----:B0-----:R-:W3:Y:S04]  /*c8e0*/  LDL R5, [R1+0x110] ;  /* 0x0001100001057983 */ /* 0x001ee80000100800 */
[----:B------:R0:W-:Y:S04]  /*c8f0*/  STL [R1+0x13c], R4 ;  /* 0x00013c0401007387 */ /* 0x0001e80000100800 */
[----:B0-----:R-:W3:Y:S01]  /*c900*/  LDL.LU R4, [R1+0xcc] ;  /* 0x0000cc0001047983 */ /* 0x001ee20000300800 */
[----:B--2---:R-:W-:-:S02]  /*c910*/  R2UR UR4, R8 ;  /* 0x00000000080472ca */ /* 0x004fc400000e0000 */
[----:B----4-:R-:W-:Y:S01]  /*c920*/  IADD3 R22, P4, R12, R22, RZ ;  /* 0x000000160c167210 */ /* 0x010fe20007f9e0ff */
[----:B---3--:R-:W-:-:S05]  /*c930*/  HADD2.F32 R8, -RZ, R4.H0_H0 ;  /* 0x20000004ff087230 */ /* 0x008fca0000004100 */
[----:B------:R-:W-:-:S04]  /*c940*/  FMUL R8, R8, R16 ;  /* 0x0000001008087220 */ /* 0x000fc80000400000 */
[----:B------:R-:W-:Y:S02]  /*c950*/  FFMA R8, R13, R2, R8 ;  /* 0x000000020d087223 */ /* 0x000fe40000000008 */
[----:B------:R0:W5:Y:S04]  /*c960*/  LDL.LU R13, [R1+0x15c] ;  /* 0x00015c00010d7983 */ /* 0x0001680000300800 */
[----:B------:R0:W5:Y:S04]  /*c970*/  LDL.LU R12, [R1+0x158] ;  /* 0x00015800010c7983 */ /* 0x0001680000300800 */
[----:B------:R-:W2:Y:S01]  /*c980*/  LDL R23, [R1+0xc8] ;  /* 0x0000c80001177983 */ /* 0x000ea20000100800 */
[----:B------:R-:W-:Y:S01]  /*c990*/  F2FP.F16.F32.PACK_AB R8, RZ, R8 ;  /* 0x00000008ff08723e */ /* 0x000fe200000000ff */
[----:B--2---:R-:W-:-:S02]  /*c9a0*/  IMAD.X R23, R9, 0x1, R23, P4 ;  /* 0x0000000109177824 */ /* 0x004fc400020e0617 */
[----:B------:R-:W2:Y:S04]  /*c9b0*/  LDL R9, [R1+0xe8] ;  /* 0x0000e80001097983 */ /* 0x000ea80000100800 */
[----:B------:R3:W-:Y:S04]  /*c9c0*/  @P3 STG.E.U16 desc[UR36][R22.64], R8 ;  /* 0x0000000816003986 */ /* 0x0007e8000c101524 */
[----:B---3--:R-:W3:Y:S04]  /*c9d0*/  LDL R22, [R1+0xf8] ;  /* 0x0000f80001167983 */ /* 0x008ee80000100800 */
[----:B------:R-:W4:Y:S01]  /*c9e0*/  LDL R23, [R1+0x10c] ;  /* 0x00010c0001177983 */ /* 0x000f220000100800 */
[----:B------:R-:W-:-:S05]  /*c9f0*/  IADD3 R6, P3, R10, R6, RZ ;  /* 0x000000060a067210 */ /* 0x000fca0007f7e0ff */
[----:B------:R-:W-:Y:S02]  /*ca00*/  IMAD.X R7, R21, 0x1, R11, P3 ;  /* 0x0000000115077824 */ /* 0x000fe400018e060b */
[----:B------:R0:W5:Y:S04]  /*ca10*/  LDL.LU.64 R10, [R1+0x150] ;  /* 0x00015000010a7983 */ /* 0x0001680000300a00 */
[----:B------:R1:W-:Y:S01]  /*ca20*/  STL.64 [R1+0xd0], R6 ;  /* 0x0000d00601007387 */ /* 0x0003e20000100a00 */
[----:B------:R-:W-:Y:S01]  /*ca30*/  BSSY B1, `(.L_x_46) ;  /* 0x0000011000017945 */ /* 0x000fe20003800000 */
[----:B--2---:R-:W-:Y:S02]  /*ca40*/  IMAD.WIDE.U32 R8, R3, R9, R6 ;  /* 0x0000000903087225 */ /* 0x004fe400078e0006 */
[----:B-1----:R0:W5:Y:S01]  /*ca50*/  LDL.LU.64 R6, [R1+0x148] ;  /* 0x0001480001067983 */ /* 0x0021620000300a00 */
[----:B------:R-:W-:-:S04]  /*ca60*/  IADD3 R8, P3, R18, R8, RZ ;  /* 0x0000000812087210 */ /* 0x000fc80007f7e0ff */
[----:B------:R-:W-:Y:S02]  /*ca70*/  IADD3.X R9, R19, R5, R9, P3, !PT ;  /* 0x0000000513097210 */ /* 0x000fe40001ffe409 */
[----:B------:R0:W5:Y:S01]  /*ca80*/  LDL.LU R5, [R1+0x140] ;  /* 0x0001400001057983 */ /* 0x0001620000300800 */
[----:B---3--:R-:W-:-:S05]  /*ca90*/  IMAD.WIDE.U32 R8, R22, UR4, R8 ;  /* 0x0000000416087c25 */ /* 0x008fca000f8e0008 */
[----:B----4-:R-:W-:Y:S02]  /*caa0*/  IADD3 R9, R23, R9, RZ ;  /* 0x0000000917097210 */ /* 0x010fe40007ffe0ff */
[----:B------:R-:W-:-:S04]  /*cab0*/  LEA R22, P3, R8, R14, 0x1 ;  /* 0x0000000e08167211 */ /* 0x000fc800078608ff */
[----:B------:R-:W-:Y:S02]  /*cac0*/  LEA.HI.X R23, R8, R15, R9, 0x1, P3 ;  /* 0x0000000f08177211 */ /* 0x000fe400018f0c09 */
[----:B------:R-:W-:Y:S02]  /*cad0*/  PRMT R8, R4, 0x7610, R8 ;  /* 0x0000761004087816 */ /* 0x000fe40000000008 */
[----:B------:R0:W5:Y:S01]  /*cae0*/  LDL.LU R4, [R1+0x13c] ;  /* 0x00013c0001047983 */ /* 0x0001620000300800 */
[----:B------:R-:W-:-:S03]  /*caf0*/  ISETP.GT.AND P3, PT, R0, 0x1, P5 ;  /* 0x000000010000780c */ /* 0x000fc60002f64270 */
[----:B------:R0:W-:Y:S10]  /*cb00*/  STL.S16 [R1+0xa8], R8 ;  /* 0x0000a80801007387 */ /* 0x0001f40000100600 */
[----:B0-----:R-:W-:Y:S05]  /*cb10*/  @!P3 BRA `(.L_x_47) ;  /* 0x000000000008b947 */ /* 0x001fea0003800000 */
[----:B------:R-:W2:Y:S04]  /*cb20*/  LDG.E.LTC128B.U16 R8, desc[UR36][R22.64+0x2] ;  /* 0x0000022416087981 */ /* 0x000ea8000c1e1520 */
[----:B--2---:R0:W-:Y:S02]  /*cb30*/  STL [R1+0xa8], R8 ;  /* 0x0000a80801007387 */ /* 0x0041e40000100800 */
.L_x_47:
[----:B------:R-:W-:Y:S05]  /*cb40*/  BSYNC B1 ;  /* 0x0000000000017941 */ /* 0x000fea0003800000 */
.L_x_46:
[----:B------:R-:W2:Y:S04]  /*cb50*/  LDL.LU R9, [R1+0xac] ;  /* 0x0000ac0001097983 */ /* 0x000ea80000300800 */
[----:B-----5:R-:W-:Y:S04]  /*cb60*/  STL [R1+0x148], R12 ;  /* 0x0001480c01007387 */ /* 0x020fe80000100800 */
[----:B------:R-:W-:Y:S04]  /*cb70*/  STL [R1+0x144], R11 ;  /* 0x0001440b01007387 */ /* 0x000fe80000100800 */
[----:B------:R1:W-:Y:S04]  /*cb80*/  STL [R1+0x140], R10 ;  /* 0x0001400a01007387 */ /* 0x0003e80000100800 */
[----:B-1----:R-:W0:Y:S04]  /*cb90*/  LDL.LU R10, [R1+0xa8] ;  /* 0x0000a800010a7983 */ /* 0x002e280000300800 */
[----:B------:R1:W-:Y:S01]  /*cba0*/  STL [R1+0x13c], R3 ;  /* 0x00013c0301007387 */ /* 0x0003e20000100800 */
[----:B0-----:R-:W-:-:S05]  /*cbb0*/  HADD2.F32 R8, -RZ, R10.H0_H0 ;  /* 0x2000000aff087230 */ /* 0x001fca0000004100 */
[----:B------:R-:W-:-:S04]  /*cbc0*/  FMUL R8, R8, R16 ;  /* 0x0000001008087220 */ /* 0x000fc80000400000 */
[----:B--2---:R-:W-:Y:S02]  /*cbd0*/  FFMA R9, R9, R2, R8 ;  /* 0x0000000209097223 */ /* 0x004fe40000000008 */
[----:B------:R-:W2:Y:S03]  /*cbe0*/  LDL R8, [R1+0xfc] ;  /* 0x0000fc0001087983 */ /* 0x000ea60000100800 */
[----:B------:R-:W-:-:S04]  /*cbf0*/  F2FP.F16.F32.PACK_AB R9, RZ, R9 ;  /* 0x00000009ff09723e */ /* 0x000fc800000000ff */
[----:B------:R-:W-:Y:S02]  /*cc00*/  PRMT R12, R9, 0x7610, R12 ;  /* 0x00007610090c7816 */ /* 0x000fe4000000000c */
[----:B------:R-:W3:Y:S02]  /*cc10*/  LDL R9, [R1+0xc8] ;  /* 0x0000c80001097983 */ /* 0x000ee40000100800 */
[----:B------:R-:W-:Y:S02]  /*cc20*/  PRMT R11, R12, 0x7610, R11 ;  /* 0x000076100c0b7816 */ /* 0x000fe4000000000b */
[----:B-1----:R-:W-:Y:S01]  /*cc30*/  PRMT R3, R10, 0x7610, R3 ;  /* 0x000076100a037816 */ /* 0x002fe20000000003 */
[----:B------:R0:W5:Y:S01]  /*cc40*/  LDL.LU R12, [R1+0x148] ;  /* 0x00014800010c7983 */ /* 0x0001620000300800 */
[----:B--2---:R-:W-:-:S05]  /*cc50*/  IADD3 R8, P4, R8, R6, RZ ;  /* 0x0000000608087210 */ /* 0x004fca0007f9e0ff */
[----:B---3--:R-:W-:-:S05]  /*cc60*/  IMAD.X R9, R5, 0x1, R9, P4 ;  /* 0x0000000105097824 */ /* 0x008fca00020e0609 */
[----:B------:R1:W-:Y:S04]  /*cc70*/  @P3 STG.E.U16 desc[UR36][R8.64+0x2], R11 ;  /* 0x0000020b08003986 */ /* 0x0003e8000c101524 */
[----:B-1----:R0:W5:Y:S04]  /*cc80*/  LDL.LU R11, [R1+0x144] ;  /* 0x00014400010b7983 */ /* 0x0021680000300800 */
[----:B------:R0:W5:Y:S04]  /*cc90*/  LDL.LU R10, [R1+0x140] ;  /* 0x00014000010a7983 */ /* 0x0001680000300800 */
[----:B------:R1:W-:Y:S04]  /*cca0*/  STL.S16 [R1+0xa8], R3 ;  /* 0x0000a80301007387 */ /* 0x0003e80000100600 */
[----:B-1----:R0:W5:Y:S01]  /*ccb0*/  LDL.LU R3, [R1+0x13c] ;  /* 0x00013c0001037983 */ /* 0x0021620000300800 */
[----:B------:R-:W-:Y:S01]  /*ccc0*/  ISETP.GT.AND P4, PT, R0, 0x8, P2 ;  /* 0x000000080000780c */ /* 0x000fe20001784270 */
[----:B------:R-:W-:-:S12]  /*ccd0*/  BSSY B1, `(.L_x_48) ;  /* 0x0000006000017945 */ /* 0x000fd80003800000 */
[----:B0-----:R-:W-:Y:S05]  /*cce0*/  @!P4 BRA `(.L_x_49) ;  /* 0x000000000010c947 */ /* 0x001fea0003800000 */
[----:B------:R0:W-:Y:S04]  /*ccf0*/  STL [R1+0x13c], R0 ;  /* 0x00013c0001007387 */ /* 0x0001e80000100800 */
[----:B0-----:R-:W2:Y:S04]  /*cd00*/  LDG.E.LTC128B.U16 R0, desc[UR36][R232.64+0x10] ;  /* 0x00001024e8007981 */ /* 0x001ea8000c1e1520 */
[----:B--2---:R0:W-:Y:S04]  /*cd10*/  STL [R1+0xa8], R0 ;  /* 0x0000a80001007387 */ /* 0x0041e80000100800 */
[----:B0-----:R0:W5:Y:S02]  /*cd20*/  LDL.LU R0, [R1+0x13c] ;  /* 0x00013c0001007983 */ /* 0x0011640000300800 */
.L_x_49:
[----:B------:R-:W-:Y:S05]  /*cd30*/  BSYNC B1 ;  /* 0x0000000000017941 */ /* 0x000fea0003800000 */
.L_x_48:
[----:B------:R1:W-:Y:S04]  /*cd40*/  STL.64 [R1+0x170], R22 ;  /* 0x0001701601007387 */ /* 0x0003e80000100a00 */
[----:B-1----:R-:W2:Y:S04]  /*cd50*/  LDL.LU R23, [R1+0xb0] ;  /* 0x0000b00001177983 */ /* 0x002ea80000300800 */
[----:B------:R-:W-:Y:S04]  /*cd60*/  STL [R1+0x168], R20 ;  /* 0x0001681401007387 */ /* 0x000fe80000100800 */
[----:B------:R-:W-:Y:S04]  /*cd70*/  STL [R1+0x164], R17 ;  /* 0x0001641101007387 */ /* 0x000fe80000100800 */
[----:B------:R-:W-:Y:S04]  /*cd80*/  STL [R1+0x160], R9 ;  /* 0x0001600901007387 */ /* 0x000fe80000100800 */
[----:B------:R1:W-:Y:S04]  /*cd90*/  STL.64 [R1+0x158], R18 ;  /* 0x0001581201007387 */ /* 0x0003e80000100a00 */
[----:B-1----:R-:W3:Y:S04]  /*cda0*/  LDL R19, [R1+0xfc] ;  /* 0x0000fc0001137983 */ /* 0x002ee80000100800 */
[----:B------:R1:W-:Y:S04]  /*cdb0*/  STL.64 [R1+0x150], R14 ;  /* 0x0001500e01007387 */ /* 0x0003e80000100a00 */
[----:B-1----:R-:W4:Y:S04]  /*cdc0*/  LDL.LU.64 R14, [R1+0xa0] ;  /* 0x0000a000010e7983 */ /* 0x002f280000300a00 */
[----:B-----5:R1:W-:Y:S04]  /*cdd0*/  STL.64 [R1+0x148], R12 ;  /* 0x0001480c01007387 */ /* 0x0203e80000100a00 */
[----:B-1----:R-:W4:Y:S04]  /*cde0*/  LDL R12, [R1+0xc8] ;  /* 0x0000c800010c7983 */ /* 0x002f280000100800 */
[----:B------:R-:W4:Y:S04]  /*cdf0*/  LDL R13, [R1+0xe8] ;  /* 0x0000e800010d7983 */ /* 0x000f280000100800 */
[----:B------:R1:W-:Y:S04]  /*ce00*/  STL [R1+0x140], R8 ;  /* 0x0001400801007387 */ /* 0x0003e80000100800 */
[----:B-1----:R-:W2:Y:S04]  /*ce10*/  LDL.LU R8, [R1+0xa8] ;  /* 0x0000a80001087983 */ /* 0x002ea80000300800 */
[----:B------:R-:W-:Y:S01]  /*ce20*/  STL [R1+0x13c], R3 ;  /* 0x00013c0301007387 */ /* 0x000fe20000100800 */
[----:B--2---:R-:W-:-:S05]  /*ce30*/  HADD2.F32 R22, -RZ, R8.H0_H0 ;  /* 0x20000008ff167230 */ /* 0x004fca0000004100 */
[----:B------:R-:W-:Y:S01]  /*ce40*/  FMUL R20, R22, R16 ;  /* 0x0000001016147220 */ /* 0x000fe20000400000 */
[----:B------:R-:W-:-:S03]  /*ce50*/  @P4 IMAD.MOV.U32 R22, RZ, RZ, R6 ;  /* 0x000000ffff164224 */ /* 0x000fc600078e0006 */
[----:B------:R-:W-:Y:S01]  /*ce60*/  FFMA R20, R23, R2, R20 ;  /* 0x0000000217147223 */ /* 0x000fe20000000014 */
[----:B------:R-:W-:-:S04]  /*ce70*/  @P4 IMAD.MOV.U32 R23, RZ, RZ, R5 ;  /* 0x000000ffff174224 */ /* 0x000fc800078e0005 */
[----:B------:R-:W-:-:S04]  /*ce80*/  F2FP.F16.F32.PACK_AB R18, RZ, R20 ;  /* 0x00000014ff12723e */ /* 0x000fc800000000ff */
[----:B------:R-:W-:-:S04]  /*ce90*/  PRMT R17, R18, 0x7610, R17 ;  /* 0x0000761012117816 */ /* 0x000fc80000000011 */
[----:B------:R-:W-:Y:S01]  /*cea0*/  PRMT R9, R17, 0x7610, R9 ;  /* 0x0000761011097816 */ /* 0x000fe20000000009 */
[----:B------:R-:W-:-:S04]  /*ceb0*/  IMAD.U32 R17, RZ, RZ, UR9 ;  /* 0x00000009ff117e24 */ /* 0x000fc8000f8e00ff */
[----:B------:R1:W-:Y:S02]  /*cec0*/  @P4 STG.E.U16 desc[UR36][R22.64+0x10], R9 ;  /* 0x0000100916004986 */ /* 0x0003e4000c101524 */
[----:B-1----:R-:W-:Y:S02]  /*ced0*/  MOV R9, UR8 ;  /* 0x0000000800097c02 */ /* 0x002fe40008000f00 */
[----:B------:R1:W5:Y:S01]  /*cee0*/  LDL.LU.64 R22, [R1+0x170] ;  /* 0x0001700001167983 */ /* 0x0003620000300a00 */
[----:B------:R-:W-:Y:S02]  /*cef0*/  MOV R20, UR9 ;  /* 0x0000000900147c02 */ /* 0x000fe40008000f00 */
[----:B------:R-:W-:Y:S01]  /*cf00*/  SHF.L.U64.HI R9, R9, 0x9, R17 ;  /* 0x0000000909097819 */ /* 0x000fe20000010211 */
[----:B------:R-:W-:-:S04]  /*cf10*/  IMAD.U32 R17, RZ, RZ, UR8 ;  /* 0x00000008ff117e24 */ /* 0x000fc8000f8e00ff */
[C---:B------:R-:W-:Y:S01]  /*cf20*/  IMAD.SHL.U32 R18, R17.reuse, 0x200, RZ ;  /* 0x0000020011127824 */ /* 0x040fe200078e00ff */
[----:B------:R-:W-:Y:S01]  /*cf30*/  STL [R1+0x11c], R9 ;  /* 0x00011c0901007387 */ /* 0x000fe20000100800 */
[----:B------:R-:W-:-:S03]  /*cf40*/  SHF.L.U64.HI R17, R17, 0x8, R20 ;  /* 0x0000000811117819 */ /* 0x000fc60000010214 */
[----:B------:R3:W-:Y:S04]  /*cf50*/  STL [R1+0xb0], R18 ;  /* 0x0000b01201007387 */ /* 0x0007e80000100800 */
[----:B------:R1:W5:Y:S04]  /*cf60*/  LDL.LU R20, [R1+0x168] ;  /* 0x0001680001147983 */ /* 0x0003680000300800 */
[----:B------:R2:W-:Y:S01]  /*cf70*/  STL [R1+0x128], R17 ;  /* 0x0001281101007387 */ /* 0x0005e20000100800 */
[----:B---3--:R-:W-:-:S04]  /*cf80*/  IADD3 R18, P3, P4, R19, R10, R18 ;  /* 0x0000000a13127210 */ /* 0x008fc80007c7e012 */
[----:B----4-:R-:W-:Y:S01]  /*cf90*/  IADD3.X R19, R12, R11, R9, P3, P4 ;  /* 0x0000000b0c137210 */ /* 0x010fe20001fe8409 */
[----:B------:R-:W-:Y:S01]  /*cfa0*/  IMAD.U32 R12, RZ, RZ, UR8 ;  /* 0x00000008ff0c7e24 */ /* 0x000fe2000f8e00ff */
[----:B--2---:R1:W5:Y:S03]  /*cfb0*/  LDL.LU R17, [R1+0x164] ;  /* 0x0001640001117983 */ /* 0x0043660000300800 */
[----:B------:R-:W-:Y:S01]  /*cfc0*/  IMAD.SHL.U32 R12, R12, 0x100, RZ ;  /* 0x000001000c0c7824 */ /* 0x000fe200078e00ff */
[----:B------:R1:W5:Y:S04]  /*cfd0*/  LDL.LU R9, [R1+0x160] ;  /* 0x0001600001097983 */ /* 0x0003680000300800 */
[----:B------:R2:W-:Y:S01]  /*cfe0*/  STL.64 [R1+0xd8], R18 ;  /* 0x0000d81201007387 */ /* 0x0005e20000100a00 */
[----:B------:R-:W-:-:S03]  /*cff0*/  PRMT R3, R8, 0x7610, R3 ;  /* 0x0000761008037816 */ /* 0x000fc60000000003 */
[----:B--2---:R1:W5:Y:S01]  /*d000*/  LDL.LU.64 R18, [R1+0x158] ;  /* 0x0001580001127983 */ /* 0x0043620000300a00 */
[----:B------:R-:W-:-:S03]  /*d010*/  ISETP.GT.AND P3, PT, R0, 0x9, P2 ;  /* 0x000000090000780c */ /* 0x000fc60001764270 */
[----:B------:R2:W-:Y:S02]  /*d020*/  STL [R1+0x124], R12 ;  /* 0x0001240c01007387 */ /* 0x0005e40000100800 */
[----:B--2---:R-:W-:Y:S02]  /*d030*/  IMAD.WIDE.U32 R12, R13, 0x78, R14 ;  /* 0x000000780d0c7825 */ /* 0x004fe400078e000e */
[----:B------:R1:W5:Y:S04]  /*d040*/  LDL.LU.64 R14, [R1+0x150] ;  /* 0x00015000010e7983 */ /* 0x0003680000300a00 */
[----:B------:R2:W-:Y:S04]  /*d050*/  STL.64 [R1+0xa0], R12 ;  /* 0x0000a00c01007387 */ /* 0x0005e80000100a00 */
[----:B--2---:R1:W5:Y:S04]  /*d060*/  LDL.LU.64 R12, [R1+0x148] ;  /* 0x00014800010c7983 */ /* 0x0043680000300a00 */
[----:B------:R1:W5:Y:S04]  /*d070*/  LDL.LU R8, [R1+0x140] ;  /* 0x0001400001087983 */ /* 0x0003680000300800 */
[----:B------:R2:W-:Y:S04]  /*d080*/  STL.S16 [R1+0xa8], R3 ;  /* 0x0000a80301007387 */ /* 0x0005e80000100600 */
[----:B--2---:R1:W5:Y:S01]  /*d090*/  LDL.LU R3, [R1+0x13c] ;  /* 0x00013c0001037983 */ /* 0x0043620000300800 */
[----:B------:R-:W-:Y:S04]  /*d0a0*/  BSSY B1, `(.L_x_50) ;  /* 0x0000006000017945 */ /* 0x000fe80003800000 */
[----:B------:R-:W-:Y:S05]  /*d0b0*/  @!P3 BRA `(.L_x_51) ;  /* 0x000000000010b947 */ /* 0x000fea0003800000 */
[----:B------:R2:W-:Y:S04]  /*d0c0*/  STL [R1+0x13c], R0 ;  /* 0x00013c0001007387 */ /* 0x0005e80000100800 */
[----:B--2---:R-:W2:Y:S04]  /*d0d0*/  LDG.E.LTC128B.U16 R0, desc[UR36][R232.64+0x12] ;  /* 0x00001224e8007981 */ /* 0x004ea8000c1e1520 */
[----:B--2---:R2:W-:Y:S04]  /*d0e0*/  STL [R1+0xa8], R0 ;  /* 0x0000a80001007387 */ /* 0x0045e80000100800 */
[----:B--2---:R2:W5:Y:S02]  /*d0f0*/  LDL.LU R0, [R1+0x13c] ;  /* 0x00013c0001007983 */ /* 0x0045640000300800 */
.L_x_51:
[----:B------:R-:W-:Y:S05]  /*d100*/  BSYNC B1 ;  /* 0x0000000000017941 */ /* 0x000fea0003800000 */
.L_x_50:
[----:B------:R-:W-:Y:S04]  /*d110*/  STL [R1+0x17c], R25 ;  /* 0x00017c1901007387 */ /* 0x000fe80000100800 */
[----:B------:R3:W-:Y:S04]  /*d120*/  STL [R1+0x178], R24 ;  /* 0x0001781801007387 */ /* 0x0007e80000100800 */
[----:B---3--:R-:W3:Y:S04]  /*d130*/  LDL R24, [R1+0x128] ;  /* 0x0001280001187983 */ /* 0x008ee80000100800 */
[----:B-----5:R4:W-:Y:S04]  /*d140*/  STL.64 [R1+0x170], R22 ;  /* 0x0001701601007387 */ /* 0x0209e80000100a00 */
[----:B----4-:R-:W4:Y:S04]  /*d150*/  LDL.LU.64 R22, [R1+0xa0] ;  /* 0x0000a00001167983 */ /* 0x010f280000300a00 */
[----:B------:R0:W-:Y:S04]  /*d160*/  STL.64 [R1+0x168], R20 ;  /* 0x0001681401007387 */ /* 0x0001e80000100a00 */
[----:B0-----:R-:W2:Y:S04]  /*d170*/  LDL.64 R20, [R1+0xc0] ;  /* 0x0000c00001147983 */ /* 0x001ea80000100a00 */
[----:B------:R0:W-:Y:S04]  /*d180*/  STL.64 [R1+0x160], R18 ;  /* 0x0001601201007387 */ /* 0x0001e80000100a00 */
[----:B0-----:R-:W3:Y:S04]  /*d190*/  LDL.64 R18, [R1+0xf0] ;  /* 0x0000f00001127983 */ /* 0x001ee80000100a00 */
[----:B------:R0:W-:Y:S04]  /*d1a0*/  STL [R1+0x158], R17 ;  /* 0x0001581101007387 */ /* 0x0001e80000100800 */
[----:B0-----:R-:W3:Y:S04]  /*d1b0*/  LDL R17, [R1+0xec] ;  /* 0x0000ec0001117983 */ /* 0x001ee80000100800 */
[----:B------:R0:W-:Y:S04]  /*d1c0*/  STL [R1+0x154], R15 ;  /* 0x0001540f01007387 */ /* 0x0001e80000100800 */
[----:B0-----:R-:W2:Y:S04]  /*d1d0*/  LDL.LU R15, [R1+0x100] ;  /* 0x00010000010f7983 */ /* 0x001ea80000300800 */
[----:B------:R0:W-:Y:S04]  /*d1e0*/  STL [R1+0x150], R14 ;  /* 0x0001500e01007387 */ /* 0x0001e80000100800 */
[----:B0-----:R-:W3:Y:S04]  /*d1f0*/  LDL.LU R14, [R1+0xb4] ;  /* 0x0000b400010e7983 */ /* 0x001ee80000300800 */
[----:B------:R-:W-:Y:S04]  /*d200*/  STL.64 [R1+0x148], R10 ;  /* 0x0001480a01007387 */ /* 0x000fe80000100a00 */
[----:B------:R-:W-:Y:S04]  /*d210*/  STL [R1+0x144], R9 ;  /* 0x0001440901007387 */ /* 0x000fe80000100800 */
[----:B------:R0:W-:Y:S04]  /*d220*/  STL [R1+0x140], R8 ;  /* 0x0001400801007387 */ /* 0x0001e80000100800 */
[----:B0-----:R-:W3:Y:S04]  /*d230*/  LDL.LU R8, [R1+0xa8] ;  /* 0x0000a80001087983 */ /* 0x001ee80000300800 */
[----:B------:R-:W-:Y:S01]  /*d240*/  STL [R1+0x13c], R3 ;  /* 0x00013c0301007387 */ /* 0x000fe20000100800 */
[----:B----4-:R-:W-:-:S05]  /*d250*/  IADD3 R25, P6, R12, R22, RZ ;  /* 0x000000160c197210 */ /* 0x010fca0007fde0ff */
[----:B------:R0:W-:Y:S04]  /*d260*/  STL [R1+0xcc], R25 ;  /* 0x0000cc1901007387 */ /* 0x0001e80000100800 */
[----:B0-----:R0:W5:Y:S01]  /*d270*/  LDL.LU R25, [R1+0x17c] ;  /* 0x00017c0001197983 */ /* 0x0011620000300800 */
[----:B--2---:R-:W-:-:S04]  /*d280*/  LOP3.LUT R15, R15, 0xffffffef, RZ, 0xc0, !PT ;  /* 0xffffffef0f0f7812 */ /* 0x004fc800078ec0ff */
[----:B------:R-:W-:Y:S02]  /*d290*/  @P0 LOP3.LUT R15, R15, 0x10, RZ, 0xfc, !PT ;  /* 0x000000100f0f0812 */ /* 0x000fe400078efcff */
[----:B------:R-:W-:Y:S02]  /*d2a0*/  IADD3 R13, P0, P4, R12, R22, R20 ;  /* 0x000000160c0d7210 */ /* 0x000fe40007c1e014 */
[----:B------:R-:W2:Y:S04]  /*d2b0*/  LDL R12, [R1+0x124] ;  /* 0x00012400010c7983 */ /* 0x000ea80000100800 */
[----:B------:R4:W-:Y:S04]  /*d2c0*/  STL [R1+0x120], R13 ;  /* 0x0001200d01007387 */ /* 0x0009e80000100800 */
[----:B----4-:R-:W2:Y:S01]  /*d2d0*/  LDL R13, [R1+0xfc] ;  /* 0x0000fc00010d7983 */ /* 0x010ea20000100800 */
[----:B------:R-:W-:-:S04]  /*d2e0*/  LOP3.LUT R15, R15, 0xfffffffd, RZ, 0xc0, !PT ;  /* 0xfffffffd0f0f7812 */ /* 0x000fc800078ec0ff */
[----:B------:R-:W-:Y:S02]  /*d2f0*/  @P6 LOP3.LUT R15, R15, 0x2, RZ, 0xfc, !PT ;  /* 0x000000020f0f6812 */ /* 0x000fe400078efcff */
[----:B--2---:R-:W-:Y:S02]  /*d300*/  IADD3 R12, P5, P6, R13, R6, R12 ;  /* 0x000000060d0c7210 */ /* 0x004fe40007ebe00c */
[----:B------:R-:W2:Y:S01]  /*d310*/  LDL R13, [R1+0xc8] ;  /* 0x0000c800010d7983 */ /* 0x000ea20000100800 */
[----:B---3--:R-:W-:Y:S01]  /*d320*/  IMAD.IADD R17, R17, 0x1, R23 ;  /* 0x0000000111117824 */ /* 0x008fe200078e0217 */
[----:B------:R-:W-:Y:S02]  /*d330*/  PRMT R3, R8, 0x7610, R3 ;  /* 0x0000761008037816 */ /* 0x000fe40000000003 */
[----:B--2---:R-:W-:Y:S02]  /*d340*/  IADD3.X R13, R13, R5, R24, P5, P6 ;  /* 0x000000050d0d7210 */ /* 0x004fe40002fec418 */
[----:B------:R0:W5:Y:S04]  /*d350*/  LDL.LU R24, [R1+0x178] ;  /* 0x0001780001187983 */ /* 0x0001680000300800 */
[----:B------:R-:W-:Y:S01]  /*d360*/  STL [R1+0x100], R15 ;  /* 0x0001000f01007387 */ /* 0x000fe20000100800 */
[----:B------:R-:W-:-:S03]  /*d370*/  LOP3.LUT P6, RZ, R15, 0x4, RZ, 0xc0, !PT ;  /* 0x000000040fff7812 */ /* 0x000fc600078cc0ff */
[----:B------:R0:W5:Y:S04]  /*d380*/  LDL.LU.64 R22, [R1+0x170] ;  /* 0x0001700001167983 */ /* 0x0001680000300a00 */
[----:B------:R2:W-:Y:S02]  /*d390*/  STL [R1+0xac], R17 ;  /* 0x0000ac1101007387 */ /* 0x0005e40000100800 */
[----:B--2---:R-:W-:Y:S02]  /*d3a0*/  IADD3.X R17, R19, R17, R21, P0, P4 ;  /* 0x0000001113117210 */ /* 0x004fe400007e8415 */
[----:B------:R-:W-:Y:S01]  /*d3b0*/  LOP3.LUT P0, RZ, R15, 0x10, RZ, 0xc0, !PT ;  /* 0x000000100fff7812 */ /* 0x000fe2000780c0ff */
[----:B------:R-:W-:Y:S01]  /*d3c0*/  HADD2.F32 R15, -RZ, R8.H0_H0 ;  /* 0x20000008ff0f7230 */ /* 0x000fe20000004100 */
[----:B------:R0:W5:Y:S04]  /*d3d0*/  LDL.LU.64 R20, [R1+0x168] ;  /* 0x0001680001147983 */ /* 0x0001680000300a00 */
[----:B------:R-:W-:Y:S01]  /*d3e0*/  FMUL R15, R15, R16 ;  /* 0x000000100f0f7220 */ /* 0x000fe20000400000 */
[----:B------:R0:W5:Y:S03]  /*d3f0*/  LDL.LU.64 R18, [R1+0x160] ;  /* 0x0001600001127983 */ /* 0x0001660000300a00 */
[----:B------:R-:W-:-:S05]  /*d400*/  FFMA R14, R14, R2, R15 ;  /* 0x000000020e0e7223 */ /* 0x000fca000000000f */
[----:B------:R-:W-:-:S04]  /*d410*/  F2FP.F16.F32.PACK_AB R11, RZ, R14 ;  /* 0x0000000eff0b723e */ /* 0x000fc800000000ff */
[----:B------:R-:W-:Y:S01]  /*d420*/  PRMT R10, R11, 0x7610, R10 ;  /* 0x000076100b0a7816 */ /* 0x000fe2000000000a */
[----:B------:R-:W-:-:S03]  /*d430*/  @P3 IMAD.MOV.U32 R11, RZ, RZ, R5 ;  /* 0x000000ffff0b3224 */ /* 0x000fc600078e0005 */
[----:B------:R-:W-:Y:S02]  /*d440*/  PRMT R9, R10, 0x7610, R9 ;  /* 0x000076100a097816 */ /* 0x000fe40000000009 */
[----:B------:R-:W-:Y:S01]  /*d450*/  @P3 MOV R10, R6 ;  /* 0x00000006000a3202 */ /* 0x000fe20000000f00 */
[----:B------:R2:W-:Y:S04]  /*d460*/  STL [R1+0x130], R17 ;  /* 0x0001301101007387 */ /* 0x0005e80000100800 */
[----:B------:R3:W-:Y:S04]  /*d470*/  @P3 STG.E.U16 desc[UR36][R10.64+0x12], R9 ;  /* 0x000012090a003986 */ /* 0x0007e8000c101524 */
[----:B--2---:R0:W5:Y:S04]  /*d480*/  LDL.LU R17, [R1+0x158] ;  /* 0x0001580001117983 */ /* 0x0041680000300800 */
[----:B------:R0:W5:Y:S04]  /*d490*/  LDL.LU R15, [R1+0x154] ;  /* 0x00015400010f7983 */ /* 0x0001680000300800 */
[----:B------:R0:W5:Y:S04]  /*d4a0*/  LDL.LU R14, [R1+0x150] ;  /* 0x00015000010e7983 */ /* 0x0001680000300800 */
[----:B---3--:R0:W5:Y:S04]  /*d4b0*/  LDL.LU.64 R10, [R1+0x148] ;  /* 0x00014800010a7983 */ /* 0x0081680000300a00 */
[----:B------:R0:W5:Y:S04]  /*d4c0*/  LDL.LU R9, [R1+0x144] ;  /* 0x0001440001097983 */ /* 0x0001680000300800 */
[----:B------:R0:W5:Y:S04]  /*d4d0*/  LDL.LU R8, [R1+0x140] ;  /* 0x0001400001087983 */ /* 0x0001680000300800 */
[----:B------:R2:W-:Y:S04]  /*d4e0*/  STL.S16 [R1+0xa8], R3 ;  /* 0x0000a80301007387 */ /* 0x0005e80000100600 */
[----:B--2---:R0:W5:Y:S01]  /*d4f0*/  LDL.LU R3, [R1+0x13c] ;  /* 0x00013c0001037983 */ /* 0x0041620000300800 */
[----:B------:R-:W-:Y:S01]  /*d500*/  ISETP.GT.AND P3, PT, R0, 0x8, P6 ;  /* 0x000000080000780c */ /* 0x000fe20003764270 */
[----:B------:R-:W-:-:S12]  /*d510*/  BSSY B1, `(.L_x_52) ;  /* 0x0000006000017945 */ /* 0x000fd80003800000 */
[----:B0-----:R-:W-:Y:S05]  /*d520*/  @!P3 BRA `(.L_x_53) ;  /* 0x000000000010b947 */ /* 0x001fea0003800000 */
[----:B------:R0:W-:Y:S04]  /*d530*/  STL [R1+0x13c], R0 ;  /* 0x00013c0001007387 */ /* 0x0001e80000100800 */
[----:B0----5:R-:W2:Y:S04]  /*d540*/  LDG.E.LTC128B.U16 R0, desc[UR36][R22.64+0x10] ;  /* 0x0000102416007981 */ /* 0x021ea8000c1e1520 */
[----:B--2---:R0:W-:Y:S04]  /*d550*/  STL [R1+0xa8], R0 ;  /* 0x0000a80001007387 */ /* 0x0041e80000100800 */
[----:B0-----:R0:W5:Y:S02]  /*d560*/  LDL.LU R0, [R1+0x13c] ;  /* 0x00013c0001007983 */ /* 0x0011640000300800 */
.L_x_53:
[----:B------:R-:W-:Y:S05]  /*d570*/  BSYNC B1 ;  /* 0x0000000000017941 */ /* 0x000fea0003800000 */
.L_x_52:
[----:B-----5:R2:W-:Y:S04]  /*d580*/  STL [R1+0x174], R25 ;  /* 0x0001741901007387 */ /* 0x0205e80000100800 */
[----:B--2---:R-:W2:Y:S04]  /*d590*/  LDL R25, [R1+0x108] ;  /* 0x0001080001197983 */ /* 0x004ea80000100800 */
[----:B------:R3:W-:Y:S04]  /*d5a0*/  STL [R1+0x170], R24 ;  /* 0x0001701801007387 */ /* 0x0007e80000100800 */
[----:B---3--:R-:W3:Y:S04]  /*d5b0*/  LDL.LU R24, [R1+0xb8] ;  /* 0x0000b80001187983 */ /* 0x008ee80000300800 */
[----:B------:R-:W-:Y:S04]  /*d5c0*/  STL [R1+0x16c], R23 ;  /* 0x00016c1701007387 */ /* 0x000fe80000100800 */
[----:B------:R-:W-:Y:S04]  /*d5d0*/  STL [R1+0x168], R22 ;  /* 0x0001681601007387 */ /* 0x000fe80000100800 */
[----:B------:R-:W-:Y:S04]  /*d5e0*/  STL [R1+0x164], R17 ;  /* 0x0001641101007387 */ /* 0x000fe80000100800 */
[----:B------:R4:W-:Y:S04]  /*d5f0*/  STL [R1+0x160], R11 ;  /* 0x0001600b01007387 */ /* 0x0009e80000100800 */
[----:B----4-:R-:W4:Y:S04]  /*d600*/  LDL R11, [R1+0xec] ;  /* 0x0000ec00010b7983 */ /* 0x010f280000100800 */
[----:B------:R1:W-:Y:S04]  /*d610*/  STL.64 [R1+0x158], R12 ;  /* 0x0001580c01007387 */ /* 0x0003e80000100a00 */
[----:B-1----:R-:W4:Y:S04]  /*d620*/  LDL.64 R12, [R1+0xc0] ;  /* 0x0000c000010c7983 */ /* 0x002f280000100a00 */
[----:B------:R1:W-:Y:S04]  /*d630*/  STL [R1+0x150], R10 ;  /* 0x0001500a01007387 */ /* 0x0003e80000100800 */
[----:B-1----:R-:W3:Y:S04]  /*d640*/  LDL R10, [R1+0xe8] ;  /* 0x0000e800010a7983 */ /* 0x002ee80000100800 */
[----:B------:R1:W-:Y:S04]  /*d650*/  STL.64 [R1+0x148], R6 ;  /* 0x0001480601007387 */ /* 0x0003e80000100a00 */
[----:B-1----:R-:W4:Y:S04]  /*d660*/  LDL R6, [R1+0x110] ;  /* 0x0001100001067983 */ /* 0x002f280000100800 */
[----:B------:R-:W4:Y:S04]  /*d670*/  LDL R7, [R1+0xf8] ;  /* 0x0000f80001077983 */ /* 0x000f280000100800 */
[----:B------:R1:W-:Y:S04]  /*d680*/  STL [R1+0x140], R5 ;  /* 0x0001400501007387 */ /* 0x0003e80000100800 */
[----:B-1----:R-:W4:Y:S04]  /*d690*/  LDL.LU R5, [R1+0xa8] ;  /* 0x0000a80001057983 */ /* 0x002f280000300800 */
[----:B------:R-:W-:Y:S01]  /*d6a0*/  STL [R1+0x13c], R4 ;  /* 0x00013c0401007387 */ /* 0x000fe20000100800 */
[----:B--2---:R-:W-:Y:S01]  /*d6b0*/  R2UR UR4, R25 ;  /* 0x00000000190472ca */ /* 0x004fe200000e0000 */
[----:B---3--:R-:W-:-:S04]  /*d6c0*/  IMAD.WIDE.U32 R20, R10, 0x78, R20 ;  /* 0x000000780a147825 */ /* 0x008fc800078e0014 */
[----:B----4-:R-:W-:-:S05]  /*d6d0*/  HADD2.F32 R25, -RZ, R5.H0_H0 ;  /* 0x20000005ff197230 */ /* 0x010fca0000004100 */
[----:B------:R-:W-:-:S04]  /*d6e0*/  FMUL R25, R25, R16 ;  /* 0x0000001019197220 */ /* 0x000fc80000400000 */
[----:B------:R-:W-:Y:S02]  /*d6f0*/  FFMA R24, R24, R2, R25 ;  /* 0x0000000218187223 */ /* 0x000fe40000000019 */
[----:B------:R1:W5:Y:S03]  /*d700*/  LDL.LU R25, [R1+0x174] ;  /* 0x0001740001197983 */ /* 0x0003660000300800 */
[----:B------:R-:W-:Y:S02]  /*d710*/  F2FP.F16.F32.PACK_AB R23, RZ, R24 ;  /* 0x00000018ff17723e */ /* 0x000fe400000000ff */
[----:B------:R1:W5:Y:S02]  /*d720*/  LDL.LU R24, [R1+0x170] ;  /* 0x0001700001187983 */ /* 0x0003640000300800 */
[----:B------:R-:W-:Y:S02]  /*d730*/  PRMT R22, R23, 0x7610, R22 ;  /* 0x0000761017167816 */ /* 0x000fe40000000016 */
[----:B------:R1:W5:Y:S02]  /*d740*/  LDL.LU R23, [R1+0x16c] ;  /* 0x00016c0001177983 */ /* 0x0003640000300800 */
[----:B------:R-:W-:-:S02]  /*d750*/  PRMT R17, R22, 0x7610, R17 ;  /* 0x0000761016117816 */ /* 0x000fc40000000011 */
[----:B------:R1:W5:Y:S04]  /*d760*/  LDL.LU R22, [R1+0x168] ;  /* 0x0001680001167983 */ /* 0x0003680000300800 */
[----:B------:R2:W-:Y:S01]  /*d770*/  @P3 STG.E.U16 desc[UR36][R8.64+0x10], R17 ;  /* 0x0000101108003986 */ /* 0x0005e2000c101524 */
[----:B------:R-:W-:-:S04]  /*d780*/  IADD3 R20, P3, R12, R20, RZ ;  /* 0x000000140c147210 */ /* 0x000fc80007f7e0ff */
[----:B------:R-:W-:-:S03]  /*d790*/  IADD3.X R21, R13, R11, R21, P3, !PT ;  /* 0x0000000b0d157210 */ /* 0x000fc60001ffe415 */
[----:B------:R-:W-:Y:S01]  /*d7a0*/  IMAD.WIDE.U32 R20, R3, R10, R20 ;  /* 0x0000000a03147225 */ /* 0x000fe200078e0014 */
[----:B--2---:R1:W5:Y:S02]  /*d7b0*/  LDL.LU R17, [R1+0x164] ;  /* 0x0001640001117983 */ /* 0x0043640000300800 */
[----:B------:R-:W-:Y:S02]  /*d7c0*/  IADD3 R20, P3, R18, R20, RZ ;  /* 0x0000001412147210 */ /* 0x000fe40007f7e0ff */
[----:B------:R1:W5:Y:S02]  /*d7d0*/  LDL.LU R11, [R1+0x160] ;  /* 0x00016000010b7983 */ /* 0x0003640000300800 */
[----:B------:R-:W-:Y:S02]  /*d7e0*/  IADD3.X R21, R19, R6, R21, P3, !PT ;  /* 0x0000000613157210 */ /* 0x000fe40001ffe415 */
[----:B------:R1:W5:Y:S04]  /*d7f0*/  LDL.LU.64 R12, [R1+0x158] ;  /* 0x00015800010c7983 */ /* 0x0003680000300a00 */
[----:B------:R1:W5:Y:S01]  /*d800*/  LDL.LU R10, [R1+0x150] ;  /* 0x00015000010a7983 */ /* 0x0003620000300800 */
[----:B------:R-:W-:-:S03]  /*d810*/  IMAD.WIDE.U32 R6, R7, UR4, R20 ;  /* 0x0000000407067c25 */ /* 0x000fc6000f8e0014 */
[----:B------:R-:W2:Y:S01]  /*d820*/  LDL R21, [R1+0x10c] ;  /* 0x00010c0001157983 */ /* 0x000ea20000100800 */
[----:B------:R-:W-:Y:S02]  /*d830*/  LEA R20, P3, R6, R14, 0x1 ;  /* 0x0000000e06147211 */ /* 0x000fe400078608ff */
[----:B------:R-:W-:Y:S01]  /*d840*/  PRMT R4, R5, 0x7610, R4 ;  /* 0x0000761005047816 */ /* 0x000fe20000000004 */
[----:B--2---:R-:W-:-:S05]  /*d850*/  IMAD.IADD R21, R21, 0x1, R7 ;  /* 0x0000000115157824 */ /* 0x004fca00078e0207 */
[----:B------:R-:W-:Y:S02]  /*d860*/  LEA.HI.X R21, R6, R15, R21, 0x1, P3 ;  /* 0x0000000f06157211 */ /* 0x000fe400018f0c15 */
[----:B------:R1:W5:Y:S01]  /*d870*/  LDL.LU.64 R6, [R1+0x148] ;  /* 0x0001480001067983 */ /* 0x0003620000300a00 */
[----:B------:R-:W-:-:S03]  /*d880*/  ISETP.GT.AND P3, PT, R0, 0x9, P6 ;  /* 0x000000090000780c */ /* 0x000fc60003764270 */
[----:B------:R1:W5:Y:S04]  /*d890*/  LDL.LU R5, [R1+0x140] ;  /* 0x0001400001057983 */ /* 0x0003680000300800 */
[----:B------:R2:W-:Y:S04]  /*d8a0*/  STL.S16 [R1+0xa8], R4 ;  /* 0x0000a80401007387 */ /* 0x0005e80000100600 */
[----:B--2---:R1:W5:Y:S01]  /*d8b0*/  LDL.LU R4, [R1+0x13c] ;  /* 0x00013c0001047983 */ /* 0x0043620000300800 */
[----:B------:R-:W-:Y:S04]  /*d8c0*/  BSSY B1, `(.L_x_54) ;  /* 0x0000006000017945 */ /* 0x000fe80003800000 */
[----:B------:R-:W-:Y:S05]  /*d8d0*/  @!P3 BRA `(.L_x_55) ;  /* 0x000000000010b947 */ /* 0x000fea0003800000 */
[----:B------:R2:W-:Y:S04]  /*d8e0*/  STL [R1+0x13c], R0 ;  /* 0x00013c0001007387 */ /* 0x0005e80000100800 */
[----:B--2--5:R-:W2:Y:S04]  /*d8f0*/  LDG.E.LTC128B.U16 R0, desc[UR36][R22.64+0x12] ;  /* 0x0000122416007981 */ /* 0x024ea8000c1e1520 */
[----:B--2---:R2:W-:Y:S04]  /*d900*/  STL [R1+0xa8], R0 ;  /* 0x0000a80001007387 */ /* 0x0045e80000100800 */
[----:B--2---:R2:W5:Y:S02]  /*d910*/  LDL.LU R0, [R1+0x13c] ;  /* 0x00013c0001007983 */ /* 0x0045640000300800 */
.L_x_55:
[----:B------:R-:W-:Y:S05]  /*d920*/  BSYNC B1 ;  /* 0x0000000000017941 */ /* 0x000fea0003800000 */
.L_x_54:
[----:B------:R3:W-:Y:S04]  /*d930*/  STL [R1+0x190], R31 ;  /* 0x0001901f01007387 */ /* 0x0007e80000100800 */
[----:B---3--:R-:W3:Y:S04]  /*d940*/  LDL R31, [R1+0x100] ;  /* 0x00010000011f7983 */ /* 0x008ee80000100800 */
[----:B------:R4:W-:Y:S04]  /*d950*/  STL [R1+0x18c], R30 ;  /* 0x00018c1e01007387 */ /* 0x0009e80000100800 */
[----:B----4-:R-:W4:Y:S04]  /*d960*/  LDL.LU R30, [R1+0xbc] ;  /* 0x0000bc00011e7983 */ /* 0x010f280000300800 */
[----:B------:R-:W-:Y:S04]  /*d970*/  STL [R1+0x188], R29 ;  /* 0x0001881d01007387 */ /* 0x000fe80000100800 */
[----:B------:R-:W-:Y:S04]  /*d980*/  STL [R1+0x184], R28 ;  /* 0x0001841c01007387 */ /* 0x000fe80000100800 */
[----:B------:R0:W-:Y:S04]  /*d990*/  STL [R1+0x180], R27 ;  /* 0x0001801b01007387 */ /* 0x0001e80000100800 */
[----:B0-----:R-:W2:Y:S04]  /*d9a0*/  LDL.LU R27, [R1+0xac] ;  /* 0x0000ac00011b7983 */ /* 0x001ea80000300800 */
[----:B------:R0:W-:Y:S04]  /*d9b0*/  STL [R1+0x17c], R26 ;  /* 0x00017c1a01007387 */ /* 0x0001e80000100800 */
[----:B0-----:R-:W2:Y:S04]  /*d9c0*/  LDL.LU R26, [R1+0xcc] ;  /* 0x0000cc00011a7983 */ /* 0x001ea80000300800 */
[----:B-----5:R0:W-:Y:S04]  /*d9d0*/  STL [R1+0x178], R23 ;  /* 0x0001781701007387 */ /* 0x0201e80000100800 */
[----:B0-----:R-:W4:Y:S04]  /*d9e0*/  LDL.LU R23, [R1+0xa8] ;  /* 0x0000a80001177983 */ /* 0x001f280000300800 */
[----:B------:R0:W-:Y:S04]  /*d9f0*/  STL.64 [R1+0x170], R24 ;  /* 0x0001701801007387 */ /* 0x0001e80000100a00 */
[----:B0-----:R-:W2:Y:S04]  /*da00*/  LDL.LU.64 R24, [R1+0xf0] ;  /* 0x0000f00001187983 */ /* 0x001ea80000300a00 */
[----:B------:R-:W-:Y:S04]  /*da10*/  STL [R1+0x16c], R22 ;  /* 0x00016c1601007387 */ /* 0x000fe80000100800 */
[----:B------:R0:W-:Y:S04]  /*da20*/  STL [R1+0x168], R21 ;  /* 0x0001681501007387 */ /* 0x0001e80000100800 */
[----:B0-----:R-:W2:Y:S04]  /*da30*/  LDL.LU R21, [R1+0x80] ;  /* 0x0000800001157983 */ /* 0x001ea80000300800 */
[----:B------:R-:W-:Y:S04]  /*da40*/  STL [R1+0x164], R20 ;  /* 0x0001641401007387 */ /* 0x000fe80000100800 */
[----:B------:R-:W-:Y:S04]  /*da50*/  STL [R1+0x160], R3 ;  /* 0x0001600301007387 */ /* 0x000fe80000100800 */
[----:B------:R0:W-:Y:S04]  /*da60*/  STL.64 [R1+0x158], R18 ;  /* 0x0001581201007387 */ /* 0x0001e80000100a00 */
[----:B0-----:R-:W2:Y:S04]  /*da70*/  LDL.LU R19, [R1+0xb0] ;  /* 0x0000b00001137983 */ /* 0x001ea80000300800 */
[----:B------:R0:W-:Y:S04]  /*da80*/  STL.64 [R1+0x150], R12 ;  /* 0x0001500c01007387 */ /* 0x0001e80000100a00 */
[----:B0-----:R-:W2:Y:S04]  /*da90*/  LDL R13, [R1+0xe8] ;  /* 0x0000e800010d7983 */ /* 0x001ea80000100800 */
[----:B------:R0:W-:Y:S04]  /*daa0*/  STL.64 [R1+0x148], R6 ;  /* 0x0001480601007387 */ /* 0x0001e80000100a00 */
[----:B0-----:R-:W2:Y:S04]  /*dab0*/  LDL.LU.64 R6, [R1+0xc0] ;  /* 0x0000c00001067983 */ /* 0x001ea80000300a00 */
[----:B------:R0:W-:Y:S04]  /*dac0*/  STL.64 [R1+0x140], R4 ;  /* 0x0001400401007387 */ /* 0x0001e80000100a00 */
[----:B0-----:R-:W2:Y:S01]  /*dad0*/  LDL.LU.64 R4, [R1+0xd0] ;  /* 0x0000d00001047983 */ /* 0x001ea20000300a00 */
[----:B---3--:R-:W-:Y:S01]  /*dae0*/  LOP3.LUT P4, RZ, R31, 0x2, RZ, 0xc0, !PT ;  /* 0x000000021fff7812 */ /* 0x008fe2000788c0ff */
        /* <DEDUP_REMOVED lines=10> */
[----:B------:R2:W-:Y:S02]  /*db90*/  @P3 STG.E.U16 desc[UR36][R8.64+0x12], R18 ;  /* 0x0000121208003986 */ /* 0x0005e4000c101524 */
[----:B--2---:R-:W-:Y:S02]  /*dba0*/  IADD3 R18, P3, R19, R10, RZ ;  /* 0x0000000a13127210 */ /* 0x004fe40007f7e0ff */
[----:B------:R-:W2:Y:S01]  /*dbb0*/  LDL.LU R19, [R1+0x11c] ;  /* 0x00011c0001137983 */ /* 0x000ea20000300800 */
[----:B------:R-:W-:Y:S01]  /*dbc0*/  IMAD.X R27, R27, 0x1, R25, P4 ;  /* 0x000000011b1b7824 */ /* 0x000fe200020e0619 */
[----:B------:R-:W-:-:S04]  /*dbd0*/  LEA R24, P4, R26, R14, 0x1 ;  /* 0x0000000e1a187211 */ /* 0x000fc800078808ff */
[----:B------:R-:W-:Y:S02]  /*dbe0*/  LEA.HI.X R25, R26, R15, R27, 0x1, P4 ;  /* 0x0000000f1a197211 */ /* 0x000fe400020f0c1b */
[----:B------:R-:W-:Y:S01]  /*dbf0*/  ISETP.GT.AND P4, PT, R17, 0x100, PT ;  /* 0x000001001100780c */ /* 0x000fe20003f84270 */
[----:B------:R0:W5:Y:S01]  /*dc00*/  LDL.LU R27, [R1+0x180] ;  /* 0x00018000011b7983 */ /* 0x0001620000300800 */
[----:B------:R-:W-:-:S03]  /*dc10*/  PRMT R22, R23, 0x7610, R22 ;  /* 0x0000761017167816 */ /* 0x000fc60000000016 */
[----:B------:R0:W5:Y:S04]  /*dc20*/  LDL.LU R26, [R1+0x17c] ;  /* 0x00017c00011a7983 */ /* 0x0001680000300800 */
[----:B------:R0:W5:Y:S01]  /*dc30*/  LDL.LU R23, [R1+0x178] ;  /* 0x0001780001177983 */ /* 0x0001620000300800 */
[----:B--2---:R-:W-:Y:S02]  /*dc40*/  IADD3.X R19, R19, R11, RZ, P3, !PT ;  /* 0x0000000b13137210 */ /* 0x004fe40001ffe4ff */
[----:B------:R-:W-:-:S13]  /*dc50*/  ISETP.GT.AND P3, PT, R0, RZ, P4 ;  /* 0x000000ff0000720c */ /* 0x000fda0002764270 */
[----:B------:R-:W2:Y:S04]  /*dc60*/  @P3 LDG.E.LTC128B.U16 R22, desc[UR36][R24.64] ;  /* 0x0000002418163981 */ /* 0x000ea8000c1e1520 */
[----:B------:R0:W5:Y:S04]  /*dc70*/  LDL.LU.64 R24, [R1+0x170] ;  /* 0x0001700001187983 */ /* 0x0001680000300a00 */
[----:B------:R-:W-:Y:S04]  /*dc80*/  STL.64 [R1+0xa0], R18 ;  /* 0x0000a01201007387 */ /* 0x000fe80000100a00 */
[----:B--2---:R2:W-:Y:S02]  /*dc90*/  STL [R1+0xa8], R22 ;  /* 0x0000a81601007387 */ /* 0x0045e40000100800 */
[----:B--2---:R-:W-:-:S05]  /*dca0*/  HADD2.F32 R22, -RZ, R22.H0_H0 ;  /* 0x20000016ff167230 */ /* 0x004fca0000004100 */
        /* <DEDUP_REMOVED lines=9> */
[----:B------:R2:W-:Y:S04]  /*dd40*/  @P3 STG.E.U16 desc[UR36][R18.64], R12 ;  /* 0x0000000c12003986 */ /* 0x0005e8000c101524 */
[----:B--2---:R0:W5:Y:S01]  /*dd50*/  LDL.LU.64 R18, [R1+0x158] ;  /* 0x0001580001127983 */ /* 0x0041620000300a00 */
[----:B------:R-:W-:-:S03]  /*dd60*/  IMAD.WIDE.U32 R12, R13, 0x78, R4 ;  /* 0x000000780d0c7825 */ /* 0x000fc600078e0004 */
[----:B------:R-:W2:Y:S01]  /*dd70*/  LDL.LU R5, [R1+0xec] ;  /* 0x0000ec0001057983 */ /* 0x000ea20000300800 */
[----:B------:R-:W-:-:S04]  /*dd80*/  IADD3 R4, P3, R6, R12, RZ ;  /* 0x0000000c06047210 */ /* 0x000fc80007f7e0ff */
[----:B--2---:R-:W-:Y:S02]  /*dd90*/  IADD3.X R5, R7, R5, R13, P3, !PT ;  /* 0x0000000507057210 */ /* 0x004fe40001ffe40d */
[----:B------:R0:W5:Y:S04]  /*dda0*/  LDL.LU.64 R12, [R1+0x150] ;  /* 0x00015000010c7983 */ /* 0x0001680000300a00 */
[----:B------:R0:W5:Y:S04]  /*ddb0*/  LDL.LU.64 R6, [R1+0x148] ;  /* 0x0001480001067983 */ /* 0x0001680000300a00 */
[----:B------:R2:W-:Y:S04]  /*ddc0*/  STL.64 [R1+0xb0], R4 ;  /* 0x0000b00401007387 */ /* 0x0005e80000100a00 */
[----:B--2---:R0:W5:Y:S01]  /*ddd0*/  LDL.LU.64 R4, [R1+0x140] ;  /* 0x0001400001047983 */ /* 0x0041620000300a00 */
[----:B------:R-:W-:Y:S01]  /*dde0*/  ISETP.GT.AND P3, PT, R0, 0x1, P4 ;  /* 0x000000010000780c */ /* 0x000fe20002764270 */
[----:B------:R-:W-:-:S12]  /*ddf0*/  BSSY B1, `(.L_x_56) ;  /* 0x0000006000017945 */ /* 0x000fd80003800000 */
[----:B0-----:R-:W-:Y:S05]  /*de00*/  @!P3 BRA `(.L_x_57) ;  /* 0x000000000010b947 */ /* 0x001fea0003800000 */
[----:B------:R0:W-:Y:S04]  /*de10*/  STL [R1+0x13c], R0 ;  /* 0x00013c0001007387 */ /* 0x0001e80000100800 */
[----:B0----5:R-:W2:Y:S04]  /*de20*/  LDG.E.LTC128B.U16 R0, desc[UR36][R20.64+0x2] ;  /* 0x0000022414007981 */ /* 0x021ea8000c1e1520 */
[----:B--2---:R0:W-:Y:S04]  /*de30*/  STL [R1+0xa8], R0 ;  /* 0x0000a80001007387 */ /* 0x0041e80000100800 */
[----:B0-----:R0:W5:Y:S02]  /*de40*/  LDL.LU R0, [R1+0x13c] ;  /* 0x00013c0001007983 */ /* 0x0011640000300800 */
.L_x_57:
[----:B------:R-:W-:Y:S05]  /*de50*/  BSYNC B1 ;  /* 0x0000000000017941 */ /* 0x000fea0003800000 */
.L_x_56:
[----:B-----5:R2:W-:Y:S04]  /*de60*/  STL [R1+0x168], R20 ;  /* 0x0001681401007387 */ /* 0x0205e80000100800 */
[----:B--2---:R-:W2:Y:S04]  /*de70*/  LDL R20, [R1+0x108] ;  /* 0x0001080001147983 */ /* 0x004ea80000100800 */
[----:B------:R3:W-:Y:S04]  /*de80*/  STL.64 [R1+0x160], R12 ;  /* 0x0001600c01007387 */ /* 0x0007e80000100a00 */
[----:B---3--:R-:W3:Y:S04]  /*de90*/  LDL.LU R12, [R1+0x84] ;  /* 0x00008400010c7983 */ /* 0x008ee80000300800 */
[----:B------:R-:W4:Y:S04]  /*dea0*/  LDL.LU R13, [R1+0xe8] ;  /* 0x0000e800010d7983 */ /* 0x000f280000300800 */
[----:B------:R1:W-:Y:S04]  /*deb0*/  STL.64 [R1+0x158], R10 ;  /* 0x0001580a01007387 */ /* 0x0003e80000100a00 */
[----:B-1----:R-:W4:Y:S04]  /*dec0*/  LDL.LU.64 R10, [R1+0xb0] ;  /* 0x0000b000010a7983 */ /* 0x002f280000300a00 */
[----:B------:R1:W-:Y:S04]  /*ded0*/  STL [R1+0x150], R5 ;  /* 0x0001500501007387 */ /* 0x0003e80000100800 */
[----:B-1----:R-:W3:Y:S04]  /*dee0*/  LDL.LU R5, [R1+0x120] ;  /* 0x0001200001057983 */ /* 0x002ee80000300800 */
[----:B------:R1:W-:Y:S04]  /*def0*/  STL.64 [R1+0x148], R8 ;  /* 0x0001480801007387 */ /* 0x0003e80000100a00 */
[----:B-1----:R-:W3:Y:S04]  /*df00*/  LDL.LU R8, [R1+0x110] ;  /* 0x0001100001087983 */ /* 0x002ee80000300800 */
[----:B------:R-:W3:Y:S04]  /*df10*/  LDL.LU R9, [R1+0xf8] ;  /* 0x0000f80001097983 */ /* 0x000ee80000300800 */
[----:B------:R1:W-:Y:S04]  /*df20*/  STL.64 [R1+0x140], R6 ;  /* 0x0001400601007387 */ /* 0x0003e80000100a00 */
[----:B-1----:R-:W3:Y:S04]  /*df30*/  LDL.64 R6, [R1+0xa0] ;  /* 0x0000a00001067983 */ /* 0x002ee80000100a00 */
[----:B------:R1:W-:Y:S04]  /*df40*/  STL [R1+0x13c], R4 ;  /* 0x00013c0401007387 */ /* 0x0003e80000100800 */
[----:B-1----:R-:W3:Y:S01]  /*df50*/  LDL.LU R4, [R1+0xa8] ;  /* 0x0000a80001047983 */ /* 0x002ee20000300800 */
[----:B--2---:R-:W-:Y:S01]  /*df60*/  R2UR UR4, R20 ;  /* 0x00000000140472ca */ /* 0x004fe200000e0000 */
[----:B----4-:R-:W-:-:S04]  /*df70*/  IMAD.WIDE.U32 R10, R3, R13, R10 ;  /* 0x0000000d030a7225 */ /* 0x010fc800078e000a */
[----:B---3--:R-:W-:-:S05]  /*df80*/  HADD2.F32 R20, -RZ, R4.H0_H0 ;  /* 0x20000004ff147230 */ /* 0x008fca0000004100 */
[----:B------:R-:W-:-:S04]  /*df90*/  FMUL R20, R20, R16 ;  /* 0x0000001014147220 */ /* 0x000fc80000400000 */
[----:B------:R-:W-:Y:S01]  /*dfa0*/  FFMA R12, R12, R2, R20 ;  /* 0x000000020c0c7223 */ /* 0x000fe20000000014 */
[----:B------:R-:W-:Y:S01]  /*dfb0*/  @P3 IMAD.MOV.U32 R13, RZ, RZ, R7 ;  /* 0x000000ffff0d3224 */ /* 0x000fe200078e0007 */
[----:B------:R1:W5:Y:S03]  /*dfc0*/  LDL.LU R20, [R1+0x168] ;  /* 0x0001680001147983 */ /* 0x0003660000300800 */
[----:B------:R-:W-:Y:S01]  /*dfd0*/  F2FP.F16.F32.PACK_AB R3, RZ, R12 ;  /* 0x0000000cff03723e */ /* 0x000fe200000000ff */
[----:B------:R-:W-:-:S05]  /*dfe0*/  @P3 IMAD.MOV.U32 R12, RZ, RZ, R6 ;  /* 0x000000ffff0c3224 */ /* 0x000fca00078e0006 */
[----:B------:R2:W-:Y:S01]  /*dff0*/  @P3 STG.E.U16 desc[UR36][R12.64+0x2], R3 ;  /* 0x000002030c003986 */ /* 0x0005e2000c101524 */
[----:B------:R-:W-:-:S04]  /*e000*/  IADD3 R18, P3, R18, R10, RZ ;  /* 0x0000000a12127210 */ /* 0x000fc80007f7e0ff */
[----:B------:R-:W-:-:S03]  /*e010*/  IADD3.X R19, R19, R8, R11, P3, !PT ;  /* 0x0000000813137210 */ /* 0x000fc60001ffe40b */
[----:B------:R-:W-:Y:S01]  /*e020*/  IMAD.WIDE.U32 R18, R9, UR4, R18 ;  /* 0x0000000409127c25 */ /* 0x000fe2000f8e0012 */
[----:B--2---:R1:W5:Y:S04]  /*e030*/  LDL.LU.64 R12, [R1+0x160] ;  /* 0x00016000010c7983 */ /* 0x0043680000300a00 */
[----:B------:R-:W2:Y:S04]  /*e040*/  LDL.LU R3, [R1+0x10c] ;  /* 0x00010c0001037983 */ /* 0x000ea80000300800 */
[----:B------:R1:W5:Y:S01]  /*e050*/  LDL.LU.64 R10, [R1+0x158] ;  /* 0x00015800010a7983 */ /* 0x0003620000300a00 */
[----:B------:R-:W-:-:S03]  /*e060*/  LEA R8, P3, R5, R14, 0x1 ;  /* 0x0000000e05087211 */ /* 0x000fc600078608ff */
[----:B------:R-:W3:Y:S01]  /*e070*/  LDL.LU R9, [R1+0x130] ;  /* 0x0001300001097983 */ /* 0x000ee20000300800 */
[----:B--2---:R-:W-:Y:S01]  /*e080*/  IMAD.IADD R3, R3, 0x1, R19 ;  /* 0x0000000103037824 */ /* 0x004fe200078e0213 */
[----:B---3--:R-:W-:Y:S02]  /*e090*/  LEA.HI.X R9, R5, R15, R9, 0x1, P3 ;  /* 0x0000000f05097211 */ /* 0x008fe400018f0c09 */
[----:B------:R1:W5:Y:S04]  /*e0a0*/  LDL.LU R5, [R1+0x150] ;  /* 0x0001500001057983 */ /* 0x0003680000300800 */
[----:B------:R2:W-:Y:S04]  /*e0b0*/  STL.64 [R1+0x80], R8 ;  /* 0x0000800801007387 */ /* 0x0005e80000100a00 */
[----:B--2---:R1:W5:Y:S01]  /*e0c0*/  LDL.LU.64 R8, [R1+0x148] ;  /* 0x0001480001087983 */ /* 0x0043620000300a00 */
[----:B------:R-:W-:-:S03]  /*e0d0*/  LEA R14, P3, R18, R14, 0x1 ;  /* 0x0000000e120e7211 */ /* 0x000fc600078608ff */
[----:B------:R-:W2:Y:S01]  /*e0e0*/  LDL R19, [R1+0xfc] ;  /* 0x0000fc0001137983 */ /* 0x000ea20000100800 */
[--C-:B------:R-:W-:Y:S02]  /*e0f0*/  LEA.HI.X R15, R18, R15, R3.reuse, 0x1, P3 ;  /* 0x0000000f120f7211 */ /* 0x100fe400018f0c03 */
[----:B--2---:R-:W-:Y:S02]  /*e100*/  IADD3 R18, P3, R6, R19, RZ ;  /* 0x0000001306127210 */ /* 0x004fe40007f7e0ff */
[----:B------:R-:W2:Y:S01]  /*e110*/  LDL R19, [R1+0xc8] ;  /* 0x0000c80001137983 */ /* 0x000ea20000100800 */
[----:B------:R-:W-:Y:S01]  /*e120*/  PRMT R3, R4, 0x7610, R3 ;  /* 0x0000761004037816 */ /* 0x000fe20000000003 */
[----:B------:R-:W-:Y:S01]  /*e130*/  BSSY B1, `(.L_x_58) ;  /* 0x000000b000017945 */ /* 0x000fe20003800000 */
[----:B--2---:R-:W-:Y:S02]  /*e140*/  IADD3.X R19, R7, R19, RZ, P3, !PT ;  /* 0x0000001307137210 */ /* 0x004fe40001ffe4ff */
[----:B------:R1:W5:Y:S04]  /*e150*/  LDL.LU.64 R6, [R1+0x140] ;  /* 0x0001400001067983 */ /* 0x0003680000300a00 */
[----:B------:R1:W5:Y:S01]  /*e160*/  LDL.LU R4, [R1+0x13c] ;  /* 0x00013c0001047983 */ /* 0x0003620000300800 */
[----:B------:R-:W-:-:S04]  /*e170*/  ISETP.GT.AND P3, PT, R17, 0x108, PT ;  /* 0x000001081100780c */ /* 0x000fc80003f64270 */
[----:B------:R-:W-:-:S13]  /*e180*/  ISETP.GT.AND P5, PT, R0, RZ, P3 ;  /* 0x000000ff0000720c */ /* 0x000fda0001fa4270 */
[----:B-1----:R-:W-:Y:S05]  /*e190*/  @!P5 BRA `(.L_x_59) ;  /* 0x000000000010d947 */ /* 0x002fea0003800000 */
[----:B------:R1:W-:Y:S04]  /*e1a0*/  STL [R1+0x13c], R2 ;  /* 0x00013c0201007387 */ /* 0x0003e80000100800 */
[----:B-1----:R-:W2:Y:S04]  /*e1b0*/  LDL.LU.64 R2, [R1+0x80] ;  /* 0x0000800001027983 */ /* 0x002ea80000300a00 */
[----:B--2---:R1:W5:Y:S04]  /*e1c0*/  LDG.E.LTC128B.U16 R3, desc[UR36][R2.64] ;  /* 0x0000002402037981 */ /* 0x004368000c1e1520 */
[----:B------:R1:W5:Y:S02]  /*e1d0*/  LDL.LU R2, [R1+0x13c] ;  /* 0x00013c0001027983 */ /* 0x0003640000300800 */
.L_x_59:
[----:B------:R-:W-:Y:S05]  /*e1e0*/  BSYNC B1 ;  /* 0x0000000000017941 */ /* 0x000fea0003800000 */
.L_x_58:
[----:B-----5:R2:W-:Y:S04]  /*e1f0*/  STL [R1+0x13c], R4 ;  /* 0x00013c0401007387 */ /* 0x0205e80000100800 */
[----:B--2---:R-:W2:Y:S01]  /*e200*/  LDL.LU R4, [R1+0x88] ;  /* 0x0000880001047983 */ /* 0x004ea20000300800 */
[----:B------:R-:W-:-:S05]  /*e210*/  HADD2.F32 R17, -RZ, R3.H0_H0 ;  /* 0x20000003ff117230 */ /* 0x000fca0000004100 */
[----:B------:R-:W-:-:S04]  /*e220*/  FMUL R17, R17, R16 ;  /* 0x0000001011117220 */ /* 0x000fc80000400000 */
[----:B--2---:R-:W-:Y:S02]  /*e230*/  FFMA R17, R4, R2, R17 ;  /* 0x0000000204117223 */ /* 0x004fe40000000011 */
[----:B------:R2:W5:Y:S01]  /*e240*/  LDL.LU R4, [R1+0x13c] ;  /* 0x00013c0001047983 */ /* 0x0005620000300800 */
[----:B------:R-:W-:Y:S02]  /*e250*/  BSSY B1, `(.L_x_60) ;  /* 0x0000006000017945 */ /* 0x000fe40003800000 */
[----:B------:R-:W-:-:S05]  /*e260*/  F2FP.F16.F32.PACK_AB R17, RZ, R17 ;  /* 0x00000011ff11723e */ /* 0x000fca00000000ff */
[----:B------:R2:W-:Y:S01]  /*e270*/  @P5 STG.E.U16 desc[UR36][R18.64], R17 ;  /* 0x0000001112005986 */ /* 0x0005e2000c101524 */
[----:B------:R-:W-:-:S13]  /*e280*/  ISETP.GT.AND P5, PT, R0, 0x1, P3 ;  /* 0x000000010000780c */ /* 0x000fda0001fa4270 */
[----:B--2---:R-:W-:Y:S05]  /*e290*/  @!P5 BRA `(.L_x_61) ;  /* 0x000000000004d947 */ /* 0x004fea0003800000 */
[----:B------:R2:W5:Y:S02]  /*e2a0*/  LDG.E.LTC128B.U16 R3, desc[UR36][R14.64+0x2] ;  /* 0x000002240e037981 */ /* 0x000564000c1e1520 */
.L_x_61:
[----:B------:R-:W-:Y:S05]  /*e2b0*/  BSYNC B1 ;  /* 0x0000000000017941 */ /* 0x000fea0003800000 */
.L_x_60:
[----:B-----5:R3:W-:Y:S04]  /*e2c0*/  STL [R1+0x13c], R4 ;  /* 0x00013c0401007387 */ /* 0x0207e80000100800 */
[----:B---3--:R-:W3:Y:S01]  /*e2d0*/  LDL.LU R4, [R1+0x8c] ;  /* 0x00008c0001047983 */ /* 0x008ee20000300800 */
[----:B------:R-:W-:-:S05]  /*e2e0*/  HADD2.F32 R17, -RZ, R3.H0_H0 ;  /* 0x20000003ff117230 */ /* 0x000fca0000004100 */
[----:B------:R-:W-:-:S04]  /*e2f0*/  FMUL R17, R17, R16 ;  /* 0x0000001011117220 */ /* 0x000fc80000400000 */
[----:B---3--:R-:W-:Y:S02]  /*e300*/  FFMA R17, R4, R2, R17 ;  /* 0x0000000204117223 */ /* 0x008fe40000000011 */
[----:B------:R3:W5:Y:S01]  /*e310*/  LDL.LU R4, [R1+0x13c] ;  /* 0x00013c0001047983 */ /* 0x0007620000300800 */
[----:B------:R-:W-:Y:S02]  /*e320*/  BSSY B1, `(.L_x_62) ;  /* 0x0000006000017945 */ /* 0x000fe40003800000 */
[----:B------:R-:W-:-:S05]  /*e330*/  F2FP.F16.F32.PACK_AB R17, RZ, R17 ;  /* 0x00000011ff11723e */ /* 0x000fca00000000ff */
[----:B------:R3:W-:Y:S01]  /*e340*/  @P5 STG.E.U16 desc[UR36][R18.64+0x2], R17 ;  /* 0x0000021112005986 */ /* 0x0007e2000c101524 */
[----:B------:R-:W-:-:S13]  /*e350*/  ISETP.GT.AND P5, PT, R0, 0x8, P4 ;  /* 0x000000080000780c */ /* 0x000fda00027a4270 */
[----:B---3--:R-:W-:Y:S05]  /*e360*/  @!P5 BRA `(.L_x_63) ;  /* 0x000000000004d947 */ /* 0x008fea0003800000 */
[----:B------:R3:W5:Y:S02]  /*e370*/  LDG.E.LTC128B.U16 R3, desc[UR36][R20.64+0x10] ;  /* 0x0000102414037981 */ /* 0x000764000c1e1520 */
.L_x_63:
[----:B------:R-:W-:Y:S05]  /*e380*/  BSYNC B1 ;  /* 0x0000000000017941 */ /* 0x000fea0003800000 */
.L_x_62:
[----:B-----5:R4:W-:Y:S04]  /*e390*/  STL [R1+0x13c], R4 ;  /* 0x00013c0401007387 */ /* 0x0209e80000100800 */
[----:B----4-:R-:W4:Y:S04]  /*e3a0*/  LDL.LU R4, [R1+0x90] ;  /* 0x0000900001047983 */ /* 0x010f280000300800 */
[----:B------:R-:W2:Y:S01]  /*e3b0*/  LDL.64 R18, [R1+0xa0] ;  /* 0x0000a00001127983 */ /* 0x000ea20000100a00 */
[----:B------:R-:W-:-:S05]  /*e3c0*/  HADD2.F32 R17, -RZ, R3.H0_H0 ;  /* 0x20000003ff117230 */ /* 0x000fca0000004100 */
[----:B------:R-:W-:-:S04]  /*e3d0*/  FMUL R17, R17, R16 ;  /* 0x0000001011117220 */ /* 0x000fc80000400000 */
[----:B----4-:R-:W-:Y:S02]  /*e3e0*/  FFMA R17, R4, R2, R17 ;  /* 0x0000000204117223 */ /* 0x010fe40000000011 */
[----:B------:R4:W5:Y:S01]  /*e3f0*/  LDL.LU R4, [R1+0x13c] ;  /* 0x00013c0001047983 */ /* 0x0009620000300800 */
[----:B------:R-:W-:Y:S02]  /*e400*/  BSSY B1, `(.L_x_64) ;  /* 0x0000006000017945 */ /* 0x000fe40003800000 */
[----:B------:R-:W-:-:S05]  /*e410*/  F2FP.F16.F32.PACK_AB R17, RZ, R17 ;  /* 0x00000011ff11723e */ /* 0x000fca00000000ff */
[----:B--2---:R4:W-:Y:S01]  /*e420*/  @P5 STG.E.U16 desc[UR36][R18.64+0x10], R17 ;  /* 0x0000101112005986 */ /* 0x0049e2000c101524 */
[----:B------:R-:W-:-:S13]  /*e430*/  ISETP.GT.AND P5, PT, R0, 0x9, P4 ;  /* 0x000000090000780c */ /* 0x000fda00027a4270 */
[----:B----4-:R-:W-:Y:S05]  /*e440*/  @!P5 BRA `(.L_x_65) ;  /* 0x000000000004d947 */ /* 0x010fea0003800000 */
[----:B------:R2:W5:Y:S02]  /*e450*/  LDG.E.LTC128B.U16 R3, desc[UR36][R20.64+0x12] ;  /* 0x0000122414037981 */ /* 0x000564000c1e1520 */
.L_x_65:
[----:B------:R-:W-:Y:S05]  /*e460*/  BSYNC B1 ;  /* 0x0000000000017941 */ /* 0x000fea0003800000 */
.L_x_64:
[----:B------:R-:W4:Y:S04]  /*e470*/  LDL.LU R18, [R1+0x94] ;  /* 0x0000940001127983 */ /* 0x000f280000300800 */
[----:B-----5:R0:W-:Y:S04]  /*e480*/  STL.64 [R1+0x140], R4 ;  /* 0x0001400401007387 */ /* 0x0201e80000100a00 */
[----:B0-----:R-:W3:Y:S01]  /*e490*/  LDL.LU.64 R4, [R1+0xa0] ;  /* 0x0000a00001047983 */ /* 0x001ee20000300a00 */
[----:B------:R-:W-:-:S05]  /*e4a0*/  HADD2.F32 R17, -RZ, R3.H0_H0 ;  /* 0x20000003ff117230 */ /* 0x000fca0000004100 */
[----:B------:R-:W-:-:S04]  /*e4b0*/  FMUL R17, R17, R16 ;  /* 0x0000001011117220 */ /* 0x000fc80000400000 */
[----:B----4-:R-:W-:-:S05]  /*e4c0*/  FFMA R17, R18, R2, R17 ;  /* 0x0000000212117223 */ /* 0x010fca0000000011 */
[----:B------:R-:W-:Y:S01]  /*e4d0*/  F2FP.F16.F32.PACK_AB R17, RZ, R17 ;  /* 0x00000011ff11723e */ /* 0x000fe200000000ff */
[----:B---3--:R-:W-:Y:S02]  /*e4e0*/  @P5 IMAD.MOV.U32 R18, RZ, RZ, R4 ;  /* 0x000000ffff125224 */ /* 0x008fe400078e0004 */
[----:B------:R-:W-:-:S05]  /*e4f0*/  @P5 IMAD.MOV.U32 R19, RZ, RZ, R5 ;  /* 0x000000ffff135224 */ /* 0x000fca00078e0005 */
[----:B------:R0:W-:Y:S04]  /*e500*/  @P5 STG.E.U16 desc[UR36][R18.64+0x12], R17 ;  /* 0x0000121112005986 */ /* 0x0001e8000c101524 */
[----:B0-----:R-:W3:Y:S04]  /*e510*/  LDL R19, [R1+0xfc] ;  /* 0x0000fc0001137983 */ /* 0x001ee80000100800 */
[----:B------:R-:W4:Y:S01]  /*e520*/  LDL R17, [R1+0xc8] ;  /* 0x0000c80001117983 */ /* 0x000f220000100800 */
[----:B---3--:R-:W-:-:S05]  /*e530*/  IADD3 R18, P5, R4, R19, RZ ;  /* 0x0000001304127210 */ /* 0x008fca0007fbe0ff */
[----:B----4-:R-:W-:Y:S02]  /*e540*/  IMAD.X R19, R5, 0x1, R17, P5 ;  /* 0x0000000105137824 */ /* 0x010fe400028e0611 */
[----:B------:R0:W5:Y:S01]  /*e550*/  LDL.LU.64 R4, [R1+0x140] ;  /* 0x0001400001047983 */ /* 0x0001620000300a00 */
[----:B------:R-:W-:Y:S01]  /*e560*/  ISETP.GT.AND P5, PT, R0, 0x8, P3 ;  /* 0x000000080000780c */ /* 0x000fe20001fa4270 */
[----:B------:R-:W-:-:S12]  /*e570*/  BSSY B1, `(.L_x_66) ;  /* 0x0000003000017945 */ /* 0x000fd80003800000 */
[----:B0-----:R-:W-:Y:S05]  /*e580*/  @!P5 BRA `(.L_x_67) ;  /* 0x000000000004d947 */ /* 0x001fea0003800000 */
[----:B------:R0:W5:Y:S02]  /*e590*/  LDG.E.LTC128B.U16 R3, desc[UR36][R14.64+0x10] ;  /* 0x000010240e037981 */ /* 0x000164000c1e1520 */
.L_x_67:
[----:B------:R-:W-:Y:S05]  /*e5a0*/  BSYNC B1 ;  /* 0x0000000000017941 */ /* 0x000fea0003800000 */
.L_x_66:
[----:B------:R3:W-:Y:S04]  /*e5b0*/  STL [R1+0x148], R10 ;  /* 0x0001480a01007387 */ /* 0x0007e80000100800 */
[----:B---3--:R-:W3:Y:S01]  /*e5c0*/  LDL.LU R10, [R1+0x98] ;  /* 0x00009800010a7983 */ /* 0x008ee20000300800 */
[----:B-----5:R-:W-:-:S03]  /*e5d0*/  HADD2.F32 R17, -RZ, R3.H0_H0 ;  /* 0x20000003ff117230 */ /* 0x020fc60000004100 */
[----:B------:R4:W-:Y:S02]  /*e5e0*/  STL.64 [R1+0x140], R8 ;  /* 0x0001400801007387 */ /* 0x0009e40000100a00 */
[----:B------:R-:W-:Y:S02]  /*e5f0*/  FMUL R17, R17, R16 ;  /* 0x0000001011117220 */ /* 0x000fe40000400000 */
[----:B----4-:R-:W4:Y:S04]  /*e600*/  LDL.LU R8, [R1+0x128] ;  /* 0x0001280001087983 */ /* 0x010f280000300800 */
[----:B------:R-:W2:Y:S01]  /*e610*/  LDL.LU R9, [R1+0xfc] ;  /* 0x0000fc0001097983 */ /* 0x000ea20000300800 */
[----:B---3--:R-:W-:-:S03]  /*e620*/  FFMA R17, R10, R2, R17 ;  /* 0x000000020a117223 */ /* 0x008fc60000000011 */
[----:B------:R3:W5:Y:S02]  /*e630*/  LDL.LU R10, [R1+0x148] ;  /* 0x00014800010a7983 */ /* 0x0007640000300800 */
[----:B------:R-:W-:-:S05]  /*e640*/  F2FP.F16.F32.PACK_AB R17, RZ, R17 ;  /* 0x00000011ff11723e */ /* 0x000fca00000000ff */
[----:B------:R1:W-:Y:S04]  /*e650*/  @P5 STG.E.U16 desc[UR36][R18.64+0x10], R17 ;  /* 0x0000101112005986 */ /* 0x0003e8000c101524 */
[----:B-1----:R-:W3:Y:S04]  /*e660*/  LDL.LU R19, [R1+0x124] ;  /* 0x0001240001137983 */ /* 0x002ee80000300800 */
[----:B------:R-:W2:Y:S01]  /*e670*/  LDL.LU R17, [R1+0xc8] ;  /* 0x0000c80001117983 */ /* 0x000ea20000300800 */
[----:B---3--:R-:W-:-:S04]  /*e680*/  IADD3 R18, P5, R19, R6, RZ ;  /* 0x0000000613127210 */ /* 0x008fc80007fbe0ff */
[----:B----4-:R-:W-:Y:S02]  /*e690*/  IADD3.X R19, R5, R8, RZ, P5, !PT ;  /* 0x0000000805137210 */ /* 0x010fe40002ffe4ff */
[----:B--2---:R-:W-:-:S05]  /*e6a0*/  IADD3 R8, P5, R9, R18, RZ ;  /* 0x0000001209087210 */ /* 0x004fca0007fbe0ff */
[----:B------:R-:W-:-:S05]  /*e6b0*/  IMAD.X R9, R17, 0x1, R19, P5 ;  /* 0x0000000111097824 */ /* 0x000fca00028e0613 */
[----:B------:R1:W-:Y:S04]  /*e6c0*/  STL.64 [R1+0x80], R8 ;  /* 0x0000800801007387 */ /* 0x0003e80000100a00 */
[----:B-1----:R1:W5:Y:S01]  /*e6d0*/  LDL.LU.64 R8, [R1+0x140] ;  /* 0x0001400001087983 */ /* 0x0023620000300a00 */
[----:B------:R-:W-:Y:S01]  /*e6e0*/  ISETP.GT.AND P5, PT, R0, 0x9, P3 ;  /* 0x000000090000780c */ /* 0x000fe20001fa4270 */
[----:B------:R-:W-:-:S12]  /*e6f0*/  BSSY B1, `(.L_x_68) ;  /* 0x0000003000017945 */ /* 0x000fd80003800000 */
[----:B-1----:R-:W-:Y:S05]  /*e700*/  @!P5 BRA `(.L_x_69) ;  /* 0x000000000004d947 */ /* 0x002fea0003800000 */
[----:B------:R1:W5:Y:S02]  /*e710*/  LDG.E.LTC128B.U16 R3, desc[UR36][R14.64+0x12] ;  /* 0x000012240e037981 */ /* 0x000364000c1e1520 */
.L_x_69:
[----:B------:R-:W-:Y:S05]  /*e720*/  BSYNC B1 ;  /* 0x0000000000017941 */ /* 0x000fea0003800000 */
.L_x_68:
[----:B------:R2:W-:Y:S04]  /*e730*/  STL [R1+0x148], R6 ;  /* 0x0001480601007387 */ /* 0x0005e80000100800 */
[----:B--2---:R-:W2:Y:S04]  /*e740*/  LDL.LU R6, [R1+0x9c] ;  /* 0x00009c0001067983 */ /* 0x004ea80000300800 */
[----:B------:R3:W-:Y:S04]  /*e750*/  STL.64 [R1+0x140], R4 ;  /* 0x0001400401007387 */ /* 0x0007e80000100a00 */
[----:B---3--:R-:W3:Y:S01]  /*e760*/  LDL.LU.64 R4, [R1+0xd8] ;  /* 0x0000d80001047983 */ /* 0x008ee20000300a00 */
[----:B-----5:R-:W-:-:S05]  /*e770*/  HADD2.F32 R17, -RZ, R3.H0_H0 ;  /* 0x20000003ff117230 */ /* 0x020fca0000004100 */
[----:B------:R-:W-:-:S04]  /*e780*/  FMUL R17, R17, R16 ;  /* 0x0000001011117220 */ /* 0x000fc80000400000 */
[----:B--2---:R-:W-:Y:S02]  /*e790*/  FFMA R17, R6, R2, R17 ;  /* 0x0000000206117223 */ /* 0x004fe40000000011 */
[----:B------:R2:W5:Y:S03]  /*e7a0*/  LDL.LU R6, [R1+0x148] ;  /* 0x0001480001067983 */ /* 0x0005660000300800 */
[----:B------:R-:W-:-:S05]  /*e7b0*/  F2FP.F16.F32.PACK_AB R17, RZ, R17 ;  /* 0x00000011ff11723e */ /* 0x000fca00000000ff */
[----:B---3--:R3:W-:Y:S04]  /*e7c0*/  @P5 STG.E.U16 desc[UR36][R4.64+0x12], R17 ;  /* 0x0000121104005986 */ /* 0x0087e8000c101524 */
[----:B---3--:R2:W5:Y:S01]  /*e7d0*/  LDL.LU.64 R4, [R1+0x140] ;  /* 0x0001400001047983 */ /* 0x0085620000300a00 */
[----:B------:R-:W-:Y:S01]  /*e7e0*/  ISETP.GT.AND P5, PT, R0, 0x10, P0 ;  /* 0x000000100000780c */ /* 0x000fe200007a4270 */
[----:B------:R-:W-:-:S12]  /*e7f0*/  BSSY B1, `(.L_x_70) ;  /* 0x0000006000017945 */ /* 0x000fd80003800000 */
[----:B--2---:R-:W-:Y:S05]  /*e800*/  @!P5 BRA `(.L_x_71) ;  /* 0x000000000010d947 */ /* 0x004fea0003800000 */
[----:B------:R2:W-:Y:S04]  /*e810*/  STL [R1+0x13c], R2 ;  /* 0x00013c0201007387 */ /* 0x0005e80000100800 */
[----:B--2---:R-:W2:Y:S04]  /*e820*/  LDL.64 R2, [R1+0xe0] ;  /* 0x0000e00001027983 */ /* 0x004ea80000100a00 */
[----:B--2---:R2:W5:Y:S04]  /*e830*/  LDG.E.LTC128B.U16 R3, desc[UR36][R2.64+0x20] ;  /* 0x0000202402037981 */ /* 0x004568000c1e1520 */
[----:B------:R2:W5:Y:S02]  /*e840*/  LDL.LU R2, [R1+0x13c] ;  /* 0x00013c0001027983 */ /* 0x0005640000300800 */
.L_x_71:
[----:B------:R-:W-:Y:S05]  /*e850*/  BSYNC B1 ;  /* 0x0000000000017941 */ /* 0x000fea0003800000 */
.L_x_70:
        /* <DEDUP_REMOVED lines=11> */
[----:B------:R2:W-:Y:S04]  /*e910*/  STL [R1+0x13c], R2 ;  /* 0x00013c0201007387 */ /* 0x0005e80000100800 */
[----:B--2---:R-:W2:Y:S04]  /*e920*/  LDL.64 R2, [R1+0xe0] ;  /* 0x0000e00001027983 */ /* 0x004ea80000100a00 */
[----:B--2---:R3:W5:Y:S04]  /*e930*/  LDG.E.LTC128B.U16 R3, desc[UR36][R2.64+0x22] ;  /* 0x0000222402037981 */ /* 0x004768000c1e1520 */
[----:B------:R3:W5:Y:S02]  /*e940*/  LDL.LU R2, [R1+0x13c] ;  /* 0x00013c0001027983 */ /* 0x0007640000300800 */
.L_x_73:
[----:B------:R-:W-:Y:S05]  /*e950*/  BSYNC B1 ;  /* 0x0000000000017941 */ /* 0x000fea0003800000 */
.L_x_72:
[----:B-----5:R4:W-:Y:S04]  /*e960*/  STL [R1+0x13c], R4 ;  /* 0x00013c0401007387 */ /* 0x0209e80000100800 */
[----:B----4-:R-:W4:Y:S01]  /*e970*/  LDL.LU R4, [R1+0x64] ;  /* 0x0000640001047983 */ /* 0x010f220000300800 */
[----:B------:R-:W-:-:S05]  /*e980*/  HADD2.F32 R17, -RZ, R3.H0_H0 ;  /* 0x20000003ff117230 */ /* 0x000fca0000004100 */
[----:B------:R-:W-:-:S04]  /*e990*/  FMUL R17, R17, R16 ;  /* 0x0000001011117220 */ /* 0x000fc80000400000 */
[----:B----4-:R-:W-:Y:S02]  /*e9a0*/  FFMA R17, R4, R2, R17 ;  /* 0x0000000204117223 */ /* 0x010fe40000000011 */
[----:B------:R4:W5:Y:S01]  /*e9b0*/  LDL.LU R4, [R1+0x13c] ;  /* 0x00013c0001047983 */ /* 0x0009620000300800 */
[----:B------:R-:W-:Y:S02]  /*e9c0*/  BSSY B1, `(.L_x_74) ;  /* 0x0000006000017945 */ /* 0x000fe40003800000 */
[----:B------:R-:W-:-:S05]  /*e9d0*/  F2FP.F16.F32.PACK_AB R17, RZ, R17 ;  /* 0x00000011ff11723e */ /* 0x000fca00000000ff */
[----:B------:R4:W-:Y:S01]  /*e9e0*/  @P5 STG.E.U16 desc[UR36][R10.64+0x22], R17 ;  /* 0x000022110a005986 */ /* 0x0009e2000c101524 */
[----:B------:R-:W-:-:S13]  /*e9f0*/  ISETP.GT.AND P5, PT, R0, 0x10, P1 ;  /* 0x000000100000780c */ /* 0x000fda0000fa4270 */
[----:B----4-:R-:W-:Y:S05]  /*ea00*/  @!P5 BRA `(.L_x_75) ;  /* 0x000000000004d947 */ /* 0x010fea0003800000 */
[----:B------:R4:W5:Y:S02]  /*ea10*/  LDG.E.LTC128B.U16 R3, desc[UR36][R236.64+0x20] ;  /* 0x00002024ec037981 */ /* 0x000964000c1e1520 */
.L_x_75:
[----:B------:R-:W-:Y:S05]  /*ea20*/  BSYNC B1 ;  /* 0x0000000000017941 */ /* 0x000fea0003800000 */
.L_x_74:
[----:B-----5:R0:W-:Y:S04]  /*ea30*/  STL [R1+0x13c], R4 ;  /* 0x00013c0401007387 */ /* 0x0201e80000100800 */
[----:B0-----:R-:W2:Y:S01]  /*ea40*/  LDL.LU R4, [R1+0x68] ;  /* 0x0000680001047983 */ /* 0x001ea20000300800 */
        /* <DEDUP_REMOVED lines=8> */
[----:B0-----:R-:W-:Y:S05]  /*ead0*/  @!P5 BRA `(.L_x_77) ;  /* 0x000000000004d947 */ /* 0x001fea0003800000 */
[----:B------:R0:W5:Y:S02]  /*eae0*/  LDG.E.LTC128B.U16 R3, desc[UR36][R236.64+0x22] ;  /* 0x00002224ec037981 */ /* 0x000164000c1e1520 */
.L_x_77:
[----:B------:R-:W-:Y:S05]  /*eaf0*/  BSYNC B1 ;  /* 0x0000000000017941 */ /* 0x000fea0003800000 */
.L_x_76:
        /* <DEDUP_REMOVED lines=11> */
[----:B------:R3:W-:Y:S04]  /*ebb0*/  STL [R1+0x13c], R2 ;  /* 0x00013c0201007387 */ /* 0x0007e80000100800 */
[----:B---3--:R-:W2:Y:S04]  /*ebc0*/  LDL.64 R2, [R1+0xe0] ;  /* 0x0000e00001027983 */ /* 0x008ea80000100a00 */
[----:B--2---:R2:W5:Y:S04]  /*ebd0*/  LDG.E.LTC128B.U16 R3, desc[UR36][R2.64+0x30] ;  /* 0x0000302402037981 */ /* 0x004568000c1e1520 */
[----:B------:R2:W5:Y:S02]  /*ebe0*/  LDL.LU R2, [R1+0x13c] ;  /* 0x00013c0001027983 */ /* 0x0005640000300800 */
.L_x_79:
[----:B------:R-:W-:Y:S05]  /*ebf0*/  BSYNC B1 ;  /* 0x0000000000017941 */ /* 0x000fea0003800000 */
.L_x_78:
[----:B-----5:R0:W-:Y:S04]  /*ec00*/  STL [R1+0x13c], R4 ;  /* 0x00013c0401007387 */ /* 0x0201e80000100800 */
[----:B0-----:R-:W3:Y:S01]  /*ec10*/  LDL.LU R4, [R1+0x70] ;  /* 0x0000700001047983 */ /* 0x001ee20000300800 */
        /* <DEDUP_REMOVED lines=8> */
[----:B0-----:R-:W-:Y:S05]  /*eca0*/  @!P5 BRA `(.L_x_81) ;  /* 0x000000000010d947 */ /* 0x001fea0003800000 */
[----:B------:R2:W-:Y:S04]  /*ecb0*/  STL [R1+0x13c], R2 ;  /* 0x00013c0201007387 */ /* 0x0005e80000100800 */
[----:B--2---:R-:W2:Y:S04]  /*ecc0*/  LDL.64 R2, [R1+0xe0] ;  /* 0x0000e00001027983 */ /* 0x004ea80000100a00 */
[----:B--2---:R0:W5:Y:S04]  /*ecd0*/  LDG.E.LTC128B.U16 R3, desc[UR36][R2.64+0x32] ;  /* 0x0000322402037981 */ /* 0x004168000c1e1520 */
[----:B------:R0:W5:Y:S02]  /*ece0*/  LDL.LU R2, [R1+0x13c] ;  /* 0x00013c0001027983 */ /* 0x0001640000300800 */
.L_x_81:
[----:B------:R-:W-:Y:S05]  /*ecf0*/  BSYNC B1 ;  /* 0x0000000000017941 */ /* 0x000fea0003800000 */
.L_x_80:
        /* <DEDUP_REMOVED lines=12> */
.L_x_83:
[----:B------:R-:W-:Y:S05]  /*edc0*/  BSYNC B1 ;  /* 0x0000000000017941 */ /* 0x000fea0003800000 */
.L_x_82:
        /* <DEDUP_REMOVED lines=12> */
.L_x_85:
[----:B------:R-:W-:Y:S05]  /*ee90*/  BSYNC B1 ;  /* 0x0000000000017941 */ /* 0x000fea0003800000 */
.L_x_84:
        /* <DEDUP_REMOVED lines=12> */
.L_x_87:
[----:B------:R-:W-:Y:S05]  /*ef60*/  BSYNC B1 ;  /* 0x0000000000017941 */ /* 0x000fea0003800000 */
.L_x_86:
[----:B------:R0:W-:Y:S04]  /*ef70*/  STL.64 [R1+0x140], R8 ;  /* 0x0001400801007387 */ /* 0x0001e80000100a00 */
[----:B0-----:R-:W3:Y:S01]  /*ef80*/  LDL.LU R9, [R1+0x40] ;  /* 0x0000400001097983 */ /* 0x001ee20000300800 */
[----:B-----5:R-:W-:Y:S02]  /*ef90*/  HADD2.F32 R17, -RZ, R3.H0_H0 ;  /* 0x20000003ff117230 */ /* 0x020fe40000004100 */
[----:B------:R-:W-:-:S03]  /*efa0*/  @P5 IMAD.MOV.U32 R8, RZ, RZ, R6 ;  /* 0x000000ffff085224 */ /* 0x000fc600078e0006 */
[----:B------:R-:W-:-:S04]  /*efb0*/  FMUL R17, R17, R16 ;  /* 0x0000001011117220 */ /* 0x000fc80000400000 */
[----:B---3--:R-:W-:Y:S01]  /*efc0*/  FFMA R17, R9, R2, R17 ;  /* 0x0000000209117223 */ /* 0x008fe20000000011 */
[----:B------:R-:W-:-:S04]  /*efd0*/  @P5 IMAD.MOV.U32 R9, RZ, RZ, R5 ;  /* 0x000000ffff095224 */ /* 0x000fc800078e0005 */
[----:B------:R-:W-:-:S05]  /*efe0*/  F2FP.F16.F32.PACK_AB R17, RZ, R17 ;  /* 0x00000011ff11723e */ /* 0x000fca00000000ff */
[----:B------:R0:W-:Y:S04]  /*eff0*/  @P5 STG.E.U16 desc[UR36][R8.64+0x20], R17 ;  /* 0x0000201108005986 */ /* 0x0001e8000c101524 */
[----:B0-----:R0:W5:Y:S01]  /*f000*/  LDL.LU.64 R8, [R1+0x140] ;  /* 0x0001400001087983 */ /* 0x0011620000300a00 */
[----:B------:R-:W-:Y:S01]  /*f010*/  ISETP.GT.AND P5, PT, R0, 0x11, P2 ;  /* 0x000000110000780c */ /* 0x000fe200017a4270 */
[----:B------:R-:W-:-:S12]  /*f020*/  BSSY B1, `(.L_x_88) ;  /* 0x0000003000017945 */ /* 0x000fd80003800000 */
[----:B0-----:R-:W-:Y:S05]  /*f030*/  @!P5 BRA `(.L_x_89) ;  /* 0x000000000004d947 */ /* 0x001fea0003800000 */
[----:B------:R0:W5:Y:S02]  /*f040*/  LDG.E.LTC128B.U16 R3, desc[UR36][R232.64+0x22] ;  /* 0x00002224e8037981 */ /* 0x000164000c1e1520 */
.L_x_89:
[----:B------:R-:W-:Y:S05]  /*f050*/  BSYNC B1 ;  /* 0x0000000000017941 */ /* 0x000fea0003800000 */
.L_x_88:
[----:B-----5:R3:W-:Y:S04]  /*f060*/  STL.64 [R1+0x140], R8 ;  /* 0x0001400801007387 */ /* 0x0207e80000100a00 */
[----:B---3--:R-:W3:Y:S01]  /*f070*/  LDL.LU R9, [R1+0x44] ;  /* 0x0000440001097983 */ /* 0x008ee20000300800 */
[----:B------:R-:W-:Y:S01]  /*f080*/  HADD2.F32 R17, -RZ, R3.H0_H0 ;  /* 0x20000003ff117230 */ /* 0x000fe20000004100 */
[----:B------:R-:W-:-:S04]  /*f090*/  @P5 MOV R8, R6 ;  /* 0x0000000600085202 */ /* 0x000fc80000000f00 */
[----:B------:R-:W-:-:S04]  /*f0a0*/  FMUL R17, R17, R16 ;  /* 0x0000001011117220 */ /* 0x000fc80000400000 */
[----:B---3--:R-:W-:Y:S01]  /*f0b0*/  FFMA R17, R9, R2, R17 ;  /* 0x0000000209117223 */ /* 0x008fe20000000011 */
[----:B------:R-:W-:-:S04]  /*f0c0*/  @P5 IMAD.MOV.U32 R9, RZ, RZ, R5 ;  /* 0x000000ffff095224 */ /* 0x000fc800078e0005 */
[----:B------:R-:W-:-:S05]  /*f0d0*/  F2FP.F16.F32.PACK_AB R17, RZ, R17 ;  /* 0x00000011ff11723e */ /* 0x000fca00000000ff */
[----:B------:R3:W-:Y:S04]  /*f0e0*/  @P5 STG.E.U16 desc[UR36][R8.64+0x22], R17 ;  /* 0x0000221108005986 */ /* 0x0007e8000c101524 */
[----:B---3--:R3:W5:Y:S01]  /*f0f0*/  LDL.LU.64 R8, [R1+0x140] ;  /* 0x0001400001087983 */ /* 0x0087620000300a00 */
[----:B------:R-:W-:Y:S01]  /*f100*/  ISETP.GT.AND P5, PT, R0, 0x10, P6 ;  /* 0x000000100000780c */ /* 0x000fe200037a4270 */
[----:B------:R-:W-:-:S12]  /*f110*/  BSSY B1, `(.L_x_90) ;  /* 0x0000003000017945 */ /* 0x000fd80003800000 */
[----:B---3--:R-:W-:Y:S05]  /*f120*/  @!P5 BRA `(.L_x_91) ;  /* 0x000000000004d947 */ /* 0x008fea0003800000 */
[----:B------:R3:W5:Y:S02]  /*f130*/  LDG.E.LTC128B.U16 R3, desc[UR36][R22.64+0x20] ;  /* 0x0000202416037981 */ /* 0x000764000c1e1520 */
.L_x_91:
[----:B------:R-:W-:Y:S05]  /*f140*/  BSYNC B1 ;  /* 0x0000000000017941 */ /* 0x000fea0003800000 */
.L_x_90:
[----:B------:R0:W-:Y:S04]  /*f150*/  STL [R1+0x13c], R4 ;  /* 0x00013c0401007387 */ /* 0x0001e80000100800 */
[----:B0-----:R-:W2:Y:S01]  /*f160*/  LDL.LU R4, [R1+0x48] ;  /* 0x0000480001047983 */ /* 0x001ea20000300800 */
[----:B-----5:R-:W-:-:S05]  /*f170*/  HADD2.F32 R17, -RZ, R3.H0_H0 ;  /* 0x20000003ff117230 */ /* 0x020fca0000004100 */
        /* <DEDUP_REMOVED lines=9> */
.L_x_93:
[----:B------:R-:W-:Y:S05]  /*f210*/  BSYNC B1 ;  /* 0x0000000000017941 */ /* 0x000fea0003800000 */
.L_x_92:
        /* <DEDUP_REMOVED lines=12> */
.L_x_95:
[----:B------:R-:W-:Y:S05]  /*f2e0*/  BSYNC B1 ;  /* 0x0000000000017941 */ /* 0x000fea0003800000 */
.L_x_94:
        /* <DEDUP_REMOVED lines=14> */
.L_x_97:
[----:B------:R-:W-:Y:S05]  /*f3d0*/  BSYNC B1 ;  /* 0x0000000000017941 */ /* 0x000fea0003800000 */
.L_x_96:
        /* <DEDUP_REMOVED lines=14> */
.L_x_99:
[----:B------:R-:W-:Y:S05]  /*f4c0*/  BSYNC B1 ;  /* 0x0000000000017941 */ /* 0x000fea0003800000 */
.L_x_98:
        /* <DEDUP_REMOVED lines=12> */
.L_x_101:
[----:B------:R-:W-:Y:S05]  /*f590*/  BSYNC B1 ;  /* 0x0000000000017941 */ /* 0x000fea0003800000 */
.L_x_100:
[----:B------:R2:W-:Y:S04]  /*f5a0*/  STL [R1+0x140], R5 ;  /* 0x0001400501007387 */ /* 0x0005e80000100800 */
[----:B--2---:R-:W2:Y:S01]  /*f5b0*/  LDL.LU R5, [R1+0x5c] ;  /* 0x00005c0001057983 */ /* 0x004ea20000300800 */
[----:B-----5:R-:W-:-:S03]  /*f5c0*/  HADD2.F32 R17, -RZ, R3.H0_H0 ;  /* 0x20000003ff117230 */ /* 0x020fc60000004100 */
[----:B------:R1:W-:Y:S02]  /*f5d0*/  STL [R1+0x13c], R4 ;  /* 0x00013c0401007387 */ /* 0x0003e40000100800 */
[----:B------:R-:W-:Y:S02]  /*f5e0*/  FMUL R17, R17, R16 ;  /* 0x0000001011117220 */ /* 0x000fe40000400000 */
[----:B-1----:R-:W3:Y:S02]  /*f5f0*/  LDL.LU R4, [R1+0x20] ;  /* 0x0000200001047983 */ /* 0x002ee40000300800 */
[----:B--2---:R-:W-:Y:S02]  /*f600*/  FFMA R17, R5, R2, R17 ;  /* 0x0000000205117223 */ /* 0x004fe40000000011 */
[----:B------:R1:W5:Y:S03]  /*f610*/  LDL.LU R5, [R1+0x140] ;  /* 0x0001400001057983 */ /* 0x0003660000300800 */
[----:B------:R-:W-:-:S05]  /*f620*/  F2FP.F16.F32.PACK_AB R17, RZ, R17 ;  /* 0x00000011ff11723e */ /* 0x000fca00000000ff */
[----:B------:R2:W-:Y:S01]  /*f630*/  @P5 STG.E.U16 desc[UR36][R8.64+0x32], R17 ;  /* 0x0000321108005986 */ /* 0x0005e2000c101524 */
[----:B------:R-:W-:-:S13]  /*f640*/  ISETP.GT.AND P5, PT, R0, 0x10, P4 ;  /* 0x000000100000780c */ /* 0x000fda00027a4270 */
[----:B------:R-:W2:Y:S02]  /*f650*/  @P5 LDG.E.LTC128B.U16 R3, desc[UR36][R20.64+0x20] ;  /* 0x0000202414035981 */ /* 0x000ea4000c1e1520 */
[----:B--2---:R-:W-:-:S05]  /*f660*/  HADD2.F32 R17, -RZ, R3.H0_H0 ;  /* 0x20000003ff117230 */ /* 0x004fca0000004100 */
[----:B------:R-:W-:-:S04]  /*f670*/  FMUL R17, R17, R16 ;  /* 0x0000001011117220 */ /* 0x000fc80000400000 */
[----:B---3--:R-:W-:Y:S02]  /*f680*/  FFMA R17, R4, R2, R17 ;  /* 0x0000000204117223 */ /* 0x008fe40000000011 */
[----:B------:R1:W5:Y:S01]  /*f690*/  LDL.LU R4, [R1+0x13c] ;  /* 0x00013c0001047983 */ /* 0x0003620000300800 */
[----:B------:R-:W-:Y:S02]  /*f6a0*/  BSSY B1, `(.L_x_102) ;  /* 0x0000006000017945 */ /* 0x000fe40003800000 */
[----:B------:R-:W-:-:S05]  /*f6b0*/  F2FP.F16.F32.PACK_AB R17, RZ, R17 ;  /* 0x00000011ff11723e */ /* 0x000fca00000000ff */
[----:B------:R1:W-:Y:S01]  /*f6c0*/  @P5 STG.E.U16 desc[UR36][R18.64+0x20], R17 ;  /* 0x0000201112005986 */ /* 0x0003e2000c101524 */
[----:B------:R-:W-:-:S13]  /*f6d0*/  ISETP.GT.AND P5, PT, R0, 0x11, P4 ;  /* 0x000000110000780c */ /* 0x000fda00027a4270 */
[----:B-1----:R-:W-:Y:S05]  /*f6e0*/  @!P5 BRA `(.L_x_103) ;  /* 0x000000000004d947 */ /* 0x002fea0003800000 */
[----:B------:R1:W5:Y:S02]  /*f6f0*/  LDG.E.LTC128B.U16 R3, desc[UR36][R20.64+0x22] ;  /* 0x0000222414037981 */ /* 0x000364000c1e1520 */
.L_x_103:
[----:B------:R-:W-:Y:S05]  /*f700*/  BSYNC B1 ;  /* 0x0000000000017941 */ /* 0x000fea0003800000 */
.L_x_102:
        /* <DEDUP_REMOVED lines=12> */
.L_x_105:
[----:B------:R-:W-:Y:S05]  /*f7d0*/  BSYNC B1 ;  /* 0x0000000000017941 */ /* 0x000fea0003800000 */
.L_x_104:
[----:B------:R3:W-:Y:S04]  /*f7e0*/  STL [R1+0x148], R6 ;  /* 0x0001480601007387 */ /* 0x0007e80000100800 */
[----:B---3--:R-:W3:Y:S04]  /*f7f0*/  LDL.LU R6, [R1+0x28] ;  /* 0x0000280001067983 */ /* 0x008ee80000300800 */
[----:B-----5:R0:W-:Y:S04]  /*f800*/  STL.64 [R1+0x140], R4 ;  /* 0x0001400401007387 */ /* 0x0201e80000100a00 */
[----:B0-----:R-:W4:Y:S01]  /*f810*/  LDL.LU.64 R4, [R1+0x80] ;  /* 0x0000800001047983 */ /* 0x001f220000300a00 */
[----:B------:R-:W-:-:S05]  /*f820*/  HADD2.F32 R17, -RZ, R3.H0_H0 ;  /* 0x20000003ff117230 */ /* 0x000fca0000004100 */
[----:B------:R-:W-:-:S04]  /*f830*/  FMUL R17, R17, R16 ;  /* 0x0000001011117220 */ /* 0x000fc80000400000 */
[----:B---3--:R-:W-:Y:S02]  /*f840*/  FFMA R17, R6, R2, R17 ;  /* 0x0000000206117223 */ /* 0x008fe40000000011 */
[----:B------:R0:W5:Y:S03]  /*f850*/  LDL.LU R6, [R1+0x148] ;  /* 0x0001480001067983 */ /* 0x0001660000300800 */
[----:B------:R-:W-:-:S05]  /*f860*/  F2FP.F16.F32.PACK_AB R17, RZ, R17 ;  /* 0x00000011ff11723e */ /* 0x000fca00000000ff */
[----:B----4-:R3:W-:Y:S04]  /*f870*/  @P5 STG.E.U16 desc[UR36][R4.64+0x20], R17 ;  /* 0x0000201104005986 */ /* 0x0107e8000c101524 */
[----:B---3--:R0:W5:Y:S01]  /*f880*/  LDL.LU.64 R4, [R1+0x140] ;  /* 0x0001400001047983 */ /* 0x0081620000300a00 */
[----:B------:R-:W-:Y:S01]  /*f890*/  ISETP.GT.AND P5, PT, R0, 0x11, P3 ;  /* 0x000000110000780c */ /* 0x000fe20001fa4270 */
[----:B------:R-:W-:-:S12]  /*f8a0*/  BSSY B1, `(.L_x_106) ;  /* 0x0000003000017945 */ /* 0x000fd80003800000 */
[----:B0-----:R-:W-:Y:S05]  /*f8b0*/  @!P5 BRA `(.L_x_107) ;  /* 0x000000000004d947 */ /* 0x001fea0003800000 */
[----:B------:R0:W5:Y:S02]  /*f8c0*/  LDG.E.LTC128B.U16 R3, desc[UR36][R14.64+0x22] ;  /* 0x000022240e037981 */ /* 0x000164000c1e1520 */
.L_x_107:
[----:B------:R-:W-:Y:S05]  /*f8d0*/  BSYNC B1 ;  /* 0x0000000000017941 */ /* 0x000fea0003800000 */
.L_x_106:
        /* <DEDUP_REMOVED lines=12> */
.L_x_109:
[----:B------:R-:W-:Y:S05]  /*f9a0*/  BSYNC B1 ;  /* 0x0000000000017941 */ /* 0x000fea0003800000 */
.L_x_108:
        /* <DEDUP_REMOVED lines=12> */
.L_x_111:
[----:B------:R-:W-:Y:S05]  /*fa70*/  BSYNC B1 ;  /* 0x0000000000017941 */ /* 0x000fea0003800000 */
.L_x_110:
        /* <DEDUP_REMOVED lines=12> */
.L_x_113:
[----:B------:R-:W-:Y:S05]  /*fb40*/  BSYNC B1 ;  /* 0x0000000000017941 */ /* 0x000fea0003800000 */
.L_x_112:
        /* <DEDUP_REMOVED lines=12> */
.L_x_115:
[----:B------:R-:W-:Y:S05]  /*fc10*/  BSYNC B1 ;  /* 0x0000000000017941 */ /* 0x000fea0003800000 */
.L_x_114:
        /* <DEDUP_REMOVED lines=12> */
[----:B0-----:R-:W3:Y:S04]  /*fce0*/  LDL.64 R2, [R1+0xe0] ;  /* 0x0000e00001027983 */ /* 0x001ee80000100a00 */
[----:B---3--:R0:W5:Y:S04]  /*fcf0*/  LDG.E.LTC128B.U16 R3, desc[UR36][R2.64+0x40] ;  /* 0x0000402402037981 */ /* 0x008168000c1e1520 */
[----:B------:R0:W5:Y:S02]  /*fd00*/  LDL.LU R2, [R1+0x13c] ;  /* 0x00013c0001027983 */ /* 0x0001640000300800 */
.L_x_117:
[----:B------:R-:W-:Y:S05]  /*fd10*/  BSYNC B1 ;  /* 0x0000000000017941 */ /* 0x000fea0003800000 */
.L_x_116:
[----:B-----5:R3:W-:Y:S04]  /*fd20*/  STL [R1+0x13c], R4 ;  /* 0x00013c0401007387 */ /* 0x0207e80000100800 */
[----:B---3--:R-:W3:Y:S01]  /*fd30*/  LDL.LU R4, [R1] ;  /* 0x0000000001047983 */ /* 0x008ee20000300800 */
        /* <DEDUP_REMOVED lines=10> */
[----:B0-----:R-:W3:Y:S04]  /*fde0*/  LDL.64 R2, [R1+0xe0] ;  /* 0x0000e00001027983 */ /* 0x001ee80000100a00 */
[----:B---3--:R3:W5:Y:S04]  /*fdf0*/  LDG.E.LTC128B.U16 R3, desc[UR36][R2.64+0x42] ;  /* 0x0000422402037981 */ /* 0x008768000c1e1520 */
[----:B------:R3:W5:Y:S02]  /*fe00*/  LDL.LU R2, [R1+0x13c] ;  /* 0x00013c0001027983 */ /* 0x0007640000300800 */
.L_x_119:
[----:B------:R-:W-:Y:S05]  /*fe10*/  BSYNC B1 ;  /* 0x0000000000017941 */ /* 0x000fea0003800000 */
.L_x_118:
        /* <DEDUP_REMOVED lines=12> */
.L_x_121:
[----:B------:R-:W-:Y:S05]  /*fee0*/  BSYNC B1 ;  /* 0x0000000000017941 */ /* 0x000fea0003800000 */
.L_x_120:
        /* <DEDUP_REMOVED lines=12> */
.L_x_123:
[----:B------:R-:W-:Y:S05]  /*ffb0*/  BSYNC B1 ;  /* 0x0000000000017941 */ /* 0x000fea0003800000 */
.L_x_122:
        /* <DEDUP_REMOVED lines=15> */
.L_x_125:
[----:B------:R-:W-:Y:S05]  /*100b0*/  BSYNC B1 ;  /* 0x0000000000017941 */ /* 0x000fea0003800000 */
.L_x_124:
        /* <DEDUP_REMOVED lines=15> */
.L_x_127:
[----:B------:R-:W-:Y:S05]  /*101b0*/  BSYNC B1 ;  /* 0x0000000000017941 */ /* 0x000fea0003800000 */
.L_x_126:
        /* <DEDUP_REMOVED lines=12> */
.L_x_129:
[----:B------:R-:W-:Y:S05]  /*10280*/  BSYNC B1 ;  /* 0x0000000000017941 */ /* 0x000fea0003800000 */
.L_x_128:
        /* <DEDUP_REMOVED lines=12> */
.L_x_131:
[----:B------:R-:W-:Y:S05]  /*10350*/  BSYNC B1 ;  /* 0x0000000000017941 */ /* 0x000fea0003800000 */
.L_x_130:
        /* <DEDUP_REMOVED lines=11> */
[----:B------:R0:W5:Y:S02]  /*10410*/  LDG.E.LTC128B.U16 R3, desc[UR36][R232.64+0x40] ;  /* 0x00004024e8037981 */ /* 0x000164000c1e1520 */
.L_x_133:
[----:B------:R-:W-:Y:S05]  /*10420*/  BSYNC B1 ;  /* 0x0000000000017941 */ /* 0x000fea0003800000 */
.L_x_132:
[----:B-----5:R-:W-:Y:S01]  /*10430*/  HADD2.F32 R17, -RZ, R3.H0_H0 ;  /* 0x20000003ff117230 */ /* 0x020fe20000004100 */
[----:B------:R3:W-:Y:S04]  /*10440*/  STL.64 [R1+0x140], R8 ;  /* 0x0001400801007387 */ /* 0x0007e80000100a00 */
[----:B------:R-:W-:-:S04]  /*10450*/  FMUL R17, R17, R16 ;  /* 0x0000001011117220 */ /* 0x000fc80000400000 */
[----:B------:R-:W-:Y:S01]  /*10460*/  FFMA R17, R224, R2, R17 ;  /* 0x00000002e0117223 */ /* 0x000fe20000000011 */
[----:B---3--:R-:W-:-:S04]  /*10470*/  @P5 IMAD.MOV.U32 R8, RZ, RZ, R6 ;  /* 0x000000ffff085224 */ /* 0x008fc800078e0006 */
[----:B------:R-:W-:Y:S01]  /*10480*/  F2FP.F16.F32.PACK_AB R17, RZ, R17 ;  /* 0x00000011ff11723e */ /* 0x000fe200000000ff */
[----:B------:R-:W-:-:S05]  /*10490*/  @P5 IMAD.MOV.U32 R9, RZ, RZ, R5 ;  /* 0x000000ffff095224 */ /* 0x000fca00078e0005 */
[----:B------:R3:W-:Y:S04]  /*104a0*/  @P5 STG.E.U16 desc[UR36][R8.64+0x40], R17 ;  /* 0x0000401108005986 */ /* 0x0007e8000c101524 */
[----:B---3--:R3:W5:Y:S01]  /*104b0*/  LDL.LU.64 R8, [R1+0x140] ;  /* 0x0001400001087983 */ /* 0x0087620000300a00 */
[----:B------:R-:W-:Y:S01]  /*104c0*/  ISETP.GT.AND P5, PT, R0, 0x21, P2 ;  /* 0x000000210000780c */ /* 0x000fe200017a4270 */
[----:B------:R-:W-:-:S12]  /*104d0*/  BSSY B1, `(.L_x_134) ;  /* 0x0000003000017945 */ /* 0x000fd80003800000 */
[----:B---3--:R-:W-:Y:S05]  /*104e0*/  @!P5 BRA `(.L_x_135) ;  /* 0x000000000004d947 */ /* 0x008fea0003800000 */
[----:B------:R3:W5:Y:S02]  /*104f0*/  LDG.E.LTC128B.U16 R3, desc[UR36][R232.64+0x42] ;  /* 0x00004224e8037981 */ /* 0x000764000c1e1520 */
.L_x_135:
[----:B------:R-:W-:Y:S05]  /*10500*/  BSYNC B1 ;  /* 0x0000000000017941 */ /* 0x000fea0003800000 */
.L_x_134:
[----:B-----5:R-:W-:Y:S01]  /*10510*/  HADD2.F32 R17, -RZ, R3.H0_H0 ;  /* 0x20000003ff117230 */ /* 0x020fe20000004100 */
[----:B------:R-:W-:Y:S01]  /*10520*/  @P5 MOV R224, R6 ;  /* 0x0000000600e05202 */ /* 0x000fe20000000f00 */
[----:B------:R-:W-:Y:S03]  /*10530*/  BSSY B1, `(.L_x_136) ;  /* 0x0000009000017945 */ /* 0x000fe60003800000 */
[----:B------:R-:W-:-:S04]  /*10540*/  FMUL R17, R17, R16 ;  /* 0x0000001011117220 */ /* 0x000fc80000400000 */
[----:B------:R-:W-:Y:S01]  /*10550*/  FFMA R17, R225, R2, R17 ;  /* 0x00000002e1117223 */ /* 0x000fe20000000011 */
[----:B------:R-:W-:-:S04]  /*10560*/  @P5 IMAD.MOV.U32 R225, RZ, RZ, R5 ;  /* 0x000000ffffe15224 */ /* 0x000fc800078e0005 */
[----:B------:R-:W-:-:S05]  /*10570*/  F2FP.F16.F32.PACK_AB R17, RZ, R17 ;  /* 0x00000011ff11723e */ /* 0x000fca00000000ff */
[----:B------:R0:W-:Y:S01]  /*10580*/  @P5 STG.E.U16 desc[UR36][R224.64+0x42], R17 ;  /* 0x00004211e0005986 */ /* 0x0001e2000c101524 */
[----:B------:R-:W-:-:S13]  /*10590*/  ISETP.GT.AND P5, PT, R0, 0x20, P6 ;  /* 0x000000200000780c */ /* 0x000fda00037a4270 */
[----:B0-----:R-:W-:Y:S05]  /*105a0*/  @!P5 BRA `(.L_x_137) ;  /* 0x000000000004d947 */ /* 0x001fea0003800000 */
[----:B------:R0:W5:Y:S02]  /*105b0*/  LDG.E.LTC128B.U16 R3, desc[UR36][R22.64+0x40] ;  /* 0x0000402416037981 */ /* 0x000164000c1e1520 */
.L_x_137:
[----:B------:R-:W-:Y:S05]  /*105c0*/  BSYNC B1 ;  /* 0x0000000000017941 */ /* 0x000fea0003800000 */
.L_x_136:
[----:B-----5:R-:W-:Y:S01]  /*105d0*/  HADD2.F32 R17, -RZ, R3.H0_H0 ;  /* 0x20000003ff117230 */ /* 0x020fe20000004100 */
[----:B------:R-:W-:Y:S04]  /*105e0*/  BSSY B1, `(.L_x_138) ;  /* 0x0000008000017945 */ /* 0x000fe80003800000 */
[----:B------:R-:W-:-:S04]  /*105f0*/  FMUL R17, R17, R16 ;  /* 0x0000001011117220 */ /* 0x000fc80000400000 */
[----:B------:R-:W-:-:S05]  /*10600*/  FFMA R17, R226, R2, R17 ;  /* 0x00000002e2117223 */ /* 0x000fca0000000011 */
[----:B------:R-:W-:-:S05]  /*10610*/  F2FP.F16.F32.PACK_AB R17, RZ, R17 ;  /* 0x00000011ff11723e */ /* 0x000fca00000000ff */
[----:B------:R0:W-:Y:S01]  /*10620*/  @P5 STG.E.U16 desc[UR36][R8.64+0x40], R17 ;  /* 0x0000401108005986 */ /* 0x0001e2000c101524 */
[----:B------:R-:W-:-:S13]  /*10630*/  ISETP.GT.AND P5, PT, R0, 0x21, P6 ;  /* 0x000000210000780c */ /* 0x000fda00037a4270 */
[----:B0-----:R-:W-:Y:S05]  /*10640*/  @!P5 BRA `(.L_x_139) ;  /* 0x000000000004d947 */ /* 0x001fea0003800000 */
[----:B------:R0:W5:Y:S02]  /*10650*/  LDG.E.LTC128B.U16 R3, desc[UR36][R22.64+0x42] ;  /* 0x0000422416037981 */ /* 0x000164000c1e1520 */
.L_x_139:
[----:B------:R-:W-:Y:S05]  /*10660*/  BSYNC B1 ;  /* 0x0000000000017941 */ /* 0x000fea0003800000 */
.L_x_138:
        /* <DEDUP_REMOVED lines=9> */
.L_x_141:
[----:B------:R-:W-:Y:S05]  /*10700*/  BSYNC B1 ;  /* 0x0000000000017941 */ /* 0x000fea0003800000 */
.L_x_140:
[----:B-----5:R-:W-:Y:S01]  /*10710*/  HADD2.F32 R17, -RZ, R3.H0_H0 ;  /* 0x20000003ff117230 */ /* 0x020fe20000004100 */
[----:B------:R-:W-:Y:S01]  /*10720*/  @P5 MOV R225, R5 ;  /* 0x0000000500e15202 */ /* 0x000fe20000000f00 */
[----:B------:R-:W-:Y:S01]  /*10730*/  @P5 IMAD.MOV.U32 R224, RZ, RZ, R6 ;  /* 0x000000ffffe05224 */ /* 0x000fe200078e0006 */
[----:B------:R-:W-:Y:S02]  /*10740*/  BSSY B1, `(.L_x_142) ;  /* 0x0000008000017945 */ /* 0x000fe40003800000 */
[----:B------:R-:W-:-:S04]  /*10750*/  FMUL R17, R17, R16 ;  /* 0x0000001011117220 */ /* 0x000fc80000400000 */
[----:B------:R-:W-:-:S05]  /*10760*/  FFMA R17, R228, R2, R17 ;  /* 0x00000002e4117223 */ /* 0x000fca0000000011 */
[----:B------:R-:W-:-:S05]  /*10770*/  F2FP.F16.F32.PACK_AB R17, RZ, R17 ;  /* 0x00000011ff11723e */ /* 0x000fca00000000ff */
[----:B------:R0:W-:Y:S01]  /*10780*/  @P5 STG.E.U16 desc[UR36][R224.64+0x50], R17 ;  /* 0x00005011e0005986 */ /* 0x0001e2000c101524 */
[----:B------:R-:W-:-:S13]  /*10790*/  ISETP.GT.AND P5, PT, R0, 0x29, P2 ;  /* 0x000000290000780c */ /* 0x000fda00017a4270 */
[----:B0-----:R-:W-:Y:S05]  /*107a0*/  @!P5 BRA `(.L_x_143) ;  /* 0x000000000004d947 */ /* 0x001fea0003800000 */
[----:B------:R0:W5:Y:S02]  /*107b0*/  LDG.E.LTC128B.U16 R3, desc[UR36][R232.64+0x52] ;  /* 0x00005224e8037981 */ /* 0x000164000c1e1520 */
.L_x_143:
[----:B------:R-:W-:Y:S05]  /*107c0*/  BSYNC B1 ;  /* 0x0000000000017941 */ /* 0x000fea0003800000 */
.L_x_142:
[----:B-----5:R-:W-:Y:S01]  /*107d0*/  HADD2.F32 R17, -RZ, R3.H0_H0 ;  /* 0x20000003ff117230 */ /* 0x020fe20000004100 */
[----:B------:R-:W-:Y:S01]  /*107e0*/  BSSY B1, `(.L_x_144) ;  /* 0x000000a000017945 */ /* 0x000fe20003800000 */
[----:B------:R-:W-:Y:S02]  /*107f0*/  @P5 IMAD.MOV.U32 R224, RZ, RZ, R6 ;  /* 0x000000ffffe05224 */ /* 0x000fe400078e0006 */
[----:B------:R-:W-:Y:S02]  /*10800*/  @P5 IMAD.MOV.U32 R225, RZ, RZ, R5 ;  /* 0x000000ffffe15224 */ /* 0x000fe400078e0005 */
[----:B------:R-:W-:-:S04]  /*10810*/  FMUL R17, R17, R16 ;  /* 0x0000001011117220 */ /* 0x000fc80000400000 */
[----:B------:R-:W-:-:S05]  /*10820*/  FFMA R17, R229, R2, R17 ;  /* 0x00000002e5117223 */ /* 0x000fca0000000011 */
[----:B------:R-:W-:-:S05]  /*10830*/  F2FP.F16.F32.PACK_AB R17, RZ, R17 ;  /* 0x00000011ff11723e */ /* 0x000fca00000000ff */
[----:B------:R0:W-:Y:S01]  /*10840*/  @P5 STG.E.U16 desc[UR36][R224.64+0x52], R17 ;  /* 0x00005211e0005986 */ /* 0x0001e2000c101524 */
[----:B------:R-:W-:-:S13]  /*10850*/  ISETP.GT.AND P5, PT, R0, 0x28, P6 ;  /* 0x000000280000780c */ /* 0x000fda00037a4270 */
[----:B0-----:R-:W-:Y:S05]  /*10860*/  @!P5 BRA `(.L_x_145) ;  /* 0x000000000004d947 */ /* 0x001fea0003800000 */
[----:B------:R0:W5:Y:S02]  /*10870*/  LDG.E.LTC128B.U16 R3, desc[UR36][R22.64+0x50] ;  /* 0x0000502416037981 */ /* 0x000164000c1e1520 */
.L_x_145:
[----:B------:R-:W-:Y:S05]  /*10880*/  BSYNC B1 ;  /* 0x0000000000017941 */ /* 0x000fea0003800000 */
.L_x_144:
        /* <DEDUP_REMOVED lines=9> */
.L_x_147:
[----:B------:R-:W-:Y:S05]  /*10920*/  BSYNC B1 ;  /* 0x0000000000017941 */ /* 0x000fea0003800000 */
.L_x_146:
        /* <DEDUP_REMOVED lines=9> */
.L_x_149:
[----:B------:R-:W-:Y:S05]  /*109c0*/  BSYNC B1 ;  /* 0x0000000000017941 */ /* 0x000fea0003800000 */
.L_x_148:
        /* <DEDUP_REMOVED lines=9> */
.L_x_151:
[----:B------:R-:W-:Y:S05]  /*10a60*/  BSYNC B1 ;  /* 0x0000000000017941 */ /* 0x000fea0003800000 */
.L_x_150:
        /* <DEDUP_REMOVED lines=9> */
.L_x_153:
[----:B------:R-:W-:Y:S05]  /*10b00*/  BSYNC B1 ;  /* 0x0000000000017941 */ /* 0x000fea0003800000 */
.L_x_152:
        /* <DEDUP_REMOVED lines=9> */
.L_x_155:
[----:B------:R-:W-:Y:S05]  /*10ba0*/  BSYNC B1 ;  /* 0x0000000000017941 */ /* 0x000fea0003800000 */
.L_x_154:
[----:B-----5:R-:W-:Y:S01]  /*10bb0*/  HADD2.F32 R17, -RZ, R3.H0_H0 ;  /* 0x20000003ff117230 */ /* 0x020fe20000004100 */
[----:B------:R-:W-:Y:S04]  /*10bc0*/  BSSY B1, `(.L_x_156) ;  /* 0x0000009000017945 */ /* 0x000fe80003800000 */
[----:B------:R-:W-:-:S04]  /*10bd0*/  FMUL R17, R17, R16 ;  /* 0x0000001011117220 */ /* 0x000fc80000400000 */
[----:B------:R-:W-:-:S05]  /*10be0*/  FFMA R17, R219, R2, R17 ;  /* 0x00000002db117223 */ /* 0x000fca0000000011 */
[----:B------:R-:W-:-:S05]  /*10bf0*/  F2FP.F16.F32.PACK_AB R17, RZ, R17 ;  /* 0x00000011ff11723e */ /* 0x000fca00000000ff */
[----:B------:R1:W-:Y:S01]  /*10c00*/  @P5 STG.E.U16 desc[UR36][R12.64+0x42], R17 ;  /* 0x000042110c005986 */ /* 0x0003e2000c101524 */
[----:B------:R-:W-:Y:S02]  /*10c10*/  ISETP.GT.AND P5, PT, R0, 0x28, P4 ;  /* 0x000000280000780c */ /* 0x000fe400027a4270 */
[----:B-1----:R-:W-:-:S11]  /*10c20*/  PRMT R17, R3, 0x7610, R17 ;  /* 0x0000761003117816 */ /* 0x002fd60000000011 */
[----:B------:R-:W-:Y:S05]  /*10c30*/  @!P5 BRA `(.L_x_157) ;  /* 0x000000000004d947 */ /* 0x000fea0003800000 */
[----:B------:R1:W5:Y:S02]  /*10c40*/  LDG.E.LTC128B.U16 R17, desc[UR36][R20.64+0x50] ;  /* 0x0000502414117981 */ /* 0x000364000c1e1520 */
.L_x_157:
[----:B------:R-:W-:Y:S05]  /*10c50*/  BSYNC B1 ;  /* 0x0000000000017941 */ /* 0x000fea0003800000 */
.L_x_156:
        /* <DEDUP_REMOVED lines=9> */
.L_x_159:
[----:B------:R-:W-:Y:S05]  /*10cf0*/  BSYNC B1 ;  /* 0x0000000000017941 */ /* 0x000fea0003800000 */
.L_x_158:
        /* <DEDUP_REMOVED lines=9> */
.L_x_161:
[----:B------:R-:W-:Y:S05]  /*10d90*/  BSYNC B1 ;  /* 0x0000000000017941 */ /* 0x000fea0003800000 */
.L_x_160:
        /* <DEDUP_REMOVED lines=9> */
.L_x_163:
[----:B------:R-:W-:Y:S05]  /*10e30*/  BSYNC B1 ;  /* 0x0000000000017941 */ /* 0x000fea0003800000 */
.L_x_162:
[----:B------:R0:W5:Y:S02]  /*10e40*/  LDL.64 R218, [R1+0xe0] ;  /* 0x0000e00001da7983 */ /* 0x0001640000100a00 */
        /* <DEDUP_REMOVED lines=9> */
.L_x_165:
[----:B------:R-:W-:Y:S05]  /*10ee0*/  BSYNC B1 ;  /* 0x0000000000017941 */ /* 0x000fea0003800000 */
.L_x_164:
        /* <DEDUP_REMOVED lines=9> */
.L_x_167:
[----:B------:R-:W-:Y:S05]  /*10f80*/  BSYNC B1 ;  /* 0x0000000000017941 */ /* 0x000fea0003800000 */
.L_x_166:
        /* <DEDUP_REMOVED lines=9> */
.L_x_169:
[----:B------:R-:W-:Y:S05]  /*11020*/  BSYNC B1 ;  /* 0x0000000000017941 */ /* 0x000fea0003800000 */
.L_x_168:
        /* <DEDUP_REMOVED lines=9> */
.L_x_171:
[----:B------:R-:W-:Y:S05]  /*110c0*/  BSYNC B1 ;  /* 0x0000000000017941 */ /* 0x000fea0003800000 */
.L_x_170:
        /* <DEDUP_REMOVED lines=9> */
.L_x_173:
[----:B------:R-:W-:Y:S05]  /*11160*/  BSYNC B1 ;  /* 0x0000000000017941 */ /* 0x000fea0003800000 */
.L_x_172:
        /* <DEDUP_REMOVED lines=9> */
.L_x_175:
[----:B------:R-:W-:Y:S05]  /*11200*/  BSYNC B1 ;  /* 0x0000000000017941 */ /* 0x000fea0003800000 */
.L_x_174:
        /* <DEDUP_REMOVED lines=9> */
.L_x_177:
[----:B------:R-:W-:Y:S05]  /*112a0*/  BSYNC B1 ;  /* 0x0000000000017941 */ /* 0x000fea0003800000 */
.L_x_176:
        /* <DEDUP_REMOVED lines=9> */
.L_x_179:
[----:B------:R-:W-:Y:S05]  /*11340*/  BSYNC B1 ;  /* 0x0000000000017941 */ /* 0x000fea0003800000 */
.L_x_178:
        /* <DEDUP_REMOVED lines=9> */
.L_x_181:
[----:B------:R-:W-:Y:S05]  /*113e0*/  BSYNC B1 ;  /* 0x0000000000017941 */ /* 0x000fea0003800000 */
.L_x_180:
        /* <DEDUP_REMOVED lines=11> */
.L_x_183:
[----:B------:R-:W-:Y:S05]  /*114a0*/  BSYNC B1 ;  /* 0x0000000000017941 */ /* 0x000fea0003800000 */
.L_x_182:
[----:B-----5:R-:W-:Y:S01]  /*114b0*/  HADD2.F32 R3, -RZ, R17.H0_H0 ;  /* 0x20000011ff037230 */ /* 0x020fe20000004100 */
[----:B------:R-:W-:Y:S04]  /*114c0*/  BSSY B1, `(.L_x_184) ;  /* 0x000000b000017945 */ /* 0x000fe80003800000 */
[----:B------:R-:W-:-:S04]  /*114d0*/  FMUL R200, R3, R16 ;  /* 0x0000001003c87220 */ /* 0x000fc80000400000 */
[----:B------:R-:W-:Y:S01]  /*114e0*/  FFMA R200, R201, R2, R200 ;  /* 0x00000002c9c87223 */ /* 0x000fe200000000c8 */
[----:B------:R-:W-:-:S04]  /*114f0*/  @P5 MOV R201, R5 ;  /* 0x0000000500c95202 */ /* 0x000fc80000000f00 */
[----:B------:R-:W-:-:S04]  /*11500*/  F2FP.F16.F32.PACK_AB R200, RZ, R200 ;  /* 0x000000c8ffc8723e */ /* 0x000fc800000000ff */
[----:B------:R-:W-:Y:S01]  /*11510*/  PRMT R3, R200, 0x7610, R3 ;  /* 0x00007610c8037816 */ /* 0x000fe20000000003 */
[----:B------:R-:W-:-:S05]  /*11520*/  @P5 IMAD.MOV.U32 R200, RZ, RZ, R6 ;  /* 0x000000ffffc85224 */ /* 0x000fca00078e0006 */
[----:B------:R0:W-:Y:S01]  /*11530*/  @P5 STG.E.U16 desc[UR36][R200.64+0x62], R3 ;  /* 0x00006203c8005986 */ /* 0x0001e2000c101524 */
[----:B------:R-:W-:-:S13]  /*11540*/  ISETP.GT.AND P5, PT, R0, 0x30, P6 ;  /* 0x000000300000780c */ /* 0x000fda00037a4270 */
[----:B0-----:R-:W-:Y:S05]  /*11550*/  @!P5 BRA `(.L_x_185) ;  /* 0x000000000004d947 */ /* 0x001fea0003800000 */
[----:B------:R0:W5:Y:S02]  /*11560*/  LDG.E.LTC128B.U16 R17, desc[UR36][R22.64+0x60] ;  /* 0x0000602416117981 */ /* 0x000164000c1e1520 */
.L_x_185:
[----:B------:R-:W-:Y:S05]  /*11570*/  BSYNC B1 ;  /* 0x0000000000017941 */ /* 0x000fea0003800000 */
.L_x_184:
        /* <DEDUP_REMOVED lines=9> */
.L_x_187:
[----:B------:R-:W-:Y:S05]  /*11610*/  BSYNC B1 ;  /* 0x0000000000017941 */ /* 0x000fea0003800000 */
.L_x_186:
        /* <DEDUP_REMOVED lines=9> */
.L_x_189:
[----:B------:R-:W-:Y:S05]  /*116b0*/  BSYNC B1 ;  /* 0x0000000000017941 */ /* 0x000fea0003800000 */
.L_x_188:
        /* <DEDUP_REMOVED lines=11> */
.L_x_191:
[----:B------:R-:W-:Y:S05]  /*11770*/  BSYNC B1 ;  /* 0x0000000000017941 */ /* 0x000fea0003800000 */
.L_x_190:
[----:B-----5:R-:W-:Y:S01]  /*11780*/  HADD2.F32 R3, -RZ, R17.H0_H0 ;  /* 0x20000011ff037230 */ /* 0x020fe20000004100 */
[----:B------:R-:W-:Y:S01]  /*11790*/  BSSY B1, `(.L_x_192) ;  /* 0x000000b000017945 */ /* 0x000fe20003800000 */
[----:B------:R-:W-:-:S03]  /*117a0*/  @P5 IMAD.MOV.U32 R201, RZ, RZ, R5 ;  /* 0x000000ffffc95224 */ /* 0x000fc600078e0005 */
[----:B------:R-:W-:-:S04]  /*117b0*/  FMUL R200, R3, R16 ;  /* 0x0000001003c87220 */ /* 0x000fc80000400000 */
[----:B------:R-:W-:-:S05]  /*117c0*/  FFMA R200, R205, R2, R200 ;  /* 0x00000002cdc87223 */ /* 0x000fca00000000c8 */
[----:B------:R-:W-:-:S04]  /*117d0*/  F2FP.F16.F32.PACK_AB R200, RZ, R200 ;  /* 0x000000c8ffc8723e */ /* 0x000fc800000000ff */
[----:B------:R-:W-:Y:S02]  /*117e0*/  PRMT R3, R200, 0x7610, R3 ;  /* 0x00007610c8037816 */ /* 0x000fe40000000003 */
[----:B------:R-:W-:-:S05]  /*117f0*/  @P5 MOV R200, R6 ;  /* 0x0000000600c85202 */ /* 0x000fca0000000f00 */
[----:B------:R0:W-:Y:S01]  /*11800*/  @P5 STG.E.U16 desc[UR36][R200.64+0x72], R3 ;  /* 0x00007203c8005986 */ /* 0x0001e2000c101524 */
[----:B------:R-:W-:-:S13]  /*11810*/  ISETP.GT.AND P5, PT, R0, 0x38, P6 ;  /* 0x000000380000780c */ /* 0x000fda00037a4270 */
[----:B0-----:R-:W-:Y:S05]  /*11820*/  @!P5 BRA `(.L_x_193) ;  /* 0x000000000004d947 */ /* 0x001fea0003800000 */
[----:B------:R0:W5:Y:S02]  /*11830*/  LDG.E.LTC128B.U16 R17, desc[UR36][R22.64+0x70] ;  /* 0x0000702416117981 */ /* 0x000164000c1e1520 */
.L_x_193:
[----:B------:R-:W-:Y:S05]  /*11840*/  BSYNC B1 ;  /* 0x0000000000017941 */ /* 0x000fea0003800000 */
.L_x_192:
        /* <DEDUP_REMOVED lines=9> */
.L_x_195:
[----:B------:R-:W-:Y:S05]  /*118e0*/  BSYNC B1 ;  /* 0x0000000000017941 */ /* 0x000fea0003800000 */
.L_x_194:
        /* <DEDUP_REMOVED lines=9> */
.L_x_197:
[----:B------:R-:W-:Y:S05]  /*11980*/  BSYNC B1 ;  /* 0x0000000000017941 */ /* 0x000fea0003800000 */
.L_x_196:
        /* <DEDUP_REMOVED lines=9> */
.L_x_199:
[----:B------:R-:W-:Y:S05]  /*11a20*/  BSYNC B1 ;  /* 0x0000000000017941 */ /* 0x000fea0003800000 */
.L_x_198:
        /* <DEDUP_REMOVED lines=9> */
.L_x_201:
[----:B------:R-:W-:Y:S05]  /*11ac0*/  BSYNC B1 ;  /* 0x0000000000017941 */ /* 0x000fea0003800000 */
.L_x_200:
        /* <DEDUP_REMOVED lines=9> */
.L_x_203:
[----:B------:R-:W-:Y:S05]  /*11b60*/  BSYNC B1 ;  /* 0x0000000000017941 */ /* 0x000fea0003800000 */
.L_x_202:
        /* <DEDUP_REMOVED lines=9> */
.L_x_205:
[----:B------:R-:W-:Y:S05]  /*11c00*/  BSYNC B1 ;  /* 0x0000000000017941 */ /* 0x000fea0003800000 */
.L_x_204:
        /* <DEDUP_REMOVED lines=9> */
.L_x_207:
[----:B------:R-:W-:Y:S05]  /*11ca0*/  BSYNC B1 ;  /* 0x0000000000017941 */ /* 0x000fea0003800000 */
.L_x_206:
        /* <DEDUP_REMOVED lines=9> */
.L_x_209:
[----:B------:R-:W-:Y:S05]  /*11d40*/  BSYNC B1 ;  /* 0x0000000000017941 */ /* 0x000fea0003800000 */
.L_x_208:
        /* <DEDUP_REMOVED lines=9> */
.L_x_211:
[----:B------:R-:W-:Y:S05]  /*11de0*/  BSYNC B1 ;  /* 0x0000000000017941 */ /* 0x000fea0003800000 */
.L_x_210:
        /* <DEDUP_REMOVED lines=9> */
.L_x_213:
[----:B------:R-:W-:Y:S05]  /*11e80*/  BSYNC B1 ;  /* 0x0000000000017941 */ /* 0x000fea0003800000 */
.L_x_212:
        /* <DEDUP_REMOVED lines=9> */
.L_x_215:
[----:B------:R-:W-:Y:S05]  /*11f20*/  BSYNC B1 ;  /* 0x0000000000017941 */ /* 0x000fea0003800000 */
.L_x_214:
        /* <DEDUP_REMOVED lines=9> */
.L_x_217:
[----:B------:R-:W-:Y:S05]  /*11fc0*/  BSYNC B1 ;  /* 0x0000000000017941 */ /* 0x000fea0003800000 */
.L_x_216:
        /* <DEDUP_REMOVED lines=9> */
.L_x_219:
[----:B------:R-:W-:Y:S05]  /*12060*/  BSYNC B1 ;  /* 0x0000000000017941 */ /* 0x000fea0003800000 */
.L_x_218:
        /* <DEDUP_REMOVED lines=9> */
.L_x_221:
[----:B------:R-:W-:Y:S05]  /*12100*/  BSYNC B1 ;  /* 0x0000000000017941 */ /* 0x000fea0003800000 */
.L_x_220:
        /* <DEDUP_REMOVED lines=9> */
.L_x_223:
[----:B------:R-:W-:Y:S05]  /*121a0*/  BSYNC B1 ;  /* 0x0000000000017941 */ /* 0x000fea0003800000 */
.L_x_222:
        /* <DEDUP_REMOVED lines=9> */
.L_x_225:
[----:B------:R-:W-:Y:S05]  /*12240*/  BSYNC B1 ;  /* 0x0000000000017941 */ /* 0x000fea0003800000 */
.L_x_224:
        /* <DEDUP_REMOVED lines=9> */
.L_x_227:
[----:B------:R-:W-:Y:S05]  /*122e0*/  BSYNC B1 ;  /* 0x0000000000017941 */ /* 0x000fea0003800000 */
.L_x_226:
        /* <DEDUP_REMOVED lines=9> */
.L_x_229:
[----:B------:R-:W-:Y:S05]  /*12380*/  BSYNC B1 ;  /* 0x0000000000017941 */ /* 0x000fea0003800000 */
.L_x_228:
        /* <DEDUP_REMOVED lines=11> */
.L_x_231:
[----:B------:R-:W-:Y:S05]  /*12440*/  BSYNC B1 ;  /* 0x0000000000017941 */ /* 0x000fea0003800000 */
.L_x_230:
[----:B-----5:R-:W-:Y:S01]  /*12450*/  HADD2.F32 R3, -RZ, R17.H0_H0 ;  /* 0x20000011ff037230 */ /* 0x020fe20000004100 */
[----:B------:R-:W-:Y:S04]  /*12460*/  BSSY B1, `(.L_x_232) ;  /* 0x000000b000017945 */ /* 0x000fe80003800000 */
[----:B------:R-:W-:-:S04]  /*12470*/  FMUL R176, R3, R16 ;  /* 0x0000001003b07220 */ /* 0x000fc80000400000 */
[----:B------:R-:W-:Y:S01]  /*12480*/  FFMA R176, R177, R2, R176 ;  /* 0x00000002b1b07223 */ /* 0x000fe200000000b0 */
[----:B------:R-:W-:-:S04]  /*12490*/  @P5 IMAD.MOV.U32 R177, RZ, RZ, R5 ;  /* 0x000000ffffb15224 */ /* 0x000fc800078e0005 */
[----:B------:R-:W-:-:S04]  /*124a0*/  F2FP.F16.F32.PACK_AB R176, RZ, R176 ;  /* 0x000000b0ffb0723e */ /* 0x000fc800000000ff */
[----:B------:R-:W-:Y:S01]  /*124b0*/  PRMT R3, R176, 0x7610, R3 ;  /* 0x00007610b0037816 */ /* 0x000fe20000000003 */
[----:B------:R-:W-:-:S05]  /*124c0*/  @P5 IMAD.MOV.U32 R176, RZ, RZ, R6 ;  /* 0x000000ffffb05224 */ /* 0x000fca00078e0006 */
[----:B------:R0:W-:Y:S01]  /*124d0*/  @P5 STG.E.U16 desc[UR36][R176.64+0x82], R3 ;  /* 0x00008203b0005986 */ /* 0x0001e2000c101524 */
[----:B------:R-:W-:-:S13]  /*124e0*/  ISETP.GT.AND P5, PT, R0, 0x40, P6 ;  /* 0x000000400000780c */ /* 0x000fda00037a4270 */
[----:B0-----:R-:W-:Y:S05]  /*124f0*/  @!P5 BRA `(.L_x_233) ;  /* 0x000000000004d947 */ /* 0x001fea0003800000 */
[----:B------:R0:W5:Y:S02]  /*12500*/  LDG.E.LTC128B.U16 R17, desc[UR36][R22.64+0x80] ;  /* 0x0000802416117981 */ /* 0x000164000c1e1520 */
.L_x_233:
[----:B------:R-:W-:Y:S05]  /*12510*/  BSYNC B1 ;  /* 0x0000000000017941 */ /* 0x000fea0003800000 */
.L_x_232:
        /* <DEDUP_REMOVED lines=9> */
.L_x_235:
[----:B------:R-:W-:Y:S05]  /*125b0*/  BSYNC B1 ;  /* 0x0000000000017941 */ /* 0x000fea0003800000 */
.L_x_234:
        /* <DEDUP_REMOVED lines=9> */
.L_x_237:
[----:B------:R-:W-:Y:S05]  /*12650*/  BSYNC B1 ;  /* 0x0000000000017941 */ /* 0x000fea0003800000 */
.L_x_236:
        /* <DEDUP_REMOVED lines=11> */
.L_x_239:
[----:B------:R-:W-:Y:S05]  /*12710*/  BSYNC B1 ;  /* 0x0000000000017941 */ /* 0x000fea0003800000 */
.L_x_238:
[----:B-----5:R-:W-:Y:S01]  /*12720*/  HADD2.F32 R3, -RZ, R17.H0_H0 ;  /* 0x20000011ff037230 */ /* 0x020fe20000004100 */
[----:B------:R-:W-:Y:S01]  /*12730*/  @P5 MOV R177, R5 ;  /* 0x0000000500b15202 */ /* 0x000fe20000000f00 */
[----:B------:R-:W-:Y:S03]  /*12740*/  BSSY B1, `(.L_x_240) ;  /* 0x000000a000017945 */ /* 0x000fe60003800000 */
[----:B------:R-:W-:-:S04]  /*12750*/  FMUL R176, R3, R16 ;  /* 0x0000001003b07220 */ /* 0x000fc80000400000 */
[----:B------:R-:W-:-:S05]  /*12760*/  FFMA R176, R181, R2, R176 ;  /* 0x00000002b5b07223 */ /* 0x000fca00000000b0 */
[----:B------:R-:W-:-:S04]  /*12770*/  F2FP.F16.F32.PACK_AB R176, RZ, R176 ;  /* 0x000000b0ffb0723e */ /* 0x000fc800000000ff */
[----:B------:R-:W-:Y:S01]  /*12780*/  PRMT R3, R176, 0x7610, R3 ;  /* 0x00007610b0037816 */ /* 0x000fe20000000003 */
[----:B------:R-:W-:-:S05]  /*12790*/  @P5 IMAD.MOV.U32 R176, RZ, RZ, R6 ;  /* 0x000000ffffb05224 */ /* 0x000fca00078e0006 */
[----:B------:R0:W-:Y:S01]  /*127a0*/  @P5 STG.E.U16 desc[UR36][R176.64+0x92], R3 ;  /* 0x00009203b0005986 */ /* 0x0001e2000c101524 */
[----:B------:R-:W-:-:S13]  /*127b0*/  ISETP.GT.AND P5, PT, R0, 0x48, P6 ;  /* 0x000000480000780c */ /* 0x000fda00037a4270 */
[----:B0-----:R-:W-:Y:S05]  /*127c0*/  @!P5 BRA `(.L_x_241) ;  /* 0x000000000004d947 */ /* 0x001fea0003800000 */
[----:B------:R0:W5:Y:S02]  /*127d0*/  LDG.E.LTC128B.U16 R17, desc[UR36][R22.64+0x90] ;  /* 0x0000902416117981 */ /* 0x000164000c1e1520 */
.L_x_241:
[----:B------:R-:W-:Y:S05]  /*127e0*/  BSYNC B1 ;  /* 0x0000000000017941 */ /* 0x000fea0003800000 */
.L_x_240:
        /* <DEDUP_REMOVED lines=9> */
.L_x_243:
[----:B------:R-:W-:Y:S05]  /*12880*/  BSYNC B1 ;  /* 0x0000000000017941 */ /* 0x000fea0003800000 */
.L_x_242:
        /* <DEDUP_REMOVED lines=9> */
.L_x_245:
[----:B------:R-:W-:Y:S05]  /*12920*/  BSYNC B1 ;  /* 0x0000000000017941 */ /* 0x000fea0003800000 */
.L_x_244:
        /* <DEDUP_REMOVED lines=9> */
.L_x_247:
[----:B------:R-:W-:Y:S05]  /*129c0*/  BSYNC B1 ;  /* 0x0000000000017941 */ /* 0x000fea0003800000 */
.L_x_246:
        /* <DEDUP_REMOVED lines=9> */
.L_x_249:
[----:B------:R-:W-:Y:S05]  /*12a60*/  BSYNC B1 ;  /* 0x0000000000017941 */ /* 0x000fea0003800000 */
.L_x_248:
        /* <DEDUP_REMOVED lines=9> */
.L_x_251:
[----:B------:R-:W-:Y:S05]  /*12b00*/  BSYNC B1 ;  /* 0x0000000000017941 */ /* 0x000fea0003800000 */
.L_x_250:
        /* <DEDUP_REMOVED lines=9> */
.L_x_253:
[----:B------:R-:W-:Y:S05]  /*12ba0*/  BSYNC B1 ;  /* 0x0000000000017941 */ /* 0x000fea0003800000 */
.L_x_252:
        /* <DEDUP_REMOVED lines=9> */
.L_x_255:
[----:B------:R-:W-:Y:S05]  /*12c40*/  BSYNC B1 ;  /* 0x0000000000017941 */ /* 0x000fea0003800000 */
.L_x_254:
        /* <DEDUP_REMOVED lines=9> */
.L_x_257:
[----:B------:R-:W-:Y:S05]  /*12ce0*/  BSYNC B1 ;  /* 0x0000000000017941 */ /* 0x000fea0003800000 */
.L_x_256:
        /* <DEDUP_REMOVED lines=9> */
.L_x_259:
[----:B------:R-:W-:Y:S05]  /*12d80*/  BSYNC B1 ;  /* 0x0000000000017941 */ /* 0x000fea0003800000 */
.L_x_258:
        /* <DEDUP_REMOVED lines=9> */
.L_x_261:
[----:B------:R-:W-:Y:S05]  /*12e20*/  BSYNC B1 ;  /* 0x0000000000017941 */ /* 0x000fea0003800000 */
.L_x_260:
        /* <DEDUP_REMOVED lines=9> */
.L_x_263:
[----:B------:R-:W-:Y:S05]  /*12ec0*/  BSYNC B1 ;  /* 0x0000000000017941 */ /* 0x000fea0003800000 */
.L_x_262:
        /* <DEDUP_REMOVED lines=9> */
.L_x_265:
[----:B------:R-:W-:Y:S05]  /*12f60*/  BSYNC B1 ;  /* 0x0000000000017941 */ /* 0x000fea0003800000 */
.L_x_264:
        /* <DEDUP_REMOVED lines=9> */
.L_x_267:
[----:B------:R-:W-:Y:S05]  /*13000*/  BSYNC B1 ;  /* 0x0000000000017941 */ /* 0x000fea0003800000 */
.L_x_266:
        /* <DEDUP_REMOVED lines=9> */
.L_x_269:
[----:B------:R-:W-:Y:S05]  /*130a0*/  BSYNC B1 ;  /* 0x0000000000017941 */ /* 0x000fea0003800000 */
.L_x_268:
        /* <DEDUP_REMOVED lines=9> */
.L_x_271:
[----:B------:R-:W-:Y:S05]  /*13140*/  BSYNC B1 ;  /* 0x0000000000017941 */ /* 0x000fea0003800000 */
.L_x_270:
        /* <DEDUP_REMOVED lines=9> */
.L_x_273:
[----:B------:R-:W-:Y:S05]  /*131e0*/  BSYNC B1 ;  /* 0x0000000000017941 */ /* 0x000fea0003800000 */
.L_x_272:
        /* <DEDUP_REMOVED lines=9> */
.L_x_275:
[----:B------:R-:W-:Y:S05]  /*13280*/  BSYNC B1 ;  /* 0x0000000000017941 */ /* 0x000fea0003800000 */
.L_x_274:
        /* <DEDUP_REMOVED lines=9> */
.L_x_277:
[----:B------:R-:W-:Y:S05]  /*13320*/  BSYNC B1 ;  /* 0x0000000000017941 */ /* 0x000fea0003800000 */
.L_x_276:
        /* <DEDUP_REMOVED lines=11> */
.L_x_279:
[----:B------:R-:W-:Y:S05]  /*133e0*/  BSYNC B1 ;  /* 0x0000000000017941 */ /* 0x000fea0003800000 */
.L_x_278:
[----:B-----5:R-:W-:Y:S01]  /*133f0*/  HADD2.F32 R3, -RZ, R17.H0_H0 ;  /* 0x20000011ff037230 */ /* 0x020fe20000004100 */
[----:B------:R-:W-:Y:S04]  /*13400*/  BSSY B1, `(.L_x_280) ;  /* 0x000000b000017945 */ /* 0x000fe80003800000 */
[----:B------:R-:W-:-:S04]  /*13410*/  FMUL R152, R3, R16 ;  /* 0x0000001003987220 */ /* 0x000fc80000400000 */
[----:B------:R-:W-:Y:S01]  /*13420*/  FFMA R152, R153, R2, R152 ;  /* 0x0000000299987223 */ /* 0x000fe20000000098 */
[----:B------:R-:W-:-:S04]  /*13430*/  @P5 IMAD.MOV.U32 R153, RZ, RZ, R5 ;  /* 0x000000ffff995224 */ /* 0x000fc800078e0005 */
[----:B------:R-:W-:-:S04]  /*13440*/  F2FP.F16.F32.PACK_AB R152, RZ, R152 ;  /* 0x00000098ff98723e */ /* 0x000fc800000000ff */
[----:B------:R-:W-:Y:S02]  /*13450*/  PRMT R3, R152, 0x7610, R3 ;  /* 0x0000761098037816 */ /* 0x000fe40000000003 */
[----:B------:R-:W-:-:S05]  /*13460*/  @P5 MOV R152, R6 ;  /* 0x0000000600985202 */ /* 0x000fca0000000f00 */
[----:B------:R0:W-:Y:S01]  /*13470*/  @P5 STG.E.U16 desc[UR36][R152.64+0xa2], R3 ;  /* 0x0000a20398005986 */ /* 0x0001e2000c101524 */
[----:B------:R-:W-:-:S13]  /*13480*/  ISETP.GT.AND P5, PT, R0, 0x50, P6 ;  /* 0x000000500000780c */ /* 0x000fda00037a4270 */
[----:B0-----:R-:W-:Y:S05]  /*13490*/  @!P5 BRA `(.L_x_281) ;  /* 0x000000000004d947 */ /* 0x001fea0003800000 */
[----:B------:R0:W5:Y:S02]  /*134a0*/  LDG.E.LTC128B.U16 R17, desc[UR36][R22.64+0xa0] ;  /* 0x0000a02416117981 */ /* 0x000164000c1e1520 */
.L_x_281:
[----:B------:R-:W-:Y:S05]  /*134b0*/  BSYNC B1 ;  /* 0x0000000000017941 */ /* 0x000fea0003800000 */
.L_x_280:
        /* <DEDUP_REMOVED lines=9> */
.L_x_283:
[----:B------:R-:W-:Y:S05]  /*13550*/  BSYNC B1 ;  /* 0x0000000000017941 */ /* 0x000fea0003800000 */
.L_x_282:
        /* <DEDUP_REMOVED lines=9> */
.L_x_285:
[----:B------:R-:W-:Y:S05]  /*135f0*/  BSYNC B1 ;  /* 0x0000000000017941 */ /* 0x000fea0003800000 */
.L_x_284:
        /* <DEDUP_REMOVED lines=11> */
.L_x_287:
[----:B------:R-:W-:Y:S05]  /*136b0*/  BSYNC B1 ;  /* 0x0000000000017941 */ /* 0x000fea0003800000 */
.L_x_286:
[----:B-----5:R-:W-:Y:S01]  /*136c0*/  HADD2.F32 R3, -RZ, R17.H0_H0 ;  /* 0x20000011ff037230 */ /* 0x020fe20000004100 */
[----:B------:R-:W-:Y:S01]  /*136d0*/  BSSY B1, `(.L_x_288) ;  /* 0x000000b000017945 */ /* 0x000fe20003800000 */
[----:B------:R-:W-:-:S03]  /*136e0*/  @P5 IMAD.MOV.U32 R153, RZ, RZ, R5 ;  /* 0x000000ffff995224 */ /* 0x000fc600078e0005 */
        /* <DEDUP_REMOVED lines=9> */
.L_x_289:
[----:B------:R-:W-:Y:S05]  /*13780*/  BSYNC B1 ;  /* 0x0000000000017941 */ /* 0x000fea0003800000 */
.L_x_288:
        /* <DEDUP_REMOVED lines=9> */
.L_x_291:
[----:B------:R-:W-:Y:S05]  /*13820*/  BSYNC B1 ;  /* 0x0000000000017941 */ /* 0x000fea0003800000 */
.L_x_290:
        /* <DEDUP_REMOVED lines=9> */
.L_x_293:
[----:B------:R-:W-:Y:S05]  /*138c0*/  BSYNC B1 ;  /* 0x0000000000017941 */ /* 0x000fea0003800000 */
.L_x_292:
        /* <DEDUP_REMOVED lines=9> */
.L_x_295:
[----:B------:R-:W-:Y:S05]  /*13960*/  BSYNC B1 ;  /* 0x0000000000017941 */ /* 0x000fea0003800000 */
.L_x_294:
        /* <DEDUP_REMOVED lines=9> */
.L_x_297:
[----:B------:R-:W-:Y:S05]  /*13a00*/  BSYNC B1 ;  /* 0x0000000000017941 */ /* 0x000fea0003800000 */
.L_x_296:
        /* <DEDUP_REMOVED lines=9> */
.L_x_299:
[----:B------:R-:W-:Y:S05]  /*13aa0*/  BSYNC B1 ;  /* 0x0000000000017941 */ /* 0x000fea0003800000 */
.L_x_298:
        /* <DEDUP_REMOVED lines=9> */
.L_x_301:
[----:B------:R-:W-:Y:S05]  /*13b40*/  BSYNC B1 ;  /* 0x0000000000017941 */ /* 0x000fea0003800000 */
.L_x_300:
        /* <DEDUP_REMOVED lines=9> */
.L_x_303:
[----:B------:R-:W-:Y:S05]  /*13be0*/  BSYNC B1 ;  /* 0x0000000000017941 */ /* 0x000fea0003800000 */
.L_x_302:
        /* <DEDUP_REMOVED lines=9> */
.L_x_305:
[----:B------:R-:W-:Y:S05]  /*13c80*/  BSYNC B1 ;  /* 0x0000000000017941 */ /* 0x000fea0003800000 */
.L_x_304:
        /* <DEDUP_REMOVED lines=9> */
.L_x_307:
[----:B------:R-:W-:Y:S05]  /*13d20*/  BSYNC B1 ;  /* 0x0000000000017941 */ /* 0x000fea0003800000 */
.L_x_306:
        /* <DEDUP_REMOVED lines=9> */
.L_x_309:
[----:B------:R-:W-:Y:S05]  /*13dc0*/  BSYNC B1 ;  /* 0x0000000000017941 */ /* 0x000fea0003800000 */
.L_x_308:
        /* <DEDUP_REMOVED lines=9> */
.L_x_311:
[----:B------:R-:W-:Y:S05]  /*13e60*/  BSYNC B1 ;  /* 0x0000000000017941 */ /* 0x000fea0003800000 */
.L_x_310:
        /* <DEDUP_REMOVED lines=9> */
.L_x_313:
[----:B------:R-:W-:Y:S05]  /*13f00*/  BSYNC B1 ;  /* 0x0000000000017941 */ /* 0x000fea0003800000 */
.L_x_312:
        /* <DEDUP_REMOVED lines=9> */
.L_x_315:
[----:B------:R-:W-:Y:S05]  /*13fa0*/  BSYNC B1 ;  /* 0x0000000000017941 */ /* 0x000fea0003800000 */
.L_x_314:
        /* <DEDUP_REMOVED lines=9> */
.L_x_317:
[----:B------:R-:W-:Y:S05]  /*14040*/  BSYNC B1 ;  /* 0x0000000000017941 */ /* 0x000fea0003800000 */
.L_x_316:
        /* <DEDUP_REMOVED lines=9> */
.L_x_319:
[----:B------:R-:W-:Y:S05]  /*140e0*/  BSYNC B1 ;  /* 0x0000000000017941 */ /* 0x000fea0003800000 */
.L_x_318:
        /* <DEDUP_REMOVED lines=9> */
.L_x_321:
[----:B------:R-:W-:Y:S05]  /*14180*/  BSYNC B1 ;  /* 0x0000000000017941 */ /* 0x000fea0003800000 */
.L_x_320:
        /* <DEDUP_REMOVED lines=9> */
.L_x_323:
[----:B------:R-:W-:Y:S05]  /*14220*/  BSYNC B1 ;  /* 0x0000000000017941 */ /* 0x000fea0003800000 */
.L_x_322:
        /* <DEDUP_REMOVED lines=9> */
.L_x_325:
[----:B------:R-:W-:Y:S05]  /*142c0*/  BSYNC B1 ;  /* 0x0000000000017941 */ /* 0x000fea0003800000 */
.L_x_324:
        /* <DEDUP_REMOVED lines=11> */
.L_x_327:
[----:B------:R-:W-:Y:S05]  /*14380*/  BSYNC B1 ;  /* 0x0000000000017941 */ /* 0x000fea0003800000 */
.L_x_326:
        /* <DEDUP_REMOVED lines=12> */
.L_x_329:
[----:B------:R-:W-:Y:S05]  /*14450*/  BSYNC B1 ;  /* 0x0000000000017941 */ /* 0x000fea0003800000 */
.L_x_328:
        /* <DEDUP_REMOVED lines=9> */
.L_x_331:
[----:B------:R-:W-:Y:S05]  /*144f0*/  BSYNC B1 ;  /* 0x0000000000017941 */ /* 0x000fea0003800000 */
.L_x_330:
        /* <DEDUP_REMOVED lines=9> */
.L_x_333:
[----:B------:R-:W-:Y:S05]  /*14590*/  BSYNC B1 ;  /* 0x0000000000017941 */ /* 0x000fea0003800000 */
.L_x_332:
        /* <DEDUP_REMOVED lines=11> */
.L_x_335:
[----:B------:R-:W-:Y:S05]  /*14650*/  BSYNC B1 ;  /* 0x0000000000017941 */ /* 0x000fea0003800000 */
.L_x_334:
        /* <DEDUP_REMOVED lines=12> */
.L_x_337:
[----:B------:R-:W-:Y:S05]  /*14720*/  BSYNC B1 ;  /* 0x0000000000017941 */ /* 0x000fea0003800000 */
.L_x_336:
        /* <DEDUP_REMOVED lines=9> */
.L_x_339:
[----:B------:R-:W-:Y:S05]  /*147c0*/  BSYNC B1 ;  /* 0x0000000000017941 */ /* 0x000fea0003800000 */
.L_x_338:
        /* <DEDUP_REMOVED lines=9> */
.L_x_341:
[----:B------:R-:W-:Y:S05]  /*14860*/  BSYNC B1 ;  /* 0x0000000000017941 */ /* 0x000fea0003800000 */
.L_x_340:
        /* <DEDUP_REMOVED lines=9> */
.L_x_343:
[----:B------:R-:W-:Y:S05]  /*14900*/  BSYNC B1 ;  /* 0x0000000000017941 */ /* 0x000fea0003800000 */
.L_x_342:
        /* <DEDUP_REMOVED lines=9> */
.L_x_345:
[----:B------:R-:W-:Y:S05]  /*149a0*/  BSYNC B1 ;  /* 0x0000000000017941 */ /* 0x000fea0003800000 */
.L_x_344:
        /* <DEDUP_REMOVED lines=9> */
.L_x_347:
[----:B------:R-:W-:Y:S05]  /*14a40*/  BSYNC B1 ;  /* 0x0000000000017941 */ /* 0x000fea0003800000 */
.L_x_346:
        /* <DEDUP_REMOVED lines=9> */
.L_x_349:
[----:B------:R-:W-:Y:S05]  /*14ae0*/  BSYNC B1 ;  /* 0x0000000000017941 */ /* 0x000fea0003800000 */
.L_x_348:
        /* <DEDUP_REMOVED lines=9> */
.L_x_351:
[----:B------:R-:W-:Y:S05]  /*14b80*/  BSYNC B1 ;  /* 0x0000000000017941 */ /* 0x000fea0003800000 */
.L_x_350:
        /* <DEDUP_REMOVED lines=9> */
.L_x_353:
[----:B------:R-:W-:Y:S05]  /*14c20*/  BSYNC B1 ;  /* 0x0000000000017941 */ /* 0x000fea0003800000 */
.L_x_352:
        /* <DEDUP_REMOVED lines=9> */
.L_x_355:
[----:B------:R-:W-:Y:S05]  /*14cc0*/  BSYNC B1 ;  /* 0x0000000000017941 */ /* 0x000fea0003800000 */
.L_x_354:
        /* <DEDUP_REMOVED lines=9> */
.L_x_357:
[----:B------:R-:W-:Y:S05]  /*14d60*/  BSYNC B1 ;  /* 0x0000000000017941 */ /* 0x000fea0003800000 */
.L_x_356:
        /* <DEDUP_REMOVED lines=9> */
.L_x_359:
[----:B------:R-:W-:Y:S05]  /*14e00*/  BSYNC B1 ;  /* 0x0000000000017941 */ /* 0x000fea0003800000 */
.L_x_358:
        /* <DEDUP_REMOVED lines=9> */
.L_x_361:
[----:B------:R-:W-:Y:S05]  /*14ea0*/  BSYNC B1 ;  /* 0x0000000000017941 */ /* 0x000fea0003800000 */
.L_x_360:
        /* <DEDUP_REMOVED lines=9> */
.L_x_363:
[----:B------:R-:W-:Y:S05]  /*14f40*/  BSYNC B1 ;  /* 0x0000000000017941 */ /* 0x000fea0003800000 */
.L_x_362:
        /* <DEDUP_REMOVED lines=9> */
.L_x_365:
[----:B------:R-:W-:Y:S05]  /*14fe0*/  BSYNC B1 ;  /* 0x0000000000017941 */ /* 0x000fea0003800000 */
.L_x_364:
        /* <DEDUP_REMOVED lines=9> */
.L_x_367:
[----:B------:R-:W-:Y:S05]  /*15080*/  BSYNC B1 ;  /* 0x0000000000017941 */ /* 0x000fea0003800000 */
.L_x_366:
        /* <DEDUP_REMOVED lines=9> */
.L_x_369:
[----:B------:R-:W-:Y:S05]  /*15120*/  BSYNC B1 ;  /* 0x0000000000017941 */ /* 0x000fea0003800000 */
.L_x_368:
        /* <DEDUP_REMOVED lines=9> */
.L_x_371:
[----:B------:R-:W-:Y:S05]  /*151c0*/  BSYNC B1 ;  /* 0x0000000000017941 */ /* 0x000fea0003800000 */
.L_x_370:
        /* <DEDUP_REMOVED lines=9> */
.L_x_373:
[----:B------:R-:W-:Y:S05]  /*15260*/  BSYNC B1 ;  /* 0x0000000000017941 */ /* 0x000fea0003800000 */
.L_x_372:
        /* <DEDUP_REMOVED lines=11> */
.L_x_375:
[----:B------:R-:W-:Y:S05]  /*15320*/  BSYNC B1 ;  /* 0x0000000000017941 */ /* 0x000fea0003800000 */
.L_x_374:
        /* <DEDUP_REMOVED lines=12> */
.L_x_377:
[----:B------:R-:W-:Y:S05]  /*153f0*/  BSYNC B1 ;  /* 0x0000000000017941 */ /* 0x000fea0003800000 */
.L_x_376:
        /* <DEDUP_REMOVED lines=9> */
.L_x_379:
[----:B------:R-:W-:Y:S05]  /*15490*/  BSYNC B1 ;  /* 0x0000000000017941 */ /* 0x000fea0003800000 */
.L_x_378:
        /* <DEDUP_REMOVED lines=9> */
.L_x_381:
[----:B------:R-:W-:Y:S05]  /*15530*/  BSYNC B1 ;  /* 0x0000000000017941 */ /* 0x000fea0003800000 */
.L_x_380:
        /* <DEDUP_REMOVED lines=11> */
.L_x_383:
[----:B------:R-:W-:Y:S05]  /*155f0*/  BSYNC B1 ;  /* 0x0000000000017941 */ /* 0x000fea0003800000 */
.L_x_382:
        /* <DEDUP_REMOVED lines=12> */
.L_x_385:
[----:B------:R-:W-:Y:S05]  /*156c0*/  BSYNC B1 ;  /* 0x0000000000017941 */ /* 0x000fea0003800000 */
.L_x_384:
        /* <DEDUP_REMOVED lines=9> */
.L_x_387:
[----:B------:R-:W-:Y:S05]  /*15760*/  BSYNC B1 ;  /* 0x0000000000017941 */ /* 0x000fea0003800000 */
.L_x_386:
        /* <DEDUP_REMOVED lines=9> */
.L_x_389:
[----:B------:R-:W-:Y:S05]  /*15800*/  BSYNC B1 ;  /* 0x0000000000017941 */ /* 0x000fea0003800000 */
.L_x_388:
        /* <DEDUP_REMOVED lines=9> */
.L_x_391:
[----:B------:R-:W-:Y:S05]  /*158a0*/  BSYNC B1 ;  /* 0x0000000000017941 */ /* 0x000fea0003800000 */
.L_x_390:
        /* <DEDUP_REMOVED lines=9> */
.L_x_393:
[----:B------:R-:W-:Y:S05]  /*15940*/  BSYNC B1 ;  /* 0x0000000000017941 */ /* 0x000fea0003800000 */
.L_x_392:
        /* <DEDUP_REMOVED lines=9> */
.L_x_395:
[----:B------:R-:W-:Y:S05]  /*159e0*/  BSYNC B1 ;  /* 0x0000000000017941 */ /* 0x000fea0003800000 */
.L_x_394:
        /* <DEDUP_REMOVED lines=9> */
.L_x_397:
[----:B------:R-:W-:Y:S05]  /*15a80*/  BSYNC B1 ;  /* 0x0000000000017941 */ /* 0x000fea0003800000 */
.L_x_396:
        /* <DEDUP_REMOVED lines=9> */
.L_x_399:
[----:B------:R-:W-:Y:S05]  /*15b20*/  BSYNC B1 ;  /* 0x0000000000017941 */ /* 0x000fea0003800000 */
.L_x_398:
        /* <DEDUP_REMOVED lines=9> */
.L_x_401:
[----:B------:R-:W-:Y:S05]  /*15bc0*/  BSYNC B1 ;  /* 0x0000000000017941 */ /* 0x000fea0003800000 */
.L_x_400:
        /* <DEDUP_REMOVED lines=9> */
.L_x_403:
[----:B------:R-:W-:Y:S05]  /*15c60*/  BSYNC B1 ;  /* 0x0000000000017941 */ /* 0x000fea0003800000 */
.L_x_402:
        /* <DEDUP_REMOVED lines=9> */
.L_x_405:
[----:B------:R-:W-:Y:S05]  /*15d00*/  BSYNC B1 ;  /* 0x0000000000017941 */ /* 0x000fea0003800000 */
.L_x_404:
        /* <DEDUP_REMOVED lines=9> */
.L_x_407:
[----:B------:R-:W-:Y:S05]  /*15da0*/  BSYNC B1 ;  /* 0x0000000000017941 */ /* 0x000fea0003800000 */
.L_x_406:
        /* <DEDUP_REMOVED lines=9> */
.L_x_409:
[----:B------:R-:W-:Y:S05]  /*15e40*/  BSYNC B1 ;  /* 0x0000000000017941 */ /* 0x000fea0003800000 */
.L_x_408:
        /* <DEDUP_REMOVED lines=9> */
.L_x_411:
[----:B------:R-:W-:Y:S05]  /*15ee0*/  BSYNC B1 ;  /* 0x0000000000017941 */ /* 0x000fea0003800000 */
.L_x_410:
        /* <DEDUP_REMOVED lines=9> */
.L_x_413:
[----:B------:R-:W-:Y:S05]  /*15f80*/  BSYNC B1 ;  /* 0x0000000000017941 */ /* 0x000fea0003800000 */
.L_x_412:
        /* <DEDUP_REMOVED lines=9> */
.L_x_415:
[----:B------:R-:W-:Y:S05]  /*16020*/  BSYNC B1 ;  /* 0x0000000000017941 */ /* 0x000fea0003800000 */
.L_x_414:
        /* <DEDUP_REMOVED lines=9> */
.L_x_417:
[----:B------:R-:W-:Y:S05]  /*160c0*/  BSYNC B1 ;  /* 0x0000000000017941 */ /* 0x000fea0003800000 */
.L_x_416:
        /* <DEDUP_REMOVED lines=9> */
.L_x_419:
[----:B------:R-:W-:Y:S05]  /*16160*/  BSYNC B1 ;  /* 0x0000000000017941 */ /* 0x000fea0003800000 */
.L_x_418:
        /* <DEDUP_REMOVED lines=9> */
.L_x_421:
[----:B------:R-:W-:Y:S05]  /*16200*/  BSYNC B1 ;  /* 0x0000000000017941 */ /* 0x000fea0003800000 */
.L_x_420:
        /* <DEDUP_REMOVED lines=11> */
.L_x_423:
[----:B------:R-:W-:Y:S05]  /*162c0*/  BSYNC B1 ;  /* 0x0000000000017941 */ /* 0x000fea0003800000 */
.L_x_422:
        /* <DEDUP_REMOVED lines=12> */
.L_x_425:
[----:B------:R-:W-:Y:S05]  /*16390*/  BSYNC B1 ;  /* 0x0000000000017941 */ /* 0x000fea0003800000 */
.L_x_424:
        /* <DEDUP_REMOVED lines=9> */
.L_x_427:
[----:B------:R-:W-:Y:S05]  /*16430*/  BSYNC B1 ;  /* 0x0000000000017941 */ /* 0x000fea0003800000 */
.L_x_426:
        /* <DEDUP_REMOVED lines=9> */
.L_x_429:
[----:B------:R-:W-:Y:S05]  /*164d0*/  BSYNC B1 ;  /* 0x0000000000017941 */ /* 0x000fea0003800000 */
.L_x_428:
        /* <DEDUP_REMOVED lines=11> */
.L_x_431:
[----:B------:R-:W-:Y:S05]  /*16590*/  BSYNC B1 ;  /* 0x0000000000017941 */ /* 0x000fea0003800000 */
.L_x_430:
        /* <DEDUP_REMOVED lines=12> */
.L_x_433:
[----:B------:R-:W-:Y:S05]  /*16660*/  BSYNC B1 ;  /* 0x0000000000017941 */ /* 0x000fea0003800000 */
.L_x_432:
        /* <DEDUP_REMOVED lines=9> */
.L_x_435:
[----:B------:R-:W-:Y:S05]  /*16700*/  BSYNC B1 ;  /* 0x0000000000017941 */ /* 0x000fea0003800000 */
.L_x_434:
        /* <DEDUP_REMOVED lines=9> */
.L_x_437:
[----:B------:R-:W-:Y:S05]  /*167a0*/  BSYNC B1 ;  /* 0x0000000000017941 */ /* 0x000fea0003800000 */
.L_x_436:
        /* <DEDUP_REMOVED lines=9> */
.L_x_439:
[----:B------:R-:W-:Y:S05]  /*16840*/  BSYNC B1 ;  /* 0x0000000000017941 */ /* 0x000fea0003800000 */
.L_x_438:
        /* <DEDUP_REMOVED lines=9> */
.L_x_441:
[----:B------:R-:W-:Y:S05]  /*168e0*/  BSYNC B1 ;  /* 0x0000000000017941 */ /* 0x000fea0003800000 */
.L_x_440:
        /* <DEDUP_REMOVED lines=9> */
.L_x_443:
[----:B------:R-:W-:Y:S05]  /*16980*/  BSYNC B1 ;  /* 0x0000000000017941 */ /* 0x000fea0003800000 */
.L_x_442:
        /* <DEDUP_REMOVED lines=9> */
.L_x_445:
[----:B------:R-:W-:Y:S05]  /*16a20*/  BSYNC B1 ;  /* 0x0000000000017941 */ /* 0x000fea0003800000 */
.L_x_444:
        /* <DEDUP_REMOVED lines=9> */
.L_x_447:
[----:B------:R-:W-:Y:S05]  /*16ac0*/  BSYNC B1 ;  /* 0x0000000000017941 */ /* 0x000fea0003800000 */
.L_x_446:
        /* <DEDUP_REMOVED lines=9> */
.L_x_449:
[----:B------:R-:W-:Y:S05]  /*16b60*/  BSYNC B1 ;  /* 0x0000000000017941 */ /* 0x000fea0003800000 */
.L_x_448:
        /* <DEDUP_REMOVED lines=9> */
.L_x_451:
[----:B------:R-:W-:Y:S05]  /*16c00*/  BSYNC B1 ;  /* 0x0000000000017941 */ /* 0x000fea0003800000 */
.L_x_450:
        /* <DEDUP_REMOVED lines=9> */
.L_x_453:
[----:B------:R-:W-:Y:S05]  /*16ca0*/  BSYNC B1 ;  /* 0x0000000000017941 */ /* 0x000fea0003800000 */
.L_x_452:
        /* <DEDUP_REMOVED lines=9> */
.L_x_455:
[----:B------:R-:W-:Y:S05]  /*16d40*/  BSYNC B1 ;  /* 0x0000000000017941 */ /* 0x000fea0003800000 */
.L_x_454:
        /* <DEDUP_REMOVED lines=9> */
.L_x_457:
[----:B------:R-:W-:Y:S05]  /*16de0*/  BSYNC B1 ;  /* 0x0000000000017941 */ /* 0x000fea0003800000 */
.L_x_456:
        /* <DEDUP_REMOVED lines=9> */
.L_x_459:
[----:B------:R-:W-:Y:S05]  /*16e80*/  BSYNC B1 ;  /* 0x0000000000017941 */ /* 0x000fea0003800000 */
.L_x_458:
        /* <DEDUP_REMOVED lines=9> */
.L_x_461:
[----:B------:R-:W-:Y:S05]  /*16f20*/  BSYNC B1 ;  /* 0x0000000000017941 */ /* 0x000fea0003800000 */
.L_x_460:
        /* <DEDUP_REMOVED lines=9> */
.L_x_463:
[----:B------:R-:W-:Y:S05]  /*16fc0*/  BSYNC B1 ;  /* 0x0000000000017941 */ /* 0x000fea0003800000 */
.L_x_462:
        /* <DEDUP_REMOVED lines=9> */
.L_x_465:
[----:B------:R-:W-:Y:S05]  /*17060*/  BSYNC B1 ;  /* 0x0000000000017941 */ /* 0x000fea0003800000 */
.L_x_464:
        /* <DEDUP_REMOVED lines=9> */
.L_x_467:
[----:B------:R-:W-:Y:S05]  /*17100*/  BSYNC B1 ;  /* 0x0000000000017941 */ /* 0x000fea0003800000 */
.L_x_466:
        /* <DEDUP_REMOVED lines=9> */
.L_x_469:
[----:B------:R-:W-:Y:S05]  /*171a0*/  BSYNC B1 ;  /* 0x0000000000017941 */ /* 0x000fea0003800000 */
.L_x_468:
        /* <DEDUP_REMOVED lines=11> */
.L_x_471:
[----:B------:R-:W-:Y:S05]  /*17260*/  BSYNC B1 ;  /* 0x0000000000017941 */ /* 0x000fea0003800000 */
.L_x_470:
        /* <DEDUP_REMOVED lines=12> */
.L_x_473:
[----:B------:R-:W-:Y:S05]  /*17330*/  BSYNC B1 ;  /* 0x0000000000017941 */ /* 0x000fea0003800000 */
.L_x_472:
        /* <DEDUP_REMOVED lines=9> */
.L_x_475:
[----:B------:R-:W-:Y:S05]  /*173d0*/  BSYNC B1 ;  /* 0x0000000000017941 */ /* 0x000fea0003800000 */
.L_x_474:
        /* <DEDUP_REMOVED lines=9> */
.L_x_477:
[----:B------:R-:W-:Y:S05]  /*17470*/  BSYNC B1 ;  /* 0x0000000000017941 */ /* 0x000fea0003800000 */
.L_x_476:
        /* <DEDUP_REMOVED lines=11> */
.L_x_479:
[----:B------:R-:W-:Y:S05]  /*17530*/  BSYNC B1 ;  /* 0x0000000000017941 */ /* 0x000fea0003800000 */
.L_x_478:
        /* <DEDUP_REMOVED lines=12> */
.L_x_481:
[----:B------:R-:W-:Y:S05]  /*17600*/  BSYNC B1 ;  /* 0x0000000000017941 */ /* 0x000fea0003800000 */
.L_x_480:
        /* <DEDUP_REMOVED lines=9> */
.L_x_483:
[----:B------:R-:W-:Y:S05]  /*176a0*/  BSYNC B1 ;  /* 0x0000000000017941 */ /* 0x000fea0003800000 */
.L_x_482:
        /* <DEDUP_REMOVED lines=9> */
.L_x_485:
[----:B------:R-:W-:Y:S05]  /*17740*/  BSYNC B1 ;  /* 0x0000000000017941 */ /* 0x000fea0003800000 */
.L_x_484:
        /* <DEDUP_REMOVED lines=9> */
.L_x_487:
[----:B------:R-:W-:Y:S05]  /*177e0*/  BSYNC B1 ;  /* 0x0000000000017941 */ /* 0x000fea0003800000 */
.L_x_486:
        /* <DEDUP_REMOVED lines=9> */
.L_x_489:
[----:B------:R-:W-:Y:S05]  /*17880*/  BSYNC B1 ;  /* 0x0000000000017941 */ /* 0x000fea0003800000 */
.L_x_488:
        /* <DEDUP_REMOVED lines=9> */
.L_x_491:
[----:B------:R-:W-:Y:S05]  /*17920*/  BSYNC B1 ;  /* 0x0000000000017941 */ /* 0x000fea0003800000 */
.L_x_490:
        /* <DEDUP_REMOVED lines=9> */
.L_x_493:
[----:B------:R-:W-:Y:S05]  /*179c0*/  BSYNC B1 ;  /* 0x0000000000017941 */ /* 0x000fea0003800000 */
.L_x_492:
        /* <DEDUP_REMOVED lines=9> */
.L_x_495:
[----:B------:R-:W-:Y:S05]  /*17a60*/  BSYNC B1 ;  /* 0x0000000000017941 */ /* 0x000fea0003800000 */
.L_x_494:
        /* <DEDUP_REMOVED lines=9> */
.L_x_497:
[----:B------:R-:W-:Y:S05]  /*17b00*/  BSYNC B1 ;  /* 0x0000000000017941 */ /* 0x000fea0003800000 */
.L_x_496:
        /* <DEDUP_REMOVED lines=9> */
.L_x_499:
[----:B------:R-:W-:Y:S05]  /*17ba0*/  BSYNC B1 ;  /* 0x0000000000017941 */ /* 0x000fea0003800000 */
.L_x_498:
        /* <DEDUP_REMOVED lines=9> */
.L_x_501:
[----:B------:R-:W-:Y:S05]  /*17c40*/  BSYNC B1 ;  /* 0x0000000000017941 */ /* 0x000fea0003800000 */
.L_x_500:
        /* <DEDUP_REMOVED lines=9> */
.L_x_503:
[----:B------:R-:W-:Y:S05]  /*17ce0*/  BSYNC B1 ;  /* 0x0000000000017941 */ /* 0x000fea0003800000 */
.L_x_502:
        /* <DEDUP_REMOVED lines=9> */
.L_x_505:
[----:B------:R-:W-:Y:S05]  /*17d80*/  BSYNC B1 ;  /* 0x0000000000017941 */ /* 0x000fea0003800000 */
.L_x_504:
        /* <DEDUP_REMOVED lines=9> */
.L_x_507:
[----:B------:R-:W-:Y:S05]  /*17e20*/  BSYNC B1 ;  /* 0x0000000000017941 */ /* 0x000fea0003800000 */
.L_x_506:
        /* <DEDUP_REMOVED lines=9> */
.L_x_509:
[----:B------:R-:W-:Y:S05]  /*17ec0*/  BSYNC B1 ;  /* 0x0000000000017941 */ /* 0x000fea0003800000 */
.L_x_508:
[----:B-----5:R-:W-:Y:S01]  /*17ed0*/  HADD2.F32 R3, -RZ, R17.H0_H0 ;  /* 0x20000011ff037230 */ /* 0x020fe20000004100 */
[----:B------:R-:W-:Y:S01]  /*17ee0*/  ISETP.GT.AND P0, PT, R0, 0xa9, P0 ;  /* 0x000000a90000780c */ /* 0x000fe20000704270 */
[----:B------:R-:W-:Y:S03]  /*17ef0*/  BSSY B1, `(.L_x_510) ;  /* 0x0000007000017945 */ /* 0x000fe60003800000 */
[----:B------:R-:W-:-:S04]  /*17f00*/  FMUL R3, R3, R16 ;  /* 0x0000001003037220 */ /* 0x000fc80000400000 */
[----:B------:R-:W-:-:S05]  /*17f10*/  FFMA R3, R44, R2, R3 ;  /* 0x000000022c037223 */ /* 0x000fca0000000003 */
[----:B------:R-:W-:-:S05]  /*17f20*/  F2FP.F16.F32.PACK_AB R3, RZ, R3 ;  /* 0x00000003ff03723e */ /* 0x000fca00000000ff */
[----:B------:R0:W-:Y:S01]  /*17f30*/  @P5 STG.E.U16 desc[UR36][R10.64+0x150], R3 ;  /* 0x000150030a005986 */ /* 0x0001e2000c101524 */
[----:B------:R-:W-:Y:S05]  /*17f40*/  @!P0 BRA `(.L_x_511) ;  /* 0x0000000000048947 */ /* 0x000fea0003800000 */
[----:B------:R0:W5:Y:S02]  /*17f50*/  LDG.E.LTC128B.U16 R17, desc[UR36][R218.64+0x152] ;  /* 0x00015224da117981 */ /* 0x000164000c1e1520 */
.L_x_511:
[----:B------:R-:W-:Y:S05]  /*17f60*/  BSYNC B1 ;  /* 0x0000000000017941 */ /* 0x000fea0003800000 */
.L_x_510:
[----:B0----5:R-:W-:Y:S01]  /*17f70*/  HADD2.F32 R3, -RZ, R17.H0_H0 ;  /* 0x20000011ff037230 */ /* 0x021fe20000004100 */
        /* <DEDUP_REMOVED lines=8> */
.L_x_513:
[----:B------:R-:W-:Y:S05]  /*18000*/  BSYNC B1 ;  /* 0x0000000000017941 */ /* 0x000fea0003800000 */
.L_x_512:
        /* <DEDUP_REMOVED lines=9> */
.L_x_515:
[----:B------:R-:W-:Y:S05]  /*180a0*/  BSYNC B1 ;  /* 0x0000000000017941 */ /* 0x000fea0003800000 */
.L_x_514:
[----:B0----5:R-:W-:Y:S01]  /*180b0*/  HADD2.F32 R3, -RZ, R17.H0_H0 ;  /* 0x20000011ff037230 */ /* 0x021fe20000004100 */
        /* <DEDUP_REMOVED lines=8> */
.L_x_517:
[----:B------:R-:W-:Y:S05]  /*18140*/  BSYNC B1 ;  /* 0x0000000000017941 */ /* 0x000fea0003800000 */
.L_x_516:
[----:B-----5:R-:W-:Y:S01]  /*18150*/  HADD2.F32 R3, -RZ, R17.H0_H0 ;  /* 0x20000011ff037230 */ /* 0x020fe20000004100 */
[----:B------:R-:W-:Y:S01]  /*18160*/  @P0 MOV R11, R5 ;  /* 0x00000005000b0202 */ /* 0x000fe20000000f00 */
[----:B0-----:R-:W-:Y:S01]  /*18170*/  @P0 IMAD.MOV.U32 R10, RZ, RZ, R6 ;  /* 0x000000ffff0a0224 */ /* 0x001fe200078e0006 */
[----:B------:R-:W-:Y:S01]  /*18180*/  ISETP.GT.AND P1, PT, R0, 0xa1, P2 ;  /* 0x000000a10000780c */ /* 0x000fe20001724270 */
[----:B------:R-:W-:Y:S01]  /*18190*/  BSSY B1, `(.L_x_518) ;  /* 0x0000007000017945 */ /* 0x000fe20003800000 */
[----:B------:R-:W-:-:S04]  /*181a0*/  FMUL R3, R3, R16 ;  /* 0x0000001003037220 */ /* 0x000fc80000400000 */
[----:B------:R-:W-:-:S05]  /*181b0*/  FFMA R3, R32, R2, R3 ;  /* 0x0000000220037223 */ /* 0x000fca0000000003 */
[----:B------:R-:W-:-:S05]  /*181c0*/  F2FP.F16.F32.PACK_AB R3, RZ, R3 ;  /* 0x00000003ff03723e */ /* 0x000fca00000000ff */
[----:B------:R0:W-:Y:S01]  /*181d0*/  @P0 STG.E.U16 desc[UR36][R10.64+0x140], R3 ;  /* 0x000140030a000986 */ /* 0x0001e2000c101524 */
[----:B------:R-:W-:Y:S05]  /*181e0*/  @!P1 BRA `(.L_x_519) ;  /* 0x0000000000049947 */ /* 0x000fea0003800000 */
[----:B------:R0:W5:Y:S02]  /*181f0*/  LDG.E.LTC128B.U16 R17, desc[UR36][R232.64+0x142] ;  /* 0x00014224e8117981 */ /* 0x000164000c1e1520 */
.L_x_519:
[----:B------:R-:W-:Y:S05]  /*18200*/  BSYNC B1 ;  /* 0x0000000000017941 */ /* 0x000fea0003800000 */
.L_x_518:
[----:B0----5:R-:W-:Y:S01]  /*18210*/  HADD2.F32 R3, -RZ, R17.H0_H0 ;  /* 0x20000011ff037230 */ /* 0x021fe20000004100 */
[----:B------:R-:W-:Y:S01]  /*18220*/  ISETP.GT.AND P0, PT, R0, 0xa0, P6 ;  /* 0x000000a00000780c */ /* 0x000fe20003704270 */
[----:B------:R-:W-:Y:S01]  /*18230*/  @P1 IMAD.MOV.U32 R11, RZ, RZ, R5 ;  /* 0x000000ffff0b1224 */ /* 0x000fe200078e0005 */
[----:B------:R-:W-:Y:S02]  /*18240*/  BSSY B1, `(.L_x_520) ;  /* 0x0000009000017945 */ /* 0x000fe40003800000 */
[----:B------:R-:W-:-:S04]  /*18250*/  FMUL R10, R3, R16 ;  /* 0x00000010030a7220 */ /* 0x000fc80000400000 */
[----:B------:R-:W-:-:S05]  /*18260*/  FFMA R10, R33, R2, R10 ;  /* 0x00000002210a7223 */ /* 0x000fca000000000a */
[----:B------:R-:W-:-:S04]  /*18270*/  F2FP.F16.F32.PACK_AB R10, RZ, R10 ;  /* 0x0000000aff0a723e */ /* 0x000fc800000000ff */
[----:B------:R-:W-:Y:S01]  /*18280*/  PRMT R3, R10, 0x7610, R3 ;  /* 0x000076100a037816 */ /* 0x000fe20000000003 */
[----:B------:R-:W-:-:S05]  /*18290*/  @P1 IMAD.MOV.U32 R10, RZ, RZ, R6 ;  /* 0x000000ffff0a1224 */ /* 0x000fca00078e0006 */
[----:B------:R0:W-:Y:S01]  /*182a0*/  @P1 STG.E.U16 desc[UR36][R10.64+0x142], R3 ;  /* 0x000142030a001986 */ /* 0x0001e2000c101524 */
[----:B------:R-:W-:Y:S05]  /*182b0*/  @!P0 BRA `(.L_x_521) ;  /* 0x0000000000048947 */ /* 0x000fea0003800000 */
[----:B------:R0:W5:Y:S02]  /*182c0*/  LDG.E.LTC128B.U16 R17, desc[UR36][R22.64+0x140] ;  /* 0x0001402416117981 */ /* 0x000164000c1e1520 */
.L_x_521:
[----:B------:R-:W-:Y:S05]  /*182d0*/  BSYNC B1 ;  /* 0x0000000000017941 */ /* 0x000fea0003800000 */
.L_x_520:
        /* <DEDUP_REMOVED lines=9> */
.L_x_523:
[----:B------:R-:W-:Y:S05]  /*18370*/  BSYNC B1 ;  /* 0x0000000000017941 */ /* 0x000fea0003800000 */
.L_x_522:
        /* <DEDUP_REMOVED lines=9> */
.L_x_525:
[----:B------:R-:W-:Y:S05]  /*18410*/  BSYNC B1 ;  /* 0x0000000000017941 */ /* 0x000fea0003800000 */
.L_x_524:
[----:B-----5:R-:W-:Y:S01]  /*18420*/  HADD2.F32 R3, -RZ, R17.H0_H0 ;  /* 0x20000011ff037230 */ /* 0x020fe20000004100 */
[----:B0-----:R-:W-:Y:S01]  /*18430*/  @P0 MOV R10, R6 ;  /* 0x00000006000a0202 */ /* 0x001fe20000000f00 */
[----:B------:R-:W-:Y:S01]  /*18440*/  @P0 IMAD.MOV.U32 R11, RZ, RZ, R5 ;  /* 0x000000ffff0b0224 */ /* 0x000fe200078e0005 */
        /* <DEDUP_REMOVED lines=8> */
.L_x_527:
[----:B------:R-:W-:Y:S05]  /*184d0*/  BSYNC B1 ;  /* 0x0000000000017941 */ /* 0x000fea0003800000 */
.L_x_526:
[----:B0----5:R-:W-:Y:S01]  /*184e0*/  HADD2.F32 R3, -RZ, R17.H0_H0 ;  /* 0x20000011ff037230 */ /* 0x021fe20000004100 */
[----:B------:R-:W-:Y:S01]  /*184f0*/  ISETP.GT.AND P1, PT, R0, 0xa8, P6 ;  /* 0x000000a80000780c */ /* 0x000fe20003724270 */
[----:B------:R-:W-:Y:S03]  /*18500*/  BSSY B1, `(.L_x_528) ;  /* 0x0000009000017945 */ /* 0x000fe60003800000 */
        /* <DEDUP_REMOVED lines=8> */
.L_x_529:
[----:B------:R-:W-:Y:S05]  /*18590*/  BSYNC B1 ;  /* 0x0000000000017941 */ /* 0x000fea0003800000 */
.L_x_528:
[----:B0----5:R-:W-:Y:S01]  /*185a0*/  HADD2.F32 R3, -RZ, R17.H0_H0 ;  /* 0x20000011ff037230 */ /* 0x021fe20000004100 */
[----:B------:R-:W-:Y:S01]  /*185b0*/  @P1 MOV R4, R8 ;  /* 0x0000000800041202 */ /* 0x000fe20000000f00 */
        /* <DEDUP_REMOVED lines=9> */
.L_x_531:
[----:B------:R-:W-:Y:S05]  /*18650*/  BSYNC B1 ;  /* 0x0000000000017941 */ /* 0x000fea0003800000 */
.L_x_530:
        /* <DEDUP_REMOVED lines=9> */
.L_x_533:
[----:B------:R-:W-:Y:S05]  /*186f0*/  BSYNC B1 ;  /* 0x0000000000017941 */ /* 0x000fea0003800000 */
.L_x_532:
        /* <DEDUP_REMOVED lines=9> */
.L_x_535:
[----:B------:R-:W-:Y:S05]  /*18790*/  BSYNC B1 ;  /* 0x0000000000017941 */ /* 0x000fea0003800000 */
.L_x_534:
        /* <DEDUP_REMOVED lines=9> */
.L_x_537:
[----:B------:R-:W-:Y:S05]  /*18830*/  BSYNC B1 ;  /* 0x0000000000017941 */ /* 0x000fea0003800000 */
.L_x_536:
        /* <DEDUP_REMOVED lines=11> */
.L_x_539:
[----:B------:R-:W-:Y:S05]  /*188f0*/  BSYNC B1 ;  /* 0x0000000000017941 */ /* 0x000fea0003800000 */
.L_x_538:
        /* <DEDUP_REMOVED lines=12> */
.L_x_541:
[----:B------:R-:W-:Y:S05]  /*189c0*/  BSYNC B1 ;  /* 0x0000000000017941 */ /* 0x000fea0003800000 */
.L_x_540:
        /* <DEDUP_REMOVED lines=9> */
.L_x_543:
[----:B------:R-:W-:Y:S05]  /*18a60*/  BSYNC B1 ;  /* 0x0000000000017941 */ /* 0x000fea0003800000 */
.L_x_542:
        /* <DEDUP_REMOVED lines=9> */
.L_x_545:
[----:B------:R-:W-:Y:S05]  /*18b00*/  BSYNC B1 ;  /* 0x0000000000017941 */ /* 0x000fea0003800000 */
.L_x_544:
        /* <DEDUP_REMOVED lines=11> */
.L_x_547:
[----:B------:R-:W-:Y:S05]  /*18bc0*/  BSYNC B1 ;  /* 0x0000000000017941 */ /* 0x000fea0003800000 */
.L_x_546:
[----:B------:R-:W-:Y:S05]  /*18bd0*/  @!P3 BRA `(.L_x_548) ;  /* 0x000000480044b947 */ /* 0x000fea0003800000 */
[----:B-----5:R-:W-:-:S05]  /*18be0*/  HADD2.F32 R17, -RZ, R17.H0_H0 ;  /* 0x20000011ff117230 */ /* 0x020fca0000004100 */
[----:B------:R-:W-:-:S04]  /*18bf0*/  FMUL R0, R17, R16 ;  /* 0x0000001011007220 */ /* 0x000fc80000400000 */
[----:B------:R-:W-:-:S05]  /*18c00*/  FFMA R0, R31, R2, R0 ;  /* 0x000000021f007223 */ /* 0x000fca0000000000 */
[----:B------:R-:W-:-:S05]  /*18c10*/  F2FP.F16.F32.PACK_AB R0, RZ, R0 ;  /* 0x00000000ff00723e */ /* 0x000fca00000000ff */
[----:B------:R0:W-:Y:S01]  /*18c20*/  STG.E.U16 desc[UR36][R12.64+0x152], R0 ;  /* 0x000152000c007986 */ /* 0x0001e2000c101524 */
[----:B------:R-:W-:Y:S05]  /*18c30*/  BRA `(.L_x_548) ;  /* 0x00000048002c7947 */ /* 0x000fea0003800000 */
.L_x_29:
[----:B------:R-:W2:Y:S01]  /*18c40*/  LDL.LU R3, [R1+0xc4] ;  /* 0x0000c40001037983 */ /* 0x000ea20000300800 */
[----:B------:R-:W-:-:S03]  /*18c50*/  ULDC.64 UR4, c[0x0][0x5c0] ;  /* 0x0001700000047ab9 */ /* 0x000fc60000000a00 */
[----:B0-----:R-:W3:Y:S04]  /*18c60*/  LDL.LU R6, [R1+0xc8] ;  /* 0x0000c80001067983 */ /* 0x001ee80000300800 */
[----:B------:R-:W4:Y:S04]  /*18c70*/  LDL.LU R15, [R1+0xcc] ;  /* 0x0000cc00010f7983 */ /* 0x000f280000300800 */
[----:B------:R-:W5:Y:S04]  /*18c80*/  LDL.LU R14, [R1+0xd0] ;  /* 0x0000d000010e7983 */ /* 0x000f680000300800 */
[----:B------:R-:W5:Y:S04]  /*18c90*/  LDL.LU R7, [R1+0xc0] ;  /* 0x0000c00001077983 */ /* 0x000f680000300800 */
[----:B------:R-:W5:Y:S04]  /*18ca0*/  LDL.LU R18, [R1+0xd4] ;  /* 0x0000d40001127983 */ /* 0x000f680000300800 */
[----:B------:R-:W5:Y:S04]  /*18cb0*/  LDL.LU R10, [R1+0xd8] ;  /* 0x0000d800010a7983 */ /* 0x000f680000300800 */
[----:B------:R-:W5:Y:S04]  /*18cc0*/  LDL.LU R9, [R1+0xdc] ;  /* 0x0000dc0001097983 */ /* 0x000f680000300800 */
[----:B------:R-:W5:Y:S01]  /*18cd0*/  LDL.LU R23, [R1+0xa0] ;  /* 0x0000a00001177983 */ /* 0x000f620000300800 */
[C---:B------:R-:W-:Y:S01]  /*18ce0*/  LEA R12, P2, R4.reuse, UR4, 0x1 ;  /* 0x00000004040c7c11 */ /* 0x040fe2000f8408ff */
[----:B------:R-:W-:Y:S01]  /*18cf0*/  USHF.L.U64.HI UR4, UR8, 0x4, UR9 ;  /* 0x0000000408047899 */ /* 0x000fe20008010209 */
[----:B------:R-:W-:Y:S01]  /*18d00*/  ISETP.GT.AND P5, PT, R17, 0x8, PT ;  /* 0x000000081100780c */ /* 0x000fe20003fa4270 */
[----:B------:R-:W5:Y:S01]  /*18d10*/  LDL.LU R22, [R1+0xa4] ;  /* 0x0000a40001167983 */ /* 0x000f620000300800 */
[----:B------:R-:W-:Y:S01]  /*18d20*/  LEA.HI.X R13, R4, UR5, R11, 0x1, P2 ;  /* 0x00000005040d7c11 */ /* 0x000fe200090f0c0b */
[----:B------:R-:W-:Y:S01]  /*18d30*/  USHF.L.U32 UR5, UR8, 0x4, URZ ;  /* 0x0000000408057899 */ /* 0x000fe2000800063f */
[----:B------:R-:W-:Y:S01]  /*18d40*/  ISETP.GT.AND P2, PT, R0, 0x1, P0 ;  /* 0x000000010000780c */ /* 0x000fe20000744270 */
[----:B------:R-:W5:Y:S04]  /*18d50*/  LDL.LU R21, [R1+0xa8] ;  /* 0x0000a80001157983 */ /* 0x000f680000300800 */
[----:B------:R-:W5:Y:S04]  /*18d60*/  LDL.LU R20, [R1+0xac] ;  /* 0x0000ac0001147983 */ /* 0x000f680000300800 */
[----:B------:R-:W5:Y:S01]  /*18d70*/  LDL.LU R19, [R1+0xb0] ;  /* 0x0000b00001137983 */ /* 0x000f620000300800 */
[-C--:B--2---:R-:W-:Y:S01]  /*18d80*/  FMUL R3, R3, R2.reuse ;  /* 0x0000000203037220 */ /* 0x084fe20000400000 */
[----:B---3--:R-:W-:-:S04]  /*18d90*/  FMUL R6, R6, R2 ;  /* 0x0000000206067220 */ /* 0x008fc80000400000 */
[----:B------:R-:W-:Y:S01]  /*18da0*/  F2FP.F16.F32.PACK_AB R3, RZ, R3 ;  /* 0x00000003ff03723e */ /* 0x000fe200000000ff */
[----:B----4-:R-:W-:-:S03]  /*18db0*/  FMUL R5, R15, R2 ;  /* 0x000000020f057220 */ /* 0x010fc60000400000 */
[----:B------:R-:W-:Y:S02]  /*18dc0*/  PRMT R8, R3, 0x7610, R8 ;  /* 0x0000761003087816 */ /* 0x000fe40000000008 */
[----:B------:R-:W-:Y:S01]  /*18dd0*/  F2FP.F16.F32.PACK_AB R6, RZ, R6 ;  /* 0x00000006ff06723e */ /* 0x000fe200000000ff */
[-C--:B-----5:R-:W-:Y:S01]  /*18de0*/  FMUL R4, R14, R2.reuse ;  /* 0x000000020e047220 */ /* 0x0a0fe20000400000 */
[----:B------:R-:W-:Y:S01]  /*18df0*/  IADD3 R14, P3, R12, UR5, RZ ;  /* 0x000000050c0e7c10 */ /* 0x000fe2000ff7e0ff */
[----:B------:R-:W-:Y:S01]  /*18e00*/  @P2 STG.E.U16 desc[UR36][R12.64+0x2], R8 ;  /* 0x000002080c002986 */ /* 0x000fe2000c101524 */
[----:B------:R-:W-:Y:S01]  /*18e10*/  F2FP.F16.F32.PACK_AB R5, RZ, R5 ;  /* 0x00000005ff05723e */ /* 0x000fe200000000ff */
[----:B------:R-:W-:Y:S01]  /*18e20*/  FMUL R7, R7, R2 ;  /* 0x0000000207077220 */ /* 0x000fe20000400000 */
[----:B------:R-:W-:Y:S02]  /*18e30*/  IADD3.X R15, R13, UR4, RZ, P3, !PT ;  /* 0x000000040d0f7c10 */ /* 0x000fe40009ffe4ff */
[----:B------:R-:W-:-:S02]  /*18e40*/  ISETP.GT.AND P2, PT, R0, RZ, P5 ;  /* 0x000000ff0000720c */ /* 0x000fc40002f44270 */
[----:B------:R-:W-:Y:S02]  /*18e50*/  F2FP.F16.F32.PACK_AB R3, RZ, R7 ;  /* 0x00000007ff03723e */ /* 0x000fe400000000ff */
[----:B------:R-:W-:-:S03]  /*18e60*/  F2FP.F16.F32.PACK_AB R4, RZ, R4 ;  /* 0x00000004ff04723e */ /* 0x000fc600000000ff */
[----:B------:R0:W-:Y:S01]  /*18e70*/  @P1 STG.E.U16 desc[UR36][R12.64], R3 ;  /* 0x000000030c001986 */ /* 0x0001e2000c101524 */
[----:B------:R-:W-:-:S05]  /*18e80*/  ISETP.GT.AND P1, PT, R0, 0x1, P5 ;  /* 0x000000010000780c */ /* 0x000fca0002f24270 */
[----:B------:R-:W-:Y:S01]  /*18e90*/  @P2 STG.E.U16 desc[UR36][R14.64], R6 ;  /* 0x000000060e002986 */ /* 0x000fe2000c101524 */
[----:B0-----:R-:W-:-:S07]  /*18ea0*/  FMUL R3, R9, R2 ;  /* 0x0000000209037220 */ /* 0x001fce0000400000 */
[----:B------:R0:W-:Y:S01]  /*18eb0*/  @P1 STG.E.U16 desc[UR36][R14.64+0x2], R5 ;  /* 0x000002050e001986 */ /* 0x0001e2000c101524 */
[----:B------:R-:W-:Y:S01]  /*18ec0*/  ISETP.GT.AND P1, PT, R0, 0x8, P0 ;  /* 0x000000080000780c */ /* 0x000fe20000724270 */
[-C--:B0-----:R-:W-:Y:S02]  /*18ed0*/  FMUL R5, R18, R2.reuse ;  /* 0x0000000212057220 */ /* 0x081fe40000400000 */
[----:B------:R-:W2:Y:S10]  /*18ee0*/  LDL.LU R18, [R1+0xb4] ;  /* 0x0000b40001127983 */ /* 0x000eb40000300800 */
[----:B------:R0:W-:Y:S02]  /*18ef0*/  @P1 STG.E.U16 desc[UR36][R12.64+0x10], R4 ;  /* 0x000010040c001986 */ /* 0x0001e4000c101524 */
[----:B0-----:R-:W-:-:S02]  /*18f00*/  FMUL R4, R10, R2 ;  /* 0x000000020a047220 */ /* 0x001fc40000400000 */
[----:B------:R-:W3:Y:S04]  /*18f10*/  LDL.LU R10, [R1+0xb8] ;  /* 0x0000b800010a7983 */ /* 0x000ee80000300800 */
[----:B------:R-:W4:Y:S01]  /*18f20*/  LDL.LU R9, [R1+0xbc] ;  /* 0x0000bc0001097983 */ /* 0x000f220000300800 */
[C---:B------:R-:W-:Y:S02]  /*18f30*/  ISETP.GT.AND P3, PT, R0.reuse, 0x9, P0 ;  /* 0x000000090000780c */ /* 0x040fe40000764270 */
[C---:B------:R-:W-:Y:S01]  /*18f40*/  ISETP.GT.AND P1, PT, R0.reuse, 0x8, P5 ;  /* 0x000000080000780c */ /* 0x040fe20002f24270 */
[----:B------:R-:W-:Y:S01]  /*18f50*/  UIMAD UR7, UR9, 0xf0, URZ ;  /* 0x000000f0090778a4 */ /* 0x000fe2000f8e023f */
[----:B------:R-:W-:Y:S01]  /*18f60*/  ISETP.GT.AND P2, PT, R0, 0x9, P5 ;  /* 0x000000090000780c */ /* 0x000fe20002f44270 */
[----:B------:R-:W5:Y:S01]  /*18f70*/  LDL.LU R235, [R1+0x80] ;  /* 0x0000800001eb7983 */ /* 0x000f620000300800 */
[----:B------:R-:W-:-:S02]  /*18f80*/  F2FP.F16.F32.PACK_AB R5, RZ, R5 ;  /* 0x00000005ff05723e */ /* 0x000fc400000000ff */
[----:B------:R-:W-:Y:S01]  /*18f90*/  F2FP.F16.F32.PACK_AB R4, RZ, R4 ;  /* 0x00000004ff04723e */ /* 0x000fe200000000ff */
[----:B------:R-:W5:Y:S01]  /*18fa0*/  LDL.LU R234, [R1+0x84] ;  /* 0x0000840001ea7983 */ /* 0x000f620000300800 */
[----:B------:R-:W-:-:S03]  /*18fb0*/  F2FP.F16.F32.PACK_AB R3, RZ, R3 ;  /* 0x00000003ff03723e */ /* 0x000fc600000000ff */
[----:B------:R-:W-:Y:S04]  /*18fc0*/  @P3 STG.E.U16 desc[UR36][R12.64+0x12], R5 ;  /* 0x000012050c003986 */ /* 0x000fe8000c101524 */
[----:B------:R0:W-:Y:S01]  /*18fd0*/  @P1 STG.E.U16 desc[UR36][R14.64+0x10], R4 ;  /* 0x000010040e001986 */ /* 0x0001e2000c101524 */
[----:B------:R-:W-:-:S03]  /*18fe0*/  ISETP.GT.AND P1, PT, R17, 0x80, PT ;  /* 0x000000801100780c */ /* 0x000fc60003f24270 */
[----:B------:R1:W-:Y:S01]  /*18ff0*/  @P2 STG.E.U16 desc[UR36][R14.64+0x12], R3 ;  /* 0x000012030e002986 */ /* 0x0003e2000c101524 */
[----:B------:R-:W-:Y:S01]  /*19000*/  ISETP.GT.AND P2, PT, R0, RZ, P1 ;  /* 0x000000ff0000720c */ /* 0x000fe20000f44270 */
[----:B0-----:R-:W-:-:S04]  /*19010*/  IMAD.U32 R4, RZ, RZ, UR8 ;  /* 0x00000008ff047e24 */ /* 0x001fc8000f8e00ff */
[----:B------:R-:W-:-:S04]  /*19020*/  IMAD.WIDE.U32 R4, R4, 0xf0, R14 ;  /* 0x000000f004047825 */ /* 0x000fc800078e000e */
[----:B-1----:R-:W-:Y:S01]  /*19030*/  FMUL R3, R23, R2 ;  /* 0x0000000217037220 */ /* 0x002fe20000400000 */
[----:B------:R-:W-:-:S04]  /*19040*/  IADD3 R5, R5, UR7, RZ ;  /* 0x0000000705057c10 */ /* 0x000fc8000fffe0ff */
[----:B------:R-:W-:-:S05]  /*19050*/  F2FP.F16.F32.PACK_AB R3, RZ, R3 ;  /* 0x00000003ff03723e */ /* 0x000fca00000000ff */
[----:B------:R0:W-:Y:S01]  /*19060*/  @P2 STG.E.U16 desc[UR36][R4.64], R3 ;  /* 0x0000000304002986 */ /* 0x0001e2000c101524 */
[----:B------:R-:W-:Y:S02]  /*19070*/  ISETP.GT.AND P2, PT, R0, 0x1, P1 ;  /* 0x000000010000780c */ /* 0x000fe40000f44270 */
[----:B------:R-:W-:Y:S01]  /*19080*/  ISETP.GT.AND P4, PT, R17, 0x88, PT ;  /* 0x000000881100780c */ /* 0x000fe20003f84270 */
[----:B0-----:R-:W-:-:S05]  /*19090*/  FMUL R3, R22, R2 ;  /* 0x0000000216037220 */ /* 0x001fca0000400000 */
[----:B------:R-:W-:-:S05]  /*190a0*/  F2FP.F16.F32.PACK_AB R3, RZ, R3 ;  /* 0x00000003ff03723e */ /* 0x000fca00000000ff */
[----:B------:R0:W-:Y:S01]  /*190b0*/  @P2 STG.E.U16 desc[UR36][R4.64+0x2], R3 ;  /* 0x0000020304002986 */ /* 0x0001e2000c101524 */
[----:B------:R-:W-:Y:S02]  /*190c0*/  ISETP.GT.AND P2, PT, R0, RZ, P4 ;  /* 0x000000ff0000720c */ /* 0x000fe40002744270 */
[----:B------:R-:W-:-:S04]  /*190d0*/  IADD3 R6, P3, R4, UR5, RZ ;  /* 0x0000000504067c10 */ /* 0x000fc8000ff7e0ff */
[----:B------:R-:W-:Y:S01]  /*190e0*/  IADD3.X R7, R5, UR4, RZ, P3, !PT ;  /* 0x0000000405077c10 */ /* 0x000fe20009ffe4ff */
[----:B0-----:R-:W-:-:S05]  /*190f0*/  FMUL R3, R21, R2 ;  /* 0x0000000215037220 */ /* 0x001fca0000400000 */
[----:B------:R-:W-:-:S05]  /*19100*/  F2FP.F16.F32.PACK_AB R3, RZ, R3 ;  /* 0x00000003ff03723e */ /* 0x000fca00000000ff */
[----:B------:R0:W-:Y:S01]  /*19110*/  @P2 STG.E.U16 desc[UR36][R6.64], R3 ;  /* 0x0000000306002986 */ /* 0x0001e2000c101524 */
[----:B------:R-:W-:Y:S01]  /*19120*/  ISETP.GT.AND P2, PT, R0, 0x1, P4 ;  /* 0x000000010000780c */ /* 0x000fe20002744270 */
[----:B0-----:R-:W-:-:S05]  /*19130*/  FMUL R3, R20, R2 ;  /* 0x0000000214037220 */ /* 0x001fca0000400000 */
[----:B------:R-:W-:-:S07]  /*19140*/  F2FP.F16.F32.PACK_AB R3, RZ, R3 ;  /* 0x00000003ff03723e */ /* 0x000fce00000000ff */
[----:B------:R0:W-:Y:S01]  /*19150*/  @P2 STG.E.U16 desc[UR36][R6.64+0x2], R3 ;  /* 0x0000020306002986 */ /* 0x0001e2000c101524 */
[----:B------:R-:W-:Y:S01]  /*19160*/  ISETP.GT.AND P2, PT, R0, 0x8, P1 ;  /* 0x000000080000780c */ /* 0x000fe20000f44270 */
[----:B0-----:R-:W-:-:S05]  /*19170*/  FMUL R3, R19, R2 ;  /* 0x0000000213037220 */ /* 0x001fca0000400000 */
[----:B------:R-:W-:-:S07]  /*19180*/  F2FP.F16.F32.PACK_AB R3, RZ, R3 ;  /* 0x00000003ff03723e */ /* 0x000fce00000000ff */
[----:B------:R2:W-:Y:S01]  /*19190*/  @P2 STG.E.U16 desc[UR36][R4.64+0x10], R3 ;  /* 0x0000100304002986 */ /* 0x0005e2000c101524 */
[----:B------:R-:W-:Y:S01]  /*191a0*/  ISETP.GT.AND P2, PT, R0, 0x9, P1 ;  /* 0x000000090000780c */ /* 0x000fe20000f44270 */
[----:B--2---:R-:W-:-:S05]  /*191b0*/  FMUL R3, R18, R2 ;  /* 0x0000000212037220 */ /* 0x004fca0000400000 */
[----:B------:R-:W-:-:S07]  /*191c0*/  F2FP.F16.F32.PACK_AB R3, RZ, R3 ;  /* 0x00000003ff03723e */ /* 0x000fce00000000ff */
[----:B------:R3:W-:Y:S01]  /*191d0*/  @P2 STG.E.U16 desc[UR36][R4.64+0x12], R3 ;  /* 0x0000120304002986 */ /* 0x0007e2000c101524 */
[----:B------:R-:W-:Y:S01]  /*191e0*/  ISETP.GT.AND P2, PT, R0, 0x8, P4 ;  /* 0x000000080000780c */ /* 0x000fe20002744270 */
[----:B---3--:R-:W-:-:S05]  /*191f0*/  FMUL R3, R10, R2 ;  /* 0x000000020a037220 */ /* 0x008fca0000400000 */
[----:B------:R-:W-:-:S07]  /*19200*/  F2FP.F16.F32.PACK_AB R3, RZ, R3 ;  /* 0x00000003ff03723e */ /* 0x000fce00000000ff */
[----:B------:R4:W-:Y:S02]  /*19210*/  @P2 STG.E.U16 desc[UR36][R6.64+0x10], R3 ;  /* 0x0000100306002986 */ /* 0x0009e4000c101524 */
[----:B----4-:R-:W-:Y:S02]  /*19220*/  FMUL R3, R9, R2 ;  /* 0x0000000209037220 */ /* 0x010fe40000400000 */
[----:B------:R-:W2:Y:S04]  /*19230*/  LDL.LU R9, [R1+0x88] ;  /* 0x0000880001097983 */ /* 0x000ea80000300800 */
[----:B------:R-:W3:Y:S04]  /*19240*/  LDL.LU R233, [R1+0x8c] ;  /* 0x00008c0001e97983 */ /* 0x000ee80000300800 */
[----:B------:R-:W4:Y:S04]  /*19250*/  LDL.LU R23, [R1+0x90] ;  /* 0x0000900001177983 */ /* 0x000f280000300800 */
[----:B------:R-:W4:Y:S04]  /*19260*/  LDL.LU R22, [R1+0x94] ;  /* 0x0000940001167983 */ /* 0x000f280000300800 */
[----:B------:R-:W4:Y:S04]  /*19270*/  LDL.LU R21, [R1+0x98] ;  /* 0x0000980001157983 */ /* 0x000f280000300800 */
[----:B------:R-:W4:Y:S01]  /*19280*/  LDL.LU R20, [R1+0x9c] ;  /* 0x00009c0001147983 */ /* 0x000f220000300800 */
[----:B------:R-:W-:-:S02]  /*19290*/  ISETP.GT.AND P2, PT, R0, 0x9, P4 ;  /* 0x000000090000780c */ /* 0x000fc40002744270 */
[----:B------:R-:W-:Y:S01]  /*192a0*/  F2FP.F16.F32.PACK_AB R3, RZ, R3 ;  /* 0x00000003ff03723e */ /* 0x000fe200000000ff */
[----:B------:R-:W-:Y:S01]  /*192b0*/  USHF.L.U32 UR14, UR8, 0x8, URZ ;  /* 0x00000008080e7899 */ /* 0x000fe2000800063f */
[----:B------:R-:W-:Y:S01]  /*192c0*/  IMAD.U32 R18, RZ, RZ, UR5 ;  /* 0x00000005ff127e24 */ /* 0x000fe2000f8e00ff */
[----:B------:R-:W-:Y:S01]  /*192d0*/  USHF.L.U64.HI UR13, UR8, 0x8, UR9 ;  /* 0x00000008080d7899 */ /* 0x000fe20008010209 */
[----:B------:R-:W-:Y:S01]  /*192e0*/  IMAD.U32 R10, RZ, RZ, UR5 ;  /* 0x00000005ff0a7e24 */ /* 0x000fe2000f8e00ff */
[----:B------:R-:W4:Y:S06]  /*192f0*/  LDL.LU R232, [R1+0x6c] ;  /* 0x00006c0001e87983 */ /* 0x000f2c0000300800 */
[----:B------:R0:W-:Y:S01]  /*19300*/  @P2 STG.E.U16 desc[UR36][R6.64+0x12], R3 ;  /* 0x0000120306002986 */ /* 0x0001e2000c101524 */
[----:B------:R-:W-:Y:S01]  /*19310*/  IADD3 R18, P2, P3, R18, UR14, R4 ;  /* 0x0000000e12127c10 */ /* 0x000fe2000fb5e004 */
[----:B0-----:R-:W-:Y:S01]  /*19320*/  IMAD.U32 R6, RZ, RZ, UR8 ;  /* 0x00000008ff067e24 */ /* 0x001fe2000f8e00ff */
[----:B------:R-:W-:-:S03]  /*19330*/  MOV R3, UR4 ;  /* 0x0000000400037c02 */ /* 0x000fc60008000f00 */
[----:B------:R-:W-:Y:S01]  /*19340*/  IMAD.WIDE.U32 R6, R6, 0xf0, R14 ;  /* 0x000000f006067825 */ /* 0x000fe200078e000e */
[----:B------:R-:W-:-:S03]  /*19350*/  IADD3.X R19, R3, UR13, R5, P2, P3 ;  /* 0x0000000d03137c10 */ /* 0x000fc600097e6405 */
[----:B------:R-:W-:Y:S01]  /*19360*/  VIADD R7, R7, UR7 ;  /* 0x0000000707077c36 */ /* 0x000fe20008000000 */
[----:B------:R-:W-:-:S04]  /*19370*/  IADD3 R10, P2, P3, R10, UR14, R6 ;  /* 0x0000000e0a0a7c10 */ /* 0x000fc8000fb5e006 */
[----:B------:R-:W-:Y:S02]  /*19380*/  IADD3.X R11, R3, UR13, R7, P2, P3 ;  /* 0x0000000d030b7c10 */ /* 0x000fe400097e6407 */
[----:B------:R-:W-:Y:S02]  /*19390*/  IADD3 R4, P2, R4, UR14, RZ ;  /* 0x0000000e04047c10 */ /* 0x000fe4000ff5e0ff */
[----:B------:R-:W-:Y:S02]  /*193a0*/  ISETP.GT.AND P3, PT, R17, 0x100, PT ;  /* 0x000001001100780c */ /* 0x000fe40003f64270 */
[----:B------:R-:W-:Y:S02]  /*193b0*/  IADD3.X R5, R5, UR13, RZ, P2, !PT ;  /* 0x0000000d05057c10 */ /* 0x000fe400097fe4ff */
[----:B------:R-:W-:Y:S01]  /*193c0*/  ISETP.GT.AND P2, PT, R0, RZ, P3 ;  /* 0x000000ff0000720c */ /* 0x000fe20001f44270 */
[----:B-----5:R-:W-:-:S05]  /*193d0*/  FMUL R3, R235, R2 ;  /* 0x00000002eb037220 */ /* 0x020fca0000400000 */
[----:B------:R-:W-:-:S07]  /*193e0*/  F2FP.F16.F32.PACK_AB R3, RZ, R3 ;  /* 0x00000003ff03723e */ /* 0x000fce00000000ff */
[----:B------:R0:W-:Y:S01]  /*193f0*/  @P2 STG.E.U16 desc[UR36][R4.64], R3 ;  /* 0x0000000304002986 */ /* 0x0001e2000c101524 */
[----:B------:R-:W-:Y:S01]  /*19400*/  ISETP.GT.AND P2, PT, R0, 0x1, P3 ;  /* 0x000000010000780c */ /* 0x000fe20001f44270 */
[----:B0-----:R-:W-:-:S05]  /*19410*/  FMUL R3, R234, R2 ;  /* 0x00000002ea037220 */ /* 0x001fca0000400000 */
[----:B------:R-:W-:-:S07]  /*19420*/  F2FP.F16.F32.PACK_AB R3, RZ, R3 ;  /* 0x00000003ff03723e */ /* 0x000fce00000000ff */
[----:B------:R2:W-:Y:S01]  /*19430*/  @P2 STG.E.U16 desc[UR36][R4.64+0x2], R3 ;  /* 0x0000020304002986 */ /* 0x0005e2000c101524 */
[----:B------:R-:W-:Y:S01]  /*19440*/  IADD3 R8, P2, R4, UR5, RZ ;  /* 0x0000000504087c10 */ /* 0x000fe2000ff5e0ff */
[----:B--2---:R-:W-:-:S03]  /*19450*/  FMUL R3, R9, R2 ;  /* 0x0000000209037220 */ /* 0x004fc60000400000 */
[----:B------:R-:W-:Y:S02]  /*19460*/  IADD3.X R9, R5, UR4, RZ, P2, !PT ;  /* 0x0000000405097c10 */ /* 0x000fe400097fe4ff */
[----:B------:R-:W-:Y:S02]  /*19470*/  ISETP.GT.AND P2, PT, R17, 0x108, PT ;  /* 0x000001081100780c */ /* 0x000fe40003f44270 */
[----:B------:R-:W-:Y:S01]  /*19480*/  F2FP.F16.F32.PACK_AB R3, RZ, R3 ;  /* 0x00000003ff03723e */ /* 0x000fe200000000ff */
[----:B------:R-:W2:Y:S01]  /*19490*/  LDL.LU R17, [R1+0x68] ;  /* 0x0000680001117983 */ /* 0x000ea20000300800 */
[----:B------:R-:W-:-:S13]  /*194a0*/  ISETP.GT.AND P6, PT, R0, RZ, P2 ;  /* 0x000000ff0000720c */ /* 0x000fda00017c4270 */
[----:B------:R3:W-:Y:S01]  /*194b0*/  @P6 STG.E.U16 desc[UR36][R8.64], R3 ;  /* 0x0000000308006986 */ /* 0x0007e2000c101524 */
[----:B------:R-:W-:Y:S01]  /*194c0*/  ISETP.GT.AND P6, PT, R0, 0x1, P2 ;  /* 0x000000010000780c */ /* 0x000fe200017c4270 */
[----:B---3--:R-:W-:-:S05]  /*194d0*/  FMUL R3, R233, R2 ;  /* 0x00000002e9037220 */ /* 0x008fca0000400000 */
[----:B------:R-:W-:-:S07]  /*194e0*/  F2FP.F16.F32.PACK_AB R3, RZ, R3 ;  /* 0x00000003ff03723e */ /* 0x000fce00000000ff */
[----:B------:R0:W-:Y:S04]  /*194f0*/  @P6 STG.E.U16 desc[UR36][R8.64+0x2], R3 ;  /* 0x0000020308006986 */ /* 0x0001e8000c101524 */
[----:B0-----:R-:W3:Y:S04]  /*19500*/  LDL.LU R8, [R1+0x60] ;  /* 0x0000600001087983 */ /* 0x001ee80000300800 */
[----:B------:R-:W5:Y:S01]  /*19510*/  LDL.LU R9, [R1+0x64] ;  /* 0x0000640001097983 */ /* 0x000f620000300800 */
[----:B------:R-:W-:Y:S01]  /*19520*/  ISETP.GT.AND P6, PT, R0, 0x8, P3 ;  /* 0x000000080000780c */ /* 0x000fe20001fc4270 */
[----:B----4-:R-:W-:-:S02]  /*19530*/  FMUL R3, R23, R2 ;  /* 0x0000000217037220 */ /* 0x010fc40000400000 */
[----:B------:R-:W4:Y:S03]  /*19540*/  LDL.LU R23, [R1+0x70] ;  /* 0x0000700001177983 */ /* 0x000f260000300800 */
[----:B------:R-:W-:-:S07]  /*19550*/  F2FP.F16.F32.PACK_AB R3, RZ, R3 ;  /* 0x00000003ff03723e */ /* 0x000fce00000000ff */
[----:B------:R0:W-:Y:S01]  /*19560*/  @P6 STG.E.U16 desc[UR36][R4.64+0x10], R3 ;  /* 0x0000100304006986 */ /* 0x0001e2000c101524 */
[----:B------:R-:W-:Y:S01]  /*19570*/  ISETP.GT.AND P6, PT, R0, 0x9, P3 ;  /* 0x000000090000780c */ /* 0x000fe20001fc4270 */
[----:B0-----:R-:W-:Y:S02]  /*19580*/  FMUL R3, R22, R2 ;  /* 0x0000000216037220 */ /* 0x001fe40000400000 */
[----:B------:R-:W4:Y:S03]  /*19590*/  LDL.LU R22, [R1+0x74] ;  /* 0x0000740001167983 */ /* 0x000f260000300800 */
[----:B------:R-:W-:-:S07]  /*195a0*/  F2FP.F16.F32.PACK_AB R3, RZ, R3 ;  /* 0x00000003ff03723e */ /* 0x000fce00000000ff */
[----:B------:R0:W-:Y:S02]  /*195b0*/  @P6 STG.E.U16 desc[UR36][R4.64+0x12], R3 ;  /* 0x0000120304006986 */ /* 0x0001e4000c101524 */
[----:B0-----:R-:W-:Y:S01]  /*195c0*/  IADD3 R4, P6, R4, UR5, RZ ;  /* 0x0000000504047c10 */ /* 0x001fe2000ffde0ff */
[----:B------:R-:W-:Y:S02]  /*195d0*/  FMUL R3, R21, R2 ;  /* 0x0000000215037220 */ /* 0x000fe40000400000 */
[----:B------:R-:W4:Y:S01]  /*195e0*/  LDL.LU R21, [R1+0x78] ;  /* 0x0000780001157983 */ /* 0x000f220000300800 */
[----:B------:R-:W-:Y:S02]  /*195f0*/  IADD3.X R5, R5, UR4, RZ, P6, !PT ;  /* 0x0000000405057c10 */ /* 0x000fe4000b7fe4ff */
[----:B------:R-:W-:Y:S02]  /*19600*/  ISETP.GT.AND P6, PT, R0, 0x8, P2 ;  /* 0x000000080000780c */ /* 0x000fe400017c4270 */
[----:B------:R-:W-:-:S11]  /*19610*/  F2FP.F16.F32.PACK_AB R3, RZ, R3 ;  /* 0x00000003ff03723e */ /* 0x000fd600000000ff */
[----:B------:R0:W-:Y:S02]  /*19620*/  @P6 STG.E.U16 desc[UR36][R4.64+0x10], R3 ;  /* 0x0000100304006986 */ /* 0x0001e4000c101524 */
[-C--:B0-----:R-:W-:Y:S02]  /*19630*/  FMUL R3, R20, R2.reuse ;  /* 0x0000000214037220 */ /* 0x081fe40000400000 */
[----:B------:R-:W4:Y:S01]  /*19640*/  LDL.LU R20, [R1+0x7c] ;  /* 0x00007c0001147983 */ /* 0x000f220000300800 */
[C---:B------:R-:W-:Y:S02]  /*19650*/  ISETP.GT.AND P6, PT, R0.reuse, 0x9, P2 ;  /* 0x000000090000780c */ /* 0x040fe400017c4270 */
[----:B------:R-:W-:Y:S01]  /*19660*/  F2FP.F16.F32.PACK_AB R3, RZ, R3 ;  /* 0x00000003ff03723e */ /* 0x000fe200000000ff */
[----:B------:R-:W4:Y:S04]  /*19670*/  LDL.LU R235, [R1+0x40] ;  /* 0x0000400001eb7983 */ /* 0x000f280000300800 */
[----:B------:R-:W4:Y:S04]  /*19680*/  LDL.LU R234, [R1+0x44] ;  /* 0x0000440001ea7983 */ /* 0x000f280000300800 */
[----:B------:R-:W4:Y:S04]  /*19690*/  LDL.LU R233, [R1+0x48] ;  /* 0x0000480001e97983 */ /* 0x000f280000300800 */
[----:B------:R3:W-:Y:S01]  /*196a0*/  @P6 STG.E.U16 desc[UR36][R18.64+0x12], R3 ;  /* 0x0000120312006986 */ /* 0x0007e2000c101524 */
[----:B------:R-:W-:Y:S01]  /*196b0*/  ISETP.GT.AND P6, PT, R0, 0x10, P0 ;  /* 0x000000100000780c */ /* 0x000fe200007c4270 */
[----:B---3--:R-:W-:-:S05]  /*196c0*/  FMUL R3, R8, R2 ;  /* 0x0000000208037220 */ /* 0x008fca0000400000 */
[----:B------:R-:W-:-:S07]  /*196d0*/  F2FP.F16.F32.PACK_AB R3, RZ, R3 ;  /* 0x00000003ff03723e */ /* 0x000fce00000000ff */
[----:B------:R5:W-:Y:S01]  /*196e0*/  @P6 STG.E.U16 desc[UR36][R12.64+0x20], R3 ;  /* 0x000020030c006986 */ /* 0x000be2000c101524 */
[----:B------:R-:W-:Y:S01]  /*196f0*/  ISETP.GT.AND P6, PT, R0, 0x11, P0 ;  /* 0x000000110000780c */ /* 0x000fe200007c4270 */
[----:B-----5:R-:W-:-:S05]  /*19700*/  FMUL R3, R9, R2 ;  /* 0x0000000209037220 */ /* 0x020fca0000400000 */
[----:B------:R-:W-:-:S07]  /*19710*/  F2FP.F16.F32.PACK_AB R3, RZ, R3 ;  /* 0x00000003ff03723e */ /* 0x000fce00000000ff */
[----:B------:R2:W-:Y:S01]  /*19720*/  @P6 STG.E.U16 desc[UR36][R12.64+0x22], R3 ;  /* 0x000022030c006986 */ /* 0x0005e2000c101524 */
[----:B------:R-:W-:Y:S01]  /*19730*/  ISETP.GT.AND P6, PT, R0, 0x10, P5 ;  /* 0x000000100000780c */ /* 0x000fe20002fc4270 */
[----:B--2---:R-:W-:-:S05]  /*19740*/  FMUL R3, R17, R2 ;  /* 0x0000000211037220 */ /* 0x004fca0000400000 */
[----:B------:R-:W-:-:S07]  /*19750*/  F2FP.F16.F32.PACK_AB R3, RZ, R3 ;  /* 0x00000003ff03723e */ /* 0x000fce00000000ff */
[----:B------:R0:W-:Y:S01]  /*19760*/  @P6 STG.E.U16 desc[UR36][R14.64+0x20], R3 ;  /* 0x000020030e006986 */ /* 0x0001e2000c101524 */
[----:B------:R-:W-:Y:S01]  /*19770*/  ISETP.GT.AND P6, PT, R0, 0x11, P5 ;  /* 0x000000110000780c */ /* 0x000fe20002fc4270 */
[----:B0-----:R-:W-:Y:S02]  /*19780*/  FMUL R3, R232, R2 ;  /* 0x00000002e8037220 */ /* 0x001fe40000400000 */
[----:B------:R-:W2:Y:S03]  /*19790*/  LDL.LU R232, [R1+0x4c] ;  /* 0x00004c0001e87983 */ /* 0x000ea60000300800 */
[----:B------:R-:W-:-:S07]  /*197a0*/  F2FP.F16.F32.PACK_AB R3, RZ, R3 ;  /* 0x00000003ff03723e */ /* 0x000fce00000000ff */
[----:B------:R4:W-:Y:S01]  /*197b0*/  @P6 STG.E.U16 desc[UR36][R14.64+0x22], R3 ;  /* 0x000022030e006986 */ /* 0x0009e2000c101524 */
[----:B------:R-:W-:Y:S01]  /*197c0*/  ISETP.GT.AND P6, PT, R0, 0x18, P0 ;  /* 0x000000180000780c */ /* 0x000fe200007c4270 */
[----:B----4-:R-:W-:Y:S02]  /*197d0*/  FMUL R3, R23, R2 ;  /* 0x0000000217037220 */ /* 0x010fe40000400000 */
[----:B------:R-:W3:Y:S03]  /*197e0*/  LDL.LU R23, [R1+0x50] ;  /* 0x0000500001177983 */ /* 0x000ee60000300800 */
[----:B------:R-:W-:-:S07]  /*197f0*/  F2FP.F16.F32.PACK_AB R3, RZ, R3 ;  /* 0x00000003ff03723e */ /* 0x000fce00000000ff */
[----:B------:R0:W-:Y:S01]  /*19800*/  @P6 STG.E.U16 desc[UR36][R12.64+0x30], R3 ;  /* 0x000030030c006986 */ /* 0x0001e2000c101524 */
[----:B------:R-:W-:Y:S01]  /*19810*/  ISETP.GT.AND P6, PT, R0, 0x19, P0 ;  /* 0x000000190000780c */ /* 0x000fe200007c4270 */
[----:B0-----:R-:W-:Y:S02]  /*19820*/  FMUL R3, R22, R2 ;  /* 0x0000000216037220 */ /* 0x001fe40000400000 */
[----:B------:R-:W4:Y:S03]  /*19830*/  LDL.LU R22, [R1+0x54] ;  /* 0x0000540001167983 */ /* 0x000f260000300800 */
[----:B------:R-:W-:-:S07]  /*19840*/  F2FP.F16.F32.PACK_AB R3, RZ, R3 ;  /* 0x00000003ff03723e */ /* 0x000fce00000000ff */
[----:B------:R0:W-:Y:S01]  /*19850*/  @P6 STG.E.U16 desc[UR36][R12.64+0x32], R3 ;  /* 0x000032030c006986 */ /* 0x0001e2000c101524 */
[----:B------:R-:W-:Y:S01]  /*19860*/  ISETP.GT.AND P6, PT, R0, 0x18, P5 ;  /* 0x000000180000780c */ /* 0x000fe20002fc4270 */
[----:B0-----:R-:W-:Y:S02]  /*19870*/  FMUL R3, R21, R2 ;  /* 0x0000000215037220 */ /* 0x001fe40000400000 */
[----:B------:R-:W5:Y:S03]  /*19880*/  LDL.LU R21, [R1+0x58] ;  /* 0x0000580001157983 */ /* 0x000f660000300800 */
[----:B------:R-:W-:-:S07]  /*19890*/  F2FP.F16.F32.PACK_AB R3, RZ, R3 ;  /* 0x00000003ff03723e */ /* 0x000fce00000000ff */
[----:B------:R0:W-:Y:S02]  /*198a0*/  @P6 STG.E.U16 desc[UR36][R14.64+0x30], R3 ;  /* 0x000030030e006986 */ /* 0x0001e4000c101524 */
[----:B0-----:R-:W-:Y:S02]  /*198b0*/  FMUL R3, R20, R2 ;  /* 0x0000000214037220 */ /* 0x001fe40000400000 */
[----:B------:R-:W5:Y:S04]  /*198c0*/  LDL.LU R20, [R1+0x5c] ;  /* 0x00005c0001147983 */ /* 0x000f680000300800 */
[----:B------:R-:W5:Y:S04]  /*198d0*/  LDL.LU R18, [R1+0x20] ;  /* 0x0000200001127983 */ /* 0x000f680000300800 */
[----:B------:R-:W5:Y:S01]  /*198e0*/  LDL.LU R19, [R1+0x24] ;  /* 0x0000240001137983 */ /* 0x000f620000300800 */
[----:B------:R-:W-:-:S02]  /*198f0*/  ISETP.GT.AND P6, PT, R0, 0x19, P5 ;  /* 0x000000190000780c */ /* 0x000fc40002fc4270 */
[----:B------:R-:W-:Y:S01]  /*19900*/  F2FP.F16.F32.PACK_AB R3, RZ, R3 ;  /* 0x00000003ff03723e */ /* 0x000fe200000000ff */
[----:B------:R-:W5:Y:S10]  /*19910*/  LDL.LU R17, [R1+0x30] ;  /* 0x0000300001117983 */ /* 0x000f740000300800 */
[----:B------:R0:W-:Y:S01]  /*19920*/  @P6 STG.E.U16 desc[UR36][R14.64+0x32], R3 ;  /* 0x000032030e006986 */ /* 0x0001e2000c101524 */
[----:B------:R-:W-:-:S04]  /*19930*/  IADD3 R4, P6, R6, UR5, RZ ;  /* 0x0000000506047c10 */ /* 0x000fc8000ffde0ff */
[----:B------:R-:W-:Y:S02]  /*19940*/  IADD3.X R5, R7, UR4, RZ, P6, !PT ;  /* 0x0000000407057c10 */ /* 0x000fe4000b7fe4ff */
        /* <DEDUP_REMOVED lines=21> */
[----:B------:R4:W-:Y:S01]  /*19aa0*/  @P6 STG.E.U16 desc[UR36][R6.64+0x30], R3 ;  /* 0x0000300306006986 */ /* 0x0009e2000c101524 */
[----:B------:R-:W-:Y:S01]  /*19ab0*/  ISETP.GT.AND P6, PT, R0, 0x19, P1 ;  /* 0x000000190000780c */ /* 0x000fe20000fc4270 */
[----:B----4-:R-:W-:Y:S02]  /*19ac0*/  FMUL R3, R22, R2 ;  /* 0x0000000216037220 */ /* 0x010fe40000400000 */
[----:B------:R-:W2:Y:S03]  /*19ad0*/  LDL.LU R22, [R1+0x34] ;  /* 0x0000340001167983 */ /* 0x000ea60000300800 */
[----:B------:R-:W-:-:S07]  /*19ae0*/  F2FP.F16.F32.PACK_AB R3, RZ, R3 ;  /* 0x00000003ff03723e */ /* 0x000fce00000000ff */
[----:B------:R5:W-:Y:S01]  /*19af0*/  @P6 STG.E.U16 desc[UR36][R6.64+0x32], R3 ;  /* 0x0000320306006986 */ /* 0x000be2000c101524 */
[----:B------:R-:W-:Y:S01]  /*19b00*/  ISETP.GT.AND P6, PT, R0, 0x18, P4 ;  /* 0x000000180000780c */ /* 0x000fe200027c4270 */
[----:B-----5:R-:W-:Y:S02]  /*19b10*/  FMUL R3, R21, R2 ;  /* 0x0000000215037220 */ /* 0x020fe40000400000 */
[----:B------:R-:W3:Y:S03]  /*19b20*/  LDL.LU R21, [R1+0x38] ;  /* 0x0000380001157983 */ /* 0x000ee60000300800 */
[----:B------:R-:W-:-:S07]  /*19b30*/  F2FP.F16.F32.PACK_AB R3, RZ, R3 ;  /* 0x00000003ff03723e */ /* 0x000fce00000000ff */
[----:B------:R0:W-:Y:S01]  /*19b40*/  @P6 STG.E.U16 desc[UR36][R4.64+0x30], R3 ;  /* 0x0000300304006986 */ /* 0x0001e2000c101524 */
[----:B------:R-:W-:Y:S01]  /*19b50*/  ISETP.GT.AND P6, PT, R0, 0x19, P4 ;  /* 0x000000190000780c */ /* 0x000fe200027c4270 */
[----:B0-----:R-:W-:Y:S02]  /*19b60*/  FMUL R3, R20, R2 ;  /* 0x0000000214037220 */ /* 0x001fe40000400000 */
[----:B------:R-:W4:Y:S03]  /*19b70*/  LDL.LU R20, [R1+0x3c] ;  /* 0x00003c0001147983 */ /* 0x000f260000300800 */
[----:B------:R-:W-:Y:S01]  /*19b80*/  F2FP.F16.F32.PACK_AB R3, RZ, R3 ;  /* 0x00000003ff03723e */ /* 0x000fe200000000ff */
[----:B------:R-:W5:Y:S06]  /*19b90*/  LDL.LU R235, [R1] ;  /* 0x0000000001eb7983 */ /* 0x000f6c0000300800 */
[----:B------:R0:W-:Y:S01]  /*19ba0*/  @P6 STG.E.U16 desc[UR36][R4.64+0x32], R3 ;  /* 0x0000320304006986 */ /* 0x0001e2000c101524 */
[----:B------:R-:W-:-:S03]  /*19bb0*/  ISETP.GT.AND P6, PT, R0, 0x10, P3 ;  /* 0x000000100000780c */ /* 0x000fc60001fc4270 */
[----:B------:R-:W5:Y:S04]  /*19bc0*/  LDL.LU R234, [R1+0x4] ;  /* 0x0000040001ea7983 */ /* 0x000f680000300800 */
[----:B------:R-:W5:Y:S01]  /*19bd0*/  LDL.LU R233, [R1+0x8] ;  /* 0x0000080001e97983 */ /* 0x000f620000300800 */
[----:B0-----:R-:W-:-:S03]  /*19be0*/  FMUL R3, R18, R2 ;  /* 0x0000000212037220 */ /* 0x001fc60000400000 */
[----:B------:R-:W5:Y:S02]  /*19bf0*/  LDL.LU R232, [R1+0xc] ;  /* 0x00000c0001e87983 */ /* 0x000f640000300800 */
[----:B------:R-:W-:Y:S02]  /*19c00*/  F2FP.F16.F32.PACK_AB R3, RZ, R3 ;  /* 0x00000003ff03723e */ /* 0x000fe400000000ff */
[----:B------:R-:W5:Y:S04]  /*19c10*/  LDL.LU R23, [R1+0x10] ;  /* 0x0000100001177983 */ /* 0x000f680000300800 */
[----:B------:R0:W-:Y:S01]  /*19c20*/  @P6 STG.E.U16 desc[UR36][R8.64+0x20], R3 ;  /* 0x0000200308006986 */ /* 0x0001e2000c101524 */
[----:B------:R-:W-:Y:S01]  /*19c30*/  ISETP.GT.AND P6, PT, R0, 0x11, P3 ;  /* 0x000000110000780c */ /* 0x000fe20001fc4270 */
[----:B0-----:R-:W-:-:S05]  /*19c40*/  FMUL R3, R19, R2 ;  /* 0x0000000213037220 */ /* 0x001fca0000400000 */
[----:B------:R-:W-:-:S07]  /*19c50*/  F2FP.F16.F32.PACK_AB R3, RZ, R3 ;  /* 0x00000003ff03723e */ /* 0x000fce00000000ff */
[----:B------:R0:W-:Y:S04]  /*19c60*/  @P6 STG.E.U16 desc[UR36][R8.64+0x22], R3 ;  /* 0x0000220308006986 */ /* 0x0001e8000c101524 */
[----:B0-----:R-:W2:Y:S01]  /*19c70*/  LDL.LU R3, [R1+0x28] ;  /* 0x0000280001037983 */ /* 0x001ea20000300800 */
[----:B------:R-:W-:-:S04]  /*19c80*/  IADD3 R18, P6, R8, UR5, RZ ;  /* 0x0000000508127c10 */ /* 0x000fc8000ffde0ff */
[----:B------:R-:W-:Y:S02]  /*19c90*/  IADD3.X R19, R9, UR4, RZ, P6, !PT ;  /* 0x0000000409137c10 */ /* 0x000fe4000b7fe4ff */
[----:B------:R-:W-:Y:S01]  /*19ca0*/  ISETP.GT.AND P6, PT, R0, 0x10, P2 ;  /* 0x000000100000780c */ /* 0x000fe200017c4270 */
[----:B--2---:R-:W-:-:S05]  /*19cb0*/  FMUL R3, R3, R2 ;  /* 0x0000000203037220 */ /* 0x004fca0000400000 */
[----:B------:R-:W-:-:S07]  /*19cc0*/  F2FP.F16.F32.PACK_AB R3, RZ, R3 ;  /* 0x00000003ff03723e */ /* 0x000fce00000000ff */
[----:B------:R0:W-:Y:S04]  /*19cd0*/  @P6 STG.E.U16 desc[UR36][R18.64+0x20], R3 ;  /* 0x0000200312006986 */ /* 0x0001e8000c101524 */
[----:B0-----:R-:W2:Y:S01]  /*19ce0*/  LDL.LU R19, [R1+0x2c] ;  /* 0x00002c0001137983 */ /* 0x001ea20000300800 */
[----:B------:R-:W-:Y:S01]  /*19cf0*/  ISETP.GT.AND P6, PT, R0, 0x11, P2 ;  /* 0x000000110000780c */ /* 0x000fe200017c4270 */
[----:B--2---:R-:W-:-:S05]  /*19d00*/  FMUL R3, R19, R2 ;  /* 0x0000000213037220 */ /* 0x004fca0000400000 */
[----:B------:R-:W-:-:S07]  /*19d10*/  F2FP.F16.F32.PACK_AB R3, RZ, R3 ;  /* 0x00000003ff03723e */ /* 0x000fce00000000ff */
[----:B------:R0:W-:Y:S01]  /*19d20*/  @P6 STG.E.U16 desc[UR36][R10.64+0x22], R3 ;  /* 0x000022030a006986 */ /* 0x0001e2000c101524 */
[----:B------:R-:W-:Y:S01]  /*19d30*/  ISETP.GT.AND P6, PT, R0, 0x18, P3 ;  /* 0x000000180000780c */ /* 0x000fe20001fc4270 */
[----:B0-----:R-:W-:-:S05]  /*19d40*/  FMUL R3, R17, R2 ;  /* 0x0000000211037220 */ /* 0x001fca0000400000 */
        /* <DEDUP_REMOVED lines=8> */
[----:B---3--:R-:W-:Y:S02]  /*19dd0*/  FMUL R3, R21, R2 ;  /* 0x0000000215037220 */ /* 0x008fe40000400000 */
[----:B------:R-:W3:Y:S03]  /*19de0*/  LDL.LU R21, [R1+0x18] ;  /* 0x0000180001157983 */ /* 0x000ee60000300800 */
[----:B------:R-:W-:-:S07]  /*19df0*/  F2FP.F16.F32.PACK_AB R3, RZ, R3 ;  /* 0x00000003ff03723e */ /* 0x000fce00000000ff */
[----:B------:R4:W-:Y:S02]  /*19e00*/  @P6 STG.E.U16 desc[UR36][R10.64+0x30], R3 ;  /* 0x000030030a006986 */ /* 0x0009e4000c101524 */
[----:B----4-:R-:W-:Y:S02]  /*19e10*/  FMUL R3, R20, R2 ;  /* 0x0000000214037220 */ /* 0x010fe40000400000 */
[----:B------:R-:W4:Y:S01]  /*19e20*/  LDL.LU R20, [R1+0x1c] ;  /* 0x00001c0001147983 */ /* 0x000f220000300800 */
[----:B------:R-:W-:Y:S02]  /*19e30*/  ISETP.GT.AND P6, PT, R0, 0x19, P2 ;  /* 0x000000190000780c */ /* 0x000fe400017c4270 */
[----:B------:R-:W-:-:S11]  /*19e40*/  F2FP.F16.F32.PACK_AB R3, RZ, R3 ;  /* 0x00000003ff03723e */ /* 0x000fd600000000ff */
[----:B------:R5:W-:Y:S01]  /*19e50*/  @P6 STG.E.U16 desc[UR36][R10.64+0x32], R3 ;  /* 0x000032030a006986 */ /* 0x000be2000c101524 */
[----:B------:R-:W-:Y:S01]  /*19e60*/  ISETP.GT.AND P6, PT, R0, 0x20, P0 ;  /* 0x000000200000780c */ /* 0x000fe200007c4270 */
[----:B-----5:R-:W-:-:S05]  /*19e70*/  FMUL R3, R235, R2 ;  /* 0x00000002eb037220 */ /* 0x020fca0000400000 */
[----:B------:R-:W-:-:S07]  /*19e80*/  F2FP.F16.F32.PACK_AB R3, RZ, R3 ;  /* 0x00000003ff03723e */ /* 0x000fce00000000ff */
        /* <DEDUP_REMOVED lines=18> */
[----:B------:R-:W-:-:S05]  /*19fb0*/  FMUL R224, R224, R2 ;  /* 0x00000002e0e07220 */ /* 0x000fca0000400000 */
[----:B------:R-:W-:Y:S01]  /*19fc0*/  F2FP.F16.F32.PACK_AB R224, RZ, R224 ;  /* 0x000000e0ffe0723e */ /* 0x000fe200000000ff */
[----:B------:R-:W-:-:S05]  /*19fd0*/  FMUL R225, R225, R2 ;  /* 0x00000002e1e17220 */ /* 0x000fca0000400000 */
[----:B------:R-:W-:Y:S01]  /*19fe0*/  F2FP.F16.F32.PACK_AB R225, RZ, R225 ;  /* 0x000000e1ffe1723e */ /* 0x000fe200000000ff */
[----:B------:R-:W-:-:S05]  /*19ff0*/  FMUL R226, R226, R2 ;  /* 0x00000002e2e27220 */ /* 0x000fca0000400000 */
[----:B------:R-:W-:Y:S01]  /*1a000*/  F2FP.F16.F32.PACK_AB R226, RZ, R226 ;  /* 0x000000e2ffe2723e */ /* 0x000fe200000000ff */
[----:B------:R-:W-:-:S05]  /*1a010*/  FMUL R227, R227, R2 ;  /* 0x00000002e3e37220 */ /* 0x000fca0000400000 */
[----:B------:R-:W-:Y:S01]  /*1a020*/  F2FP.F16.F32.PACK_AB R227, RZ, R227 ;  /* 0x000000e3ffe3723e */ /* 0x000fe200000000ff */
[-C--:B------:R-:W-:Y:S01]  /*1a030*/  FMUL R228, R228, R2.reuse ;  /* 0x00000002e4e47220 */ /* 0x080fe20000400000 */
[----:B--2---:R-:W-:-:S05]  /*1a040*/  FMUL R3, R22, R2 ;  /* 0x0000000216037220 */ /* 0x004fca0000400000 */
[----:B------:R-:W-:-:S05]  /*1a050*/  F2FP.F16.F32.PACK_AB R3, RZ, R3 ;  /* 0x00000003ff03723e */ /* 0x000fca00000000ff */
[----:B------:R3:W-:Y:S01]  /*1a060*/  @P6 STG.E.U16 desc[UR36][R12.64+0x52], R3 ;  /* 0x000052030c006986 */ /* 0x0007e2000c101524 */
[----:B------:R-:W-:Y:S01]  /*1a070*/  ISETP.GT.AND P6, PT, R0, 0x28, P5 ;  /* 0x000000280000780c */ /* 0x000fe20002fc4270 */
[----:B---3--:R-:W-:-:S05]  /*1a080*/  FMUL R3, R21, R2 ;  /* 0x0000000215037220 */ /* 0x008fca0000400000 */
[----:B------:R-:W-:-:S07]  /*1a090*/  F2FP.F16.F32.PACK_AB R3, RZ, R3 ;  /* 0x00000003ff03723e */ /* 0x000fce00000000ff */
[----:B------:R0:W-:Y:S01]  /*1a0a0*/  @P6 STG.E.U16 desc[UR36][R14.64+0x50], R3 ;  /* 0x000050030e006986 */ /* 0x0001e2000c101524 */
[----:B------:R-:W-:Y:S01]  /*1a0b0*/  ISETP.GT.AND P6, PT, R0, 0x29, P5 ;  /* 0x000000290000780c */ /* 0x000fe20002fc4270 */
[----:B----4-:R-:W-:-:S05]  /*1a0c0*/  FMUL R17, R20, R2 ;  /* 0x0000000214117220 */ /* 0x010fca0000400000 */
[----:B------:R-:W-:-:S07]  /*1a0d0*/  F2FP.F16.F32.PACK_AB R17, RZ, R17 ;  /* 0x00000011ff11723e */ /* 0x000fce00000000ff */
[----:B------:R-:W-:Y:S01]  /*1a0e0*/  @P6 STG.E.U16 desc[UR36][R14.64+0x52], R17 ;  /* 0x000052110e006986 */ /* 0x000fe2000c101524 */
[----:B------:R-:W-:Y:S02]  /*1a0f0*/  ISETP.GT.AND P6, PT, R0, 0x20, P1 ;  /* 0x000000200000780c */ /* 0x000fe40000fc4270 */
[----:B0-----:R-:W-:-:S11]  /*1a100*/  PRMT R3, R224, 0x7610, R3 ;  /* 0x00007610e0037816 */ /* 0x001fd60000000003 */
[----:B------:R-:W-:Y:S01]  /*1a110*/  @P6 STG.E.U16 desc[UR36][R6.64+0x40], R3 ;  /* 0x0000400306006986 */ /* 0x000fe2000c101524 */
[----:B------:R-:W-:-:S13]  /*1a120*/  ISETP.GT.AND P6, PT, R0, 0x21, P1 ;  /* 0x000000210000780c */ /* 0x000fda0000fc4270 */
[----:B------:R-:W-:Y:S01]  /*1a130*/  @P6 STG.E.U16 desc[UR36][R6.64+0x42], R225 ;  /* 0x000042e106006986 */ /* 0x000fe2000c101524 */
[----:B------:R-:W-:-:S13]  /*1a140*/  ISETP.GT.AND P6, PT, R0, 0x20, P4 ;  /* 0x000000200000780c */ /* 0x000fda00027c4270 */
[----:B------:R-:W-:Y:S01]  /*1a150*/  @P6 STG.E.U16 desc[UR36][R4.64+0x40], R226 ;  /* 0x000040e204006986 */ /* 0x000fe2000c101524 */
[----:B------:R-:W-:Y:S02]  /*1a160*/  ISETP.GT.AND P6, PT, R0, 0x21, P4 ;  /* 0x000000210000780c */ /* 0x000fe400027c4270 */
[----:B------:R-:W-:-:S11]  /*1a170*/  F2FP.F16.F32.PACK_AB R228, RZ, R228 ;  /* 0x000000e4ffe4723e */ /* 0x000fd600000000ff */
[----:B------:R-:W-:Y:S01]  /*1a180*/  @P6 STG.E.U16 desc[UR36][R4.64+0x42], R227 ;  /* 0x000042e304006986 */ /* 0x000fe2000c101524 */
[----:B------:R-:W-:Y:S01]  /*1a190*/  ISETP.GT.AND P6, PT, R0, 0x28, P1 ;  /* 0x000000280000780c */ /* 0x000fe20000fc4270 */
[----:B------:R-:W-:-:S12]  /*1a1a0*/  FMUL R229, R229, R2 ;  /* 0x00000002e5e57220 */ /* 0x000fd80000400000 */
[----:B------:R-:W-:Y:S01]  /*1a1b0*/  @P6 STG.E.U16 desc[UR36][R6.64+0x50], R228 ;  /* 0x000050e406006986 */ /* 0x000fe2000c101524 */
[----:B------:R-:W-:Y:S02]  /*1a1c0*/  ISETP.GT.AND P6, PT, R0, 0x29, P1 ;  /* 0x000000290000780c */ /* 0x000fe40000fc4270 */
[----:B------:R-:W-:Y:S01]  /*1a1d0*/  F2FP.F16.F32.PACK_AB R229, RZ, R229 ;  /* 0x000000e5ffe5723e */ /* 0x000fe200000000ff */
[----:B------:R-:W-:-:S10]  /*1a1e0*/  FMUL R230, R230, R2 ;  /* 0x00000002e6e67220 */ /* 0x000fd40000400000 */
        /* <DEDUP_REMOVED lines=729> */
[C---:B------:R-:W-:Y:S02]  /*1cf80*/  ISETP.GT.AND P6, PT, R0.reuse, 0xa8, P0 ;  /* 0x000000a80000780c */ /* 0x040fe400007c4270 */
[----:B------:R-:W-:Y:S02]  /*1cf90*/  ISETP.GT.AND P0, PT, R0, 0xa9, P0 ;  /* 0x000000a90000780c */ /* 0x000fe40000704270 */
[----:B------:R-:W-:Y:S01]  /*1cfa0*/  F2FP.F16.F32.PACK_AB R45, RZ, R45 ;  /* 0x0000002dff2d723e */ /* 0x000fe200000000ff */
[-C--:B------:R-:W-:Y:S01]  /*1cfb0*/  FMUL R44, R44, R2.reuse ;  /* 0x000000022c2c7220 */ /* 0x080fe20000400000 */
[----:B------:R-:W-:-:S09]  /*1cfc0*/  FMUL R46, R46, R2 ;  /* 0x000000022e2e7220 */ /* 0x000fd20000400000 */
[----:B------:R-:W-:Y:S01]  /*1cfd0*/  @P0 STG.E.U16 desc[UR36][R12.64+0x152], R45 ;  /* 0x0001522d0c000986 */ /* 0x000fe2000c101524 */
[C---:B------:R-:W-:Y:S02]  /*1cfe0*/  ISETP.GT.AND P0, PT, R0.reuse, 0xa8, P5 ;  /* 0x000000a80000780c */ /* 0x040fe40002f04270 */
[----:B------:R-:W-:Y:S02]  /*1cff0*/  F2FP.F16.F32.PACK_AB R44, RZ, R44 ;  /* 0x0000002cff2c723e */ /* 0x000fe400000000ff */
[----:B------:R-:W-:Y:S02]  /*1d000*/  F2FP.F16.F32.PACK_AB R46, RZ, R46 ;  /* 0x0000002eff2e723e */ /* 0x000fe400000000ff */
[----:B------:R-:W-:Y:S01]  /*1d010*/  ISETP.GT.AND P5, PT, R0, 0xa9, P5 ;  /* 0x000000a90000780c */ /* 0x000fe20002fa4270 */
[----:B------:R0:W-:Y:S01]  /*1d020*/  @P6 STG.E.U16 desc[UR36][R12.64+0x150], R44 ;  /* 0x0001502c0c006986 */ /* 0x0001e2000c101524 */
[-C--:B------:R-:W-:Y:S01]  /*1d030*/  FMUL R47, R47, R2.reuse ;  /* 0x000000022f2f7220 */ /* 0x080fe20000400000 */
[----:B------:R-:W-:-:S04]  /*1d040*/  FMUL R32, R32, R2 ;  /* 0x0000000220207220 */ /* 0x000fc80000400000 */
[----:B------:R-:W-:Y:S01]  /*1d050*/  @P0 STG.E.U16 desc[UR36][R14.64+0x150], R46 ;  /* 0x0001502e0e000986 */ /* 0x000fe2000c101524 */
[----:B------:R-:W-:Y:S02]  /*1d060*/  ISETP.GT.AND P0, PT, R0, 0xa0, P1 ;  /* 0x000000a00000780c */ /* 0x000fe40000f04270 */
[----:B------:R-:W-:Y:S02]  /*1d070*/  F2FP.F16.F32.PACK_AB R47, RZ, R47 ;  /* 0x0000002fff2f723e */ /* 0x000fe400000000ff */
[----:B------:R-:W-:-:S03]  /*1d080*/  F2FP.F16.F32.PACK_AB R32, RZ, R32 ;  /* 0x00000020ff20723e */ /* 0x000fc600000000ff */
[----:B------:R-:W-:Y:S01]  /*1d090*/  @P5 STG.E.U16 desc[UR36][R14.64+0x152], R47 ;  /* 0x0001522f0e005986 */ /* 0x000fe2000c101524 */
[----:B------:R-:W-:Y:S01]  /*1d0a0*/  ISETP.GT.AND P5, PT, R0, 0xa1, P1 ;  /* 0x000000a10000780c */ /* 0x000fe20000fa4270 */
[----:B------:R-:W-:-:S04]  /*1d0b0*/  FMUL R33, R33, R2 ;  /* 0x0000000221217220 */ /* 0x000fc80000400000 */
[----:B------:R-:W-:Y:S01]  /*1d0c0*/  @P0 STG.E.U16 desc[UR36][R6.64+0x140], R32 ;  /* 0x0001402006000986 */ /* 0x000fe2000c101524 */
[----:B------:R-:W-:Y:S01]  /*1d0d0*/  ISETP.GT.AND P0, PT, R0, 0xa0, P4 ;  /* 0x000000a00000780c */ /* 0x000fe20002704270 */
[----:B------:R-:W-:Y:S01]  /*1d0e0*/  FMUL R34, R34, R2 ;  /* 0x0000000222227220 */ /* 0x000fe20000400000 */
[----:B------:R-:W-:-:S04]  /*1d0f0*/  F2FP.F16.F32.PACK_AB R33, RZ, R33 ;  /* 0x00000021ff21723e */ /* 0x000fc800000000ff */
[----:B------:R-:W-:Y:S01]  /*1d100*/  F2FP.F16.F32.PACK_AB R34, RZ, R34 ;  /* 0x00000022ff22723e */ /* 0x000fe200000000ff */
[----:B------:R-:W-:Y:S01]  /*1d110*/  @P5 STG.E.U16 desc[UR36][R6.64+0x142], R33 ;  /* 0x0001422106005986 */ /* 0x000fe2000c101524 */
[----:B------:R-:W-:Y:S01]  /*1d120*/  ISETP.GT.AND P5, PT, R0, 0xa1, P4 ;  /* 0x000000a10000780c */ /* 0x000fe200027a4270 */
[----:B------:R-:W-:-:S04]  /*1d130*/  FMUL R35, R35, R2 ;  /* 0x0000000223237220 */ /* 0x000fc80000400000 */
[----:B------:R-:W-:Y:S01]  /*1d140*/  @P0 STG.E.U16 desc[UR36][R4.64+0x140], R34 ;  /* 0x0001402204000986 */ /* 0x000fe2000c101524 */
[C---:B------:R-:W-:Y:S02]  /*1d150*/  ISETP.GT.AND P0, PT, R0.reuse, 0xa8, P1 ;  /* 0x000000a80000780c */ /* 0x040fe40000f04270 */
[----:B------:R-:W-:Y:S01]  /*1d160*/  ISETP.GT.AND P1, PT, R0, 0xa9, P1 ;  /* 0x000000a90000780c */ /* 0x000fe20000f24270 */
[-C--:B------:R-:W-:Y:S01]  /*1d170*/  FMUL R36, R36, R2.reuse ;  /* 0x0000000224247220 */ /* 0x080fe20000400000 */
[----:B------:R-:W-:Y:S01]  /*1d180*/  F2FP.F16.F32.PACK_AB R35, RZ, R35 ;  /* 0x00000023ff23723e */ /* 0x000fe200000000ff */
[----:B------:R-:W-:-:S03]  /*1d190*/  FMUL R37, R37, R2 ;  /* 0x0000000225257220 */ /* 0x000fc60000400000 */
[----:B------:R-:W-:Y:S01]  /*1d1a0*/  F2FP.F16.F32.PACK_AB R36, RZ, R36 ;  /* 0x00000024ff24723e */ /* 0x000fe200000000ff */
[----:B------:R-:W-:Y:S01]  /*1d1b0*/  @P5 STG.E.U16 desc[UR36][R4.64+0x142], R35 ;  /* 0x0001422304005986 */ /* 0x000fe2000c101524 */
[----:B------:R-:W-:Y:S02]  /*1d1c0*/  F2FP.F16.F32.PACK_AB R37, RZ, R37 ;  /* 0x00000025ff25723e */ /* 0x000fe400000000ff */
[----:B------:R-:W-:-:S03]  /*1d1d0*/  ISETP.GT.AND P5, PT, R0, 0xa8, P4 ;  /* 0x000000a80000780c */ /* 0x000fc600027a4270 */
[----:B0-----:R-:W-:Y:S01]  /*1d1e0*/  @P1 MOV R12, R6 ;  /* 0x00000006000c1202 */ /* 0x001fe20000000f00 */
[----:B------:R-:W-:Y:S02]  /*1d1f0*/  @P1 IMAD.MOV.U32 R13, RZ, RZ, R7 ;  /* 0x000000ffff0d1224 */ /* 0x000fe400078e0007 */
[----:B------:R-:W-:Y:S01]  /*1d200*/  FMUL R38, R38, R2 ;  /* 0x0000000226267220 */ /* 0x000fe20000400000 */
[----:B------:R-:W-:Y:S01]  /*1d210*/  @P0 STG.E.U16 desc[UR36][R6.64+0x150], R36 ;  /* 0x0001502406000986 */ /* 0x000fe2000c101524 */
[----:B------:R-:W-:-:S03]  /*1d220*/  ISETP.GT.AND P4, PT, R0, 0xa9, P4 ;  /* 0x000000a90000780c */ /* 0x000fc60002784270 */
[----:B------:R-:W-:Y:S01]  /*1d230*/  @P1 STG.E.U16 desc[UR36][R12.64+0x152], R37 ;  /* 0x000152250c001986 */ /* 0x000fe2000c101524 */
[----:B------:R-:W-:Y:S01]  /*1d240*/  ISETP.GT.AND P1, PT, R0, 0xa0, P3 ;  /* 0x000000a00000780c */ /* 0x000fe20001f24270 */
[----:B------:R-:W-:Y:S01]  /*1d250*/  FMUL R39, R39, R2 ;  /* 0x0000000227277220 */ /* 0x000fe20000400000 */
[----:B------:R-:W-:Y:S01]  /*1d260*/  F2FP.F16.F32.PACK_AB R38, RZ, R38 ;  /* 0x00000026ff26723e */ /* 0x000fe200000000ff */
[----:B------:R-:W-:Y:S01]  /*1d270*/  FMUL R24, R24, R2 ;  /* 0x0000000218187220 */ /* 0x000fe20000400000 */
[C---:B------:R-:W-:Y:S02]  /*1d280*/  ISETP.GT.AND P0, PT, R0.reuse, 0xa1, P3 ;  /* 0x000000a10000780c */ /* 0x040fe40001f04270 */
[----:B------:R-:W-:Y:S01]  /*1d290*/  F2FP.F16.F32.PACK_AB R39, RZ, R39 ;  /* 0x00000027ff27723e */ /* 0x000fe200000000ff */
[----:B------:R-:W-:Y:S01]  /*1d2a0*/  @P5 STG.E.U16 desc[UR36][R4.64+0x150], R38 ;  /* 0x0001502604005986 */ /* 0x000fe2000c101524 */
[----:B------:R-:W-:Y:S02]  /*1d2b0*/  F2FP.F16.F32.PACK_AB R24, RZ, R24 ;  /* 0x00000018ff18723e */ /* 0x000fe400000000ff */
[----:B------:R-:W-:Y:S01]  /*1d2c0*/  ISETP.GT.AND P5, PT, R0, 0xa0, P2 ;  /* 0x000000a00000780c */ /* 0x000fe200017a4270 */
[-C--:B------:R-:W-:Y:S01]  /*1d2d0*/  FMUL R25, R25, R2.reuse ;  /* 0x0000000219197220 */ /* 0x080fe20000400000 */
[----:B------:R0:W-:Y:S01]  /*1d2e0*/  @P4 STG.E.U16 desc[UR36][R4.64+0x152], R39 ;  /* 0x0001522704004986 */ /* 0x0001e2000c101524 */
[----:B------:R-:W-:-:S03]  /*1d2f0*/  FMUL R26, R26, R2 ;  /* 0x000000021a1a7220 */ /* 0x000fc60000400000 */
[----:B------:R-:W-:Y:S01]  /*1d300*/  @P1 STG.E.U16 desc[UR36][R8.64+0x140], R24 ;  /* 0x0001401808001986 */ /* 0x000fe2000c101524 */
[C---:B------:R-:W-:Y:S02]  /*1d310*/  ISETP.GT.AND P1, PT, R0.reuse, 0xa1, P2 ;  /* 0x000000a10000780c */ /* 0x040fe40001724270 */
[----:B------:R-:W-:Y:S02]  /*1d320*/  F2FP.F16.F32.PACK_AB R25, RZ, R25 ;  /* 0x00000019ff19723e */ /* 0x000fe400000000ff */
[C---:B------:R-:W-:Y:S01]  /*1d330*/  ISETP.GT.AND P4, PT, R0.reuse, 0xa8, P2 ;  /* 0x000000a80000780c */ /* 0x040fe20001784270 */
[----:B------:R-:W-:Y:S01]  /*1d340*/  FMUL R27, R27, R2 ;  /* 0x000000021b1b7220 */ /* 0x000fe20000400000 */
[----:B------:R-:W-:Y:S01]  /*1d350*/  F2FP.F16.F32.PACK_AB R26, RZ, R26 ;  /* 0x0000001aff1a723e */ /* 0x000fe200000000ff */
[----:B0-----:R-:W-:Y:S01]  /*1d360*/  @P5 IMAD.MOV.U32 R4, RZ, RZ, R10 ;  /* 0x000000ffff045224 */ /* 0x001fe200078e000a */
[----:B------:R-:W-:Y:S01]  /*1d370*/  @P5 MOV R5, R11 ;  /* 0x0000000b00055202 */ /* 0x000fe20000000f00 */
[----:B------:R-:W-:Y:S01]  /*1d380*/  @P0 STG.E.U16 desc[UR36][R8.64+0x142], R25 ;  /* 0x0001421908000986 */ /* 0x000fe2000c101524 */
[----:B------:R-:W-:-:S02]  /*1d390*/  ISETP.GT.AND P0, PT, R0, 0xa8, P3 ;  /* 0x000000a80000780c */ /* 0x000fc40001f04270 */
[C---:B------:R-:W-:Y:S01]  /*1d3a0*/  ISETP.GT.AND P3, PT, R0.reuse, 0xa9, P3 ;  /* 0x000000a90000780c */ /* 0x040fe20001f64270 */
[----:B------:R0:W-:Y:S01]  /*1d3b0*/  @P5 STG.E.U16 desc[UR36][R4.64+0x140], R26 ;  /* 0x0001401a04005986 */ /* 0x0001e2000c101524 */
[----:B------:R-:W-:Y:S01]  /*1d3c0*/  ISETP.GT.AND P2, PT, R0, 0xa9, P2 ;  /* 0x000000a90000780c */ /* 0x000fe20001744270 */
[-C--:B------:R-:W-:Y:S01]  /*1d3d0*/  FMUL R28, R28, R2.reuse ;  /* 0x000000021c1c7220 */ /* 0x080fe20000400000 */
[-C--:B------:R-:W-:Y:S01]  /*1d3e0*/  FMUL R29, R29, R2.reuse ;  /* 0x000000021d1d7220 */ /* 0x080fe20000400000 */
[----:B------:R-:W-:Y:S01]  /*1d3f0*/  F2FP.F16.F32.PACK_AB R27, RZ, R27 ;  /* 0x0000001bff1b723e */ /* 0x000fe200000000ff */
[-C--:B------:R-:W-:Y:S01]  /*1d400*/  FMUL R30, R30, R2.reuse ;  /* 0x000000021e1e7220 */ /* 0x080fe20000400000 */
[----:B------:R-:W-:Y:S01]  /*1d410*/  FMUL R31, R31, R2 ;  /* 0x000000021f1f7220 */ /* 0x000fe20000400000 */
[----:B------:R-:W-:Y:S01]  /*1d420*/  F2FP.F16.F32.PACK_AB R28, RZ, R28 ;  /* 0x0000001cff1c723e */ /* 0x000fe200000000ff */
[----:B0-----:R-:W-:Y:S02]  /*1d430*/  @P1 IMAD.MOV.U32 R4, RZ, RZ, R10 ;  /* 0x000000ffff041224 */ /* 0x001fe400078e000a */
[----:B------:R-:W-:Y:S01]  /*1d440*/  @P1 IMAD.MOV.U32 R5, RZ, RZ, R11 ;  /* 0x000000ffff051224 */ /* 0x000fe200078e000b */
[----:B------:R-:W-:-:S02]  /*1d450*/  F2FP.F16.F32.PACK_AB R29, RZ, R29 ;  /* 0x0000001dff1d723e */ /* 0x000fc400000000ff */
[----:B------:R-:W-:Y:S02]  /*1d460*/  F2FP.F16.F32.PACK_AB R30, RZ, R30 ;  /* 0x0000001eff1e723e */ /* 0x000fe400000000ff */
[----:B------:R0:W-:Y:S01]  /*1d470*/  @P1 STG.E.U16 desc[UR36][R4.64+0x142], R27 ;  /* 0x0001421b04001986 */ /* 0x0001e2000c101524 */
[----:B------:R-:W-:-:S03]  /*1d480*/  F2FP.F16.F32.PACK_AB R31, RZ, R31 ;  /* 0x0000001fff1f723e */ /* 0x000fc600000000ff */
[----:B------:R1:W-:Y:S04]  /*1d490*/  @P0 STG.E.U16 desc[UR36][R8.64+0x150], R28 ;  /* 0x0001501c08000986 */ /* 0x0003e8000c101524 */
[----:B------:R1:W-:Y:S01]  /*1d4a0*/  @P3 STG.E.U16 desc[UR36][R8.64+0x152], R29 ;  /* 0x0001521d08003986 */ /* 0x0003e2000c101524 */
[----:B0-----:R-:W-:Y:S01]  /*1d4b0*/  @P4 MOV R4, R10 ;  /* 0x0000000a00044202 */ /* 0x001fe20000000f00 */
[----:B------:R-:W-:-:S05]  /*1d4c0*/  @P4 IMAD.MOV.U32 R5, RZ, RZ, R11 ;  /* 0x000000ffff054224 */ /* 0x000fca00078e000b */
[----:B------:R1:W-:Y:S04]  /*1d4d0*/  @P4 STG.E.U16 desc[UR36][R4.64+0x150], R30 ;  /* 0x0001501e04004986 */ /* 0x0003e8000c101524 */
[----:B------:R1:W-:Y:S02]  /*1d4e0*/  @P2 STG.E.U16 desc[UR36][R10.64+0x152], R31 ;  /* 0x0001521f0a002986 */ /* 0x0003e4000c101524 */
.L_x_548:
[----:B------:R-:W-:Y:S05]  /*1d4f0*/  BSYNC B0 ;  /* 0x0000000000007941 */ /* 0x000fea0003800000 */
.L_x_28:
[----:B01----:R-:W2:Y:S04]  /*1d500*/  LDL.LU R5, [R1+0x114] ;  /* 0x0001140001057983 */ /* 0x003ea80000300800 */
[----:B------:R-:W2:Y:S01]  /*1d510*/  LDL.LU R4, [R1+0x118] ;  /* 0x0001180001047983 */ /* 0x000ea20000300800 */
[----:B------:R-:W-:Y:S01]  /*1d520*/  ULDC UR4, c[0x0][0xc] ;  /* 0x0000030000047ab9 */ /* 0x000fe20000000800 */
[----:B------:R-:W-:Y:S01]  /*1d530*/  ULDC UR5, c[0x0][0x10] ;  /* 0x0000040000057ab9 */ /* 0x000fe20000000800 */
[----:B------:R-:W2:Y:S01]  /*1d540*/  LDC R3, c[0x0][0x14] ;  /* 0x00000500ff037b82 */ /* 0x000ea20000000800 */
[----:B------:R-:W-:Y:S01]  /*1d550*/  UIMAD.WIDE.U32 UR4, UR4, UR5, URZ ;  /* 0x00000005040472a5 */ /* 0x000fe2000f8e003f */
[----:B------:R-:W-:-:S05]  /*1d560*/  PRMT R0, RZ, 0x7610, R0 ;  /* 0x00007610ff007816 */ /* 0x000fca0000000000 */
[----:B--2---:R-:W-:-:S04]  /*1d570*/  IMAD.WIDE.U32 R4, R3, UR4, R4 ;  /* 0x0000000403047c25 */ /* 0x004fc8000f8e0004 */
[----:B------:R-:W-:Y:S01]  /*1d580*/  IMAD R3, R3, UR5, RZ ;  /* 0x0000000503037c24 */ /* 0x000fe2000f8e02ff */
[----:B------:R-:W-:Y:S01]  /*1d590*/  ULDC.64 UR4, c[0x0][0x650] ;  /* 0x0001940000047ab9 */ /* 0x000fe20000000a00 */
[----:B----4-:R-:W-:Y:S02]  /*1d5a0*/  MOV R21, R4 ;  /* 0x0000000400157202 */ /* 0x010fe40000000f00 */
[----:B------:R-:W-:Y:S01]  /*1d5b0*/  ISETP.GE.U32.AND P0, PT, R4, UR4, PT ;  /* 0x0000000404007c0c */ /* 0x000fe2000bf06070 */
[----:B------:R-:W-:Y:S01]  /*1d5c0*/  IMAD.IADD R23, R5, 0x1, R3 ;  /* 0x0000000105177824 */ /* 0x000fe200078e0203 */
[----:B------:R-:W-:Y:S02]  /*1d5d0*/  UMOV UR4, 0xffffffff ;  /* 0xffffffff00047882 */ /* 0x000fe40000000000 */
[----:B------:R-:W-:Y:S02]  /*1d5e0*/  IMAD.U32 R3, RZ, RZ, UR4 ;  /* 0x00000004ff037e24 */ /* 0x000fe4000f8e00ff */
[----:B------:R0:W-:Y:S01]  /*1d5f0*/  STL [R1+0x114], R23 ;  /* 0x0001141701007387 */ /* 0x0001e20000100800 */
[----:B------:R-:W-:Y:S01]  /*1d600*/  ISETP.GE.U32.AND.EX P0, PT, R23, UR5, PT, P0 ;  /* 0x0000000517007c0c */ /* 0x000fe2000bf06100 */
[----:B------:R-:W-:-:S02]  /*1d610*/  UMOV UR5, 0xffffffff ;  /* 0xffffffff00057882 */ /* 0x000fc40000000000 */
[----:B------:R0:W-:Y:S01]  /*1d620*/  STL [R1+0x118], R21 ;  /* 0x0001181501007387 */ /* 0x0001e20000100800 */
[----:B-----5:R-:W-:-:S03]  /*1d630*/  IMAD.U32 R17, RZ, RZ, UR5 ;  /* 0x00000005ff117e24 */ /* 0x020fc6000f8e00ff */
[----:B------:R0:W-:Y:S06]  /*1d640*/  STL [R1+0x108], R3 ;  /* 0x0001080301007387 */ /* 0x0001ec0000100800 */
[----:B------:R-:W-:Y:S05]  /*1d650*/  @P0 BRA `(.L_x_549) ;  /* 0x0000000400840947 */ /* 0x000fea0003800000 */
[----:B------:R-:W1:Y:S01]  /*1d660*/  S2R R17, SR_CTAID.X ;  /* 0x0000000000117919 */ /* 0x000e620000002500 */
[----:B------:R-:W2:Y:S01]  /*1d670*/  LDC.64 R10, c[0x0][0x628] ;  /* 0x00018a00ff0a7b82 */ /* 0x000ea20000000a00 */
[----:B------:R-:W-:Y:S01]  /*1d680*/  ULDC UR4, c[0x0][0x150] ;  /* 0x0000540000047ab9 */ /* 0x000fe20000000800 */
[----:B------:R-:W-:Y:S01]  /*1d690*/  MOV R8, R21 ;  /* 0x0000001500087202 */ /* 0x000fe20000000f00 */
[----:B------:R-:W4:Y:S01]  /*1d6a0*/  S2R R19, SR_CTAID.Y ;  /* 0x0000000000137919 */ /* 0x000f220000002600 */
[----:B------:R-:W-:-:S04]  /*1d6b0*/  IMAD.MOV.U32 R9, RZ, RZ, R23 ;  /* 0x000000ffff097224 */ /* 0x000fc800078e0017 */
[----:B------:R-:W0:Y:S08]  /*1d6c0*/  LDC R20, c[0x0][0x144] ;  /* 0x00005100ff147b82 */ /* 0x000e300000000800 */
[----:B------:R-:W0:Y:S08]  /*1d6d0*/  LDC R12, c[0x0][0x630] ;  /* 0x00018c00ff0c7b82 */ /* 0x000e300000000800 */
[----:B------:R-:W0:Y:S01]  /*1d6e0*/  LDC.64 R14, c[0x0][0x620] ;  /* 0x00018800ff0e7b82 */ /* 0x000e220000000a00 */
[----:B--2---:R-:W-:-:S04]  /*1d6f0*/  ISETP.NE.U32.AND P0, PT, R10, RZ, PT ;  /* 0x000000ff0a00720c */ /* 0x004fc80003f05070 */
[----:B------:R-:W-:Y:S02]  /*1d700*/  ISETP.NE.AND.EX P0, PT, R11, RZ, PT, P0 ;  /* 0x000000ff0b00720c */ /* 0x000fe40003f05300 */
[----:B-1----:R-:W-:-:S05]  /*1d710*/  I2FP.F32.U32 R0, R17 ;  /* 0x0000001100007245 */ /* 0x002fca0000201000 */
[----:B------:R-:W-:-:S04]  /*1d720*/  FMUL R0, R0, UR4 ;  /* 0x0000000400007c20 */ /* 0x000fc80008400000 */
[----:B------:R1:W2:Y:S02]  /*1d730*/  F2I.U32.TRUNC.NTZ R18, R0 ;  /* 0x0000000000127305 */ /* 0x0002a4000020f000 */
[----:B----4-:R-:W-:Y:S05]  /*1d740*/  @!P0 BRA `(.L_x_550) ;  /* 0x0000000000288947 */ /* 0x010fea0003800000 */
[----:B-1----:R-:W0:Y:S02]  /*1d750*/  LDC R0, c[0x0][0x634] ;  /* 0x00018d00ff007b82 */ /* 0x002e240000000800 */
[----:B0-----:R-:W-:-:S05]  /*1d760*/  IADD3 R3, P0, R21, R0, RZ ;  /* 0x0000000015037210 */ /* 0x001fca0007f1e0ff */
[----:B------:R-:W-:-:S04]  /*1d770*/  IMAD.X R13, RZ, RZ, R23, P0 ;  /* 0x000000ffff0d7224 */ /* 0x000fc800000e0617 */
[----:B------:R-:W-:-:S04]  /*1d780*/  IMAD.WIDE.U32 R4, R13, R10, RZ ;  /* 0x0000000a0d047225 */ /* 0x000fc800078e00ff */
[----:B------:R-:W-:-:S04]  /*1d790*/  IMAD.WIDE.U32 R6, P0, R3, R11, R4 ;  /* 0x0000000b03067225 */ /* 0x000fc80007800004 */
[----:B------:R-:W-:Y:S01]  /*1d7a0*/  IMAD.WIDE.U32 R4, R3, R10, RZ ;  /* 0x0000000a03047225 */ /* 0x000fe200078e00ff */
[----:B------:R-:W-:-:S03]  /*1d7b0*/  IADD3.X R9, RZ, RZ, RZ, P0, !PT ;  /* 0x000000ffff097210 */ /* 0x000fc600007fe4ff */
[----:B------:R-:W-:Y:S01]  /*1d7c0*/  IMAD.MOV.U32 R8, RZ, RZ, R7 ;  /* 0x000000ffff087224 */ /* 0x000fe200078e0007 */
[----:B------:R-:W-:-:S05]  /*1d7d0*/  IADD3 RZ, P0, R5, R6, RZ ;  /* 0x0000000605ff7210 */ /* 0x000fca0007f1e0ff */
[----:B------:R-:W-:-:S08]  /*1d7e0*/  IMAD.WIDE.U32.X R8, R13, R11, R8, P0 ;  /* 0x0000000b0d087225 */ /* 0x000fd000000e0408 */
.L_x_550:
[----:B------:R-:W4:Y:S01]  /*1d7f0*/  LDC.64 R24, c[0x0][0x640] ;  /* 0x00019000ff187b82 */ /* 0x000f220000000a00 */
[-C--:B0-----:R-:W-:Y:S01]  /*1d800*/  SHF.R.U64 R27, R8, R12.reuse, R9 ;  /* 0x0000000c081b7219 */ /* 0x081fe20000001209 */
[----:B------:R-:W-:Y:S01]  /*1d810*/  IMAD.MOV.U32 R4, RZ, RZ, R21 ;  /* 0x000000ffff047224 */ /* 0x000fe200078e0015 */
[----:B-1----:R-:W-:Y:S01]  /*1d820*/  SHF.R.U32.HI R0, RZ, R12, R9 ;  /* 0x0000000cff007219 */ /* 0x002fe20000011609 */
[----:B------:R-:W-:Y:S01]  /*1d830*/  ULDC UR4, c[0x0][0x154] ;  /* 0x0000550000047ab9 */ /* 0x000fe20000000800 */
[----:B------:R-:W-:Y:S01]  /*1d840*/  IADD3 R3, P0, RZ, -R27, RZ ;  /* 0x8000001bff037210 */ /* 0x000fe20007f1e0ff */
[----:B------:R-:W-:Y:S01]  /*1d850*/  IMAD.MOV.U32 R7, RZ, RZ, 0x1 ;  /* 0x00000001ff077424 */ /* 0x000fe200078e00ff */
[----:B--2---:R-:W-:Y:S01]  /*1d860*/  IADD3 R18, -R18, RZ, RZ ;  /* 0x000000ff12127210 */ /* 0x004fe20007ffe1ff */
[----:B------:R-:W0:Y:S02]  /*1d870*/  LDC R6, c[0x0][0x618] ;  /* 0x00018600ff067b82 */ /* 0x000e240000000800 */
[----:B------:R-:W-:-:S02]  /*1d880*/  IMAD.X R5, RZ, RZ, ~R0, P0 ;  /* 0x000000ffff057224 */ /* 0x000fc400000e0e00 */
[----:B------:R-:W-:Y:S02]  /*1d890*/  IMAD R17, R20, R18, R17 ;  /* 0x0000001214117224 */ /* 0x000fe400078e0211 */
[-C--:B------:R-:W-:Y:S02]  /*1d8a0*/  IMAD R0, R5, R14.reuse, RZ ;  /* 0x0000000e05007224 */ /* 0x080fe400078e02ff */
[----:B------:R-:W1:Y:S01]  /*1d8b0*/  LDC R8, c[0x0][0x608] ;  /* 0x00018200ff087b82 */ /* 0x000e620000000800 */
[----:B------:R-:W-:Y:S02]  /*1d8c0*/  IMAD.MOV.U32 R5, RZ, RZ, R23 ;  /* 0x000000ffff057224 */ /* 0x000fe400078e0017 */
[----:B------:R-:W-:-:S05]  /*1d8d0*/  IMAD.WIDE.U32 R4, R3, R14, R4 ;  /* 0x0000000e03047225 */ /* 0x000fca00078e0004 */
[----:B------:R-:W2:Y:S01]  /*1d8e0*/  LDC R22, c[0x0][0x658] ;  /* 0x00019600ff167b82 */ /* 0x000ea20000000800 */
[----:B------:R-:W-:Y:S01]  /*1d8f0*/  IMAD R3, R3, R15, R0 ;  /* 0x0000000f03037224 */ /* 0x000fe200078e0200 */
[----:B------:R-:W-:Y:S02]  /*1d900*/  I2FP.F32.U32 R0, R19 ;  /* 0x0000001300007245 */ /* 0x000fe40000201000 */
[----:B----4-:R-:W-:Y:S02]  /*1d910*/  ISETP.NE.U32.AND P0, PT, R24, RZ, PT ;  /* 0x000000ff1800720c */ /* 0x010fe40003f05070 */
[----:B------:R-:W-:Y:S01]  /*1d920*/  IADD3 R3, R5, R3, RZ ;  /* 0x0000000305037210 */ /* 0x000fe20007ffe0ff */
[----:B------:R-:W-:Y:S01]  /*1d930*/  FMUL R0, R0, UR4 ;  /* 0x0000000400007c20 */ /* 0x000fe20008400000 */
[----:B------:R-:W4:Y:S01]  /*1d940*/  LDC R18, c[0x0][0x148] ;  /* 0x00005200ff127b82 */ /* 0x000f220000000800 */
[----:B------:R-:W-:Y:S01]  /*1d950*/  ISETP.NE.AND.EX P0, PT, R25, RZ, PT, P0 ;  /* 0x000000ff1900720c */ /* 0x000fe20003f05300 */
[----:B------:R-:W-:Y:S01]  /*1d960*/  IMAD.MOV.U32 R5, RZ, RZ, -0x1 ;  /* 0xffffffffff057424 */ /* 0x000fe200078e00ff */
[-CC-:B0-----:R-:W-:Y:S01]  /*1d970*/  SHF.R.U64 R12, R4, R6.reuse, R3.reuse ;  /* 0x00000006040c7219 */ /* 0x181fe20000001203 */
[----:B------:R0:W0:Y:S01]  /*1d980*/  F2I.U32.TRUNC.NTZ R13, R0 ;  /* 0x00000000000d7305 */ /* 0x000022000020f000 */
[----:B------:R-:W-:-:S03]  /*1d990*/  SHF.R.U32.HI R3, RZ, R6, R3 ;  /* 0x00000006ff037219 */ /* 0x000fc60000011603 */
[----:B------:R-:W0:Y:S01]  /*1d9a0*/  LDC R15, c[0x0][0x600] ;  /* 0x00018000ff0f7b82 */ /* 0x000e220000000800 */
[-CC-:B-1----:R-:W-:Y:S02]  /*1d9b0*/  SHF.R.U64 R10, R12, R8.reuse, R3.reuse ;  /* 0x000000080c0a7219 */ /* 0x182fe40000001203 */
[----:B------:R-:W-:-:S05]  /*1d9c0*/  SHF.R.U32.HI R3, RZ, R8, R3 ;  /* 0x00000008ff037219 */ /* 0x000fca0000011603 */
[----:B------:R-:W1:Y:S01]  /*1d9d0*/  LDC R20, c[0x0][0x648] ;  /* 0x00019200ff147b82 */ /* 0x000e620000000800 */
[-C--:B--2---:R-:W-:Y:S02]  /*1d9e0*/  SHF.L.U32 R4, R5, R22.reuse, RZ ;  /* 0x0000001605047219 */ /* 0x084fe400000006ff */
[-CC-:B------:R-:W-:Y:S02]  /*1d9f0*/  SHF.R.U64 R14, R10, R22.reuse, R3.reuse ;  /* 0x000000160a0e7219 */ /* 0x180fe40000001203 */
[----:B------:R-:W-:Y:S02]  /*1da00*/  SHF.R.U32.HI R5, RZ, R22, R3 ;  /* 0x00000016ff057219 */ /* 0x000fe40000011603 */
[----:B------:R-:W-:Y:S01]  /*1da10*/  LOP3.LUT R21, RZ, R4, RZ, 0x33, !PT ;  /* 0x00000004ff157212 */ /* 0x000fe200078e33ff */
[----:B------:R-:W2:Y:S01]  /*1da20*/  LDC R23, c[0x0][0x638] ;  /* 0x00018e00ff177b82 */ /* 0x000ea20000000800 */
[----:B------:R-:W-:Y:S02]  /*1da30*/  SHF.L.U32 R22, R7, R22, RZ ;  /* 0x0000001607167219 */ /* 0x000fe400000006ff */
[----:B------:R-:W-:-:S05]  /*1da40*/  MOV R4, R14 ;  /* 0x0000000e00047202 */ /* 0x000fca0000000f00 */
[----:B------:R-:W0:Y:S01]  /*1da50*/  LDC R26, c[0x0][0x610] ;  /* 0x00018400ff1a7b82 */ /* 0x000e220000000800 */
[----:B------:R-:W-:Y:S05]  /*1da60*/  @!P0 BRA `(.L_x_551) ;  /* 0x0000000000288947 */ /* 0x000fea0003800000 */
[----:B------:R-:W5:Y:S02]  /*1da70*/  LDC R3, c[0x0][0x64c] ;  /* 0x00019300ff037b82 */ /* 0x000f640000000800 */
[----:B-----5:R-:W-:-:S05]  /*1da80*/  IADD3 R3, P0, R14, R3, RZ ;  /* 0x000000030e037210 */ /* 0x020fca0007f1e0ff */
[----:B------:R-:W-:-:S04]  /*1da90*/  IMAD.X R11, RZ, RZ, R5, P0 ;  /* 0x000000ffff0b7224 */ /* 0x000fc800000e0605 */
[----:B------:R-:W-:-:S04]  /*1daa0*/  IMAD.WIDE.U32 R4, R11, R24, RZ ;  /* 0x000000180b047225 */ /* 0x000fc800078e00ff */
[----:B------:R-:W-:-:S04]  /*1dab0*/  IMAD.WIDE.U32 R6, P0, R3, R25, R4 ;  /* 0x0000001903067225 */ /* 0x000fc80007800004 */
[----:B------:R-:W-:Y:S01]  /*1dac0*/  IMAD.WIDE.U32 R4, R3, R24, RZ ;  /* 0x0000001803047225 */ /* 0x000fe200078e00ff */
[----:B------:R-:W-:-:S03]  /*1dad0*/  MOV R8, R7 ;  /* 0x0000000700087202 */ /* 0x000fc60000000f00 */
[----:B------:R-:W-:Y:S01]  /*1dae0*/  IMAD.X R9, RZ, RZ, RZ, P0 ;  /* 0x000000ffff097224 */ /* 0x000fe200000e06ff */
[----:B------:R-:W-:-:S05]  /*1daf0*/  IADD3 RZ, P0, R5, R6, RZ ;  /* 0x0000000605ff7210 */ /* 0x000fca0007f1e0ff */
[----:B------:R-:W-:-:S08]  /*1db00*/  IMAD.WIDE.U32.X R4, R11, R25, R8, P0 ;  /* 0x000000190b047225 */ /* 0x000fd000000e0408 */
.L_x_551:
[----:B------:R-:W5:Y:S01]  /*1db10*/  LDC R3, c[0x0][0x65c] ;  /* 0x00019700ff037b82 */ /* 0x000f620000000800 */
[----:B01----:R-:W-:Y:S01]  /*1db20*/  SHF.R.U64 R0, R4, R20, R5 ;  /* 0x0000001404007219 */ /* 0x003fe20000001205 */
[----:B------:R-:W-:Y:S01]  /*1db30*/  VIADD R7, R15, 0xffffffff ;  /* 0xffffffff0f077836 */ /* 0x000fe20000000000 */
[----:B------:R-:W-:Y:S01]  /*1db40*/  LOP3.LUT R5, R10, R21, RZ, 0xc0, !PT ;  /* 0x000000150a057212 */ /* 0x000fe200078ec0ff */
[----:B------:R-:W-:Y:S01]  /*1db50*/  IMAD.MOV R13, RZ, RZ, -R13 ;  /* 0x000000ffff0d7224 */ /* 0x000fe200078e0a0d */
[----:B------:R-:W-:Y:S02]  /*1db60*/  R2UR UR5, R27 ;  /* 0x000000001b0572ca */ /* 0x000fe400000e0000 */
[----:B------:R-:W-:Y:S02]  /*1db70*/  LOP3.LUT R12, R12, R7, RZ, 0xc0, !PT ;  /* 0x000000070c0c7212 */ /* 0x000fe400078ec0ff */
[----:B-----5:R-:W-:Y:S02]  /*1db80*/  ISETP.NE.AND P0, PT, R3, 0x1, PT ;  /* 0x000000010300780c */ /* 0x020fe40003f05270 */
[----:B------:R-:W-:Y:S01]  /*1db90*/  IADD3 R3, -R0, RZ, RZ ;  /* 0x000000ff00037210 */ /* 0x000fe20007ffe1ff */
[----:B------:R-:W-:-:S04]  /*1dba0*/  IMAD R0, R22, R0, R5 ;  /* 0x0000000016007224 */ /* 0x000fc800078e0205 */
[----:B--2---:R-:W-:-:S04]  /*1dbb0*/  IMAD R3, R3, R23, R14 ;  /* 0x0000001703037224 */ /* 0x004fc800078e020e */
[----:B------:R-:W-:Y:S02]  /*1dbc0*/  IMAD R3, R3, R15, R12 ;  /* 0x0000000f03037224 */ /* 0x000fe400078e020c */
[----:B----4-:R-:W-:-:S04]  /*1dbd0*/  @P0 IMAD R17, R18, R13, R19 ;  /* 0x0000000d12110224 */ /* 0x010fc800078e0213 */
[----:B------:R-:W-:-:S05]  /*1dbe0*/  IMAD R0, R0, R26, R17 ;  /* 0x0000001a00007224 */ /* 0x000fca00078e0211 */
[----:B------:R-:W-:Y:S02]  /*1dbf0*/  SEL R4, R3, R0, !P0 ;  /* 0x0000000003047207 */ /* 0x000fe40004000000 */
[----:B------:R-:W-:Y:S01]  /*1dc00*/  SEL R0, R0, R3, !P0 ;  /* 0x0000000300007207 */ /* 0x000fe20004000000 */
[----:B------:R-:W-:Y:S01]  /*1dc10*/  IMAD.U32 R3, RZ, RZ, UR5 ;  /* 0x00000005ff037e24 */ /* 0x000fe2000f8e00ff */
[----:B------:R-:W-:Y:S02]  /*1dc20*/  R2UR UR4, R4 ;  /* 0x00000000040472ca */ /* 0x000fe400000e0000 */
[----:B------:R-:W-:Y:S01]  /*1dc30*/  R2UR UR6, R0 ;  /* 0x00000000000672ca */ /* 0x000fe200000e0000 */
[----:B------:R-:W-:Y:S01]  /*1dc40*/  IMAD.MOV.U32 R0, RZ, RZ, 0x1 ;  /* 0x00000001ff007424 */ /* 0x000fe200078e00ff */
[----:B------:R1:W-:Y:S09]  /*1dc50*/  STL [R1+0x108], R3 ;  /* 0x0001080301007387 */ /* 0x0003f20000100800 */
[----:B------:R-:W-:-:S07]  /*1dc60*/  MOV R17, UR4 ;  /* 0x0000000400117c02 */ /* 0x000fce0008000f00 */
.L_x_549:
[----:B------:R-:W-:Y:S01]  /*1dc70*/  LOP3.LUT P0, RZ, R0, 0xff, RZ, 0xc0, !PT ;  /* 0x000000ff00ff7812 */ /* 0x000fe2000780c0ff */
[----:B------:R-:W-:-:S12]  /*1dc80*/  IMAD.U32 R18, RZ, RZ, UR6 ;  /* 0x00000006ff127e24 */ /* 0x000fd8000f8e00ff */
[----:B------:R-:W-:Y:S05]  /*1dc90*/  @P0 BRA `(.L_x_552) ;  /* 0xfffffe3400140947 */ /* 0x000fea000383ffff */
[----:B------:R-:W-:Y:S05]  /*1dca0*/  EXIT ;  /* 0x000000000000794d */ /* 0x000fea0003800000 */
.L_x_3:
[----:B------:R-:W2:Y:S01]  /*1dcb0*/  LDL R17, [R1+0x118] ;  /* 0x0001180001117983 */ /* 0x000ea20000100800 */
[----:B---3--:R-:W-:-:S03]  /*1dcc0*/  ULDC.64 UR4, c[0x0][0x650] ;  /* 0x0001940000047ab9 */ /* 0x008fc60000000a00 */
[----:B------:R-:W3:Y:S01]  /*1dcd0*/  LDL R18, [R1+0x114] ;  /* 0x0001140001127983 */ /* 0x000ee20000100800 */
[----:B------:R-:W-:Y:S01]  /*1dce0*/  PRMT R6, RZ, 0x7610, R6 ;  /* 0x00007610ff067816 */ /* 0x000fe20000000006 */
[----:B------:R-:W-:Y:S01]  /*1dcf0*/  IMAD.MOV.U32 R2, RZ, RZ, -0x1 ;  /* 0xffffffffff027424 */ /* 0x000fe200078e00ff */
[----:B------:R-:W-:Y:S01]  /*1dd00*/  MOV R3, 0xffffffff ;  /* 0xffffffff00037802 */ /* 0x000fe20000000f00 */
[----:B------:R-:W-:Y:S01]  /*1dd10*/  IMAD.MOV.U32 R10, RZ, RZ, -0x1 ;  /* 0xffffffffff0a7424 */ /* 0x000fe200078e00ff */
[----:B--2---:R-:W-:-:S04]  /*1dd20*/  ISETP.GE.U32.AND P0, PT, R17, UR4, PT ;  /* 0x0000000411007c0c */ /* 0x004fc8000bf06070 */
[----:B---3--:R-:W-:-:S13]  /*1dd30*/  ISETP.GE.U32.AND.EX P0, PT, R18, UR5, PT, P0 ;  /* 0x0000000512007c0c */ /* 0x008fda000bf06100 */
[----:B------:R-:W-:Y:S05]  /*1dd40*/  @P0 BRA `(.L_x_553) ;  /* 0x0000000400640947 */ /* 0x000fea0003800000 */
[----:B------:R-:W0:Y:S01]  /*1dd50*/  LDC.64 R10, c[0x0][0x628] ;  /* 0x00018a00ff0a7b82 */ /* 0x000e220000000a00 */
[----:B------:R-:W-:Y:S01]  /*1dd60*/  IMAD.MOV.U32 R8, RZ, RZ, R17 ;  /* 0x000000ffff087224 */ /* 0x000fe200078e0011 */
[----:B------:R-:W-:-:S06]  /*1dd70*/  MOV R9, R18 ;  /* 0x0000001200097202 */ /* 0x000fcc0000000f00 */
[----:B------:R-:W1:Y:S08]  /*1dd80*/  LDC R12, c[0x0][0x630] ;  /* 0x00018c00ff0c7b82 */ /* 0x000e700000000800 */
[----:B------:R-:W2:Y:S01]  /*1dd90*/  LDC.64 R14, c[0x0][0x620] ;  /* 0x00018800ff0e7b82 */ /* 0x000ea20000000a00 */
[----:B0-----:R-:W-:-:S04]  /*1dda0*/  ISETP.NE.U32.AND P0, PT, R10, RZ, PT ;  /* 0x000000ff0a00720c */ /* 0x001fc80003f05070 */
[----:B------:R-:W-:-:S13]  /*1ddb0*/  ISETP.NE.AND.EX P0, PT, R11, RZ, PT, P0 ;  /* 0x000000ff0b00720c */ /* 0x000fda0003f05300 */
[----:B-12---:R-:W-:Y:S05]  /*1ddc0*/  @!P0 BRA `(.L_x_554) ;  /* 0x0000000000288947 */ /* 0x006fea0003800000 */
[----:B------:R-:W0:Y:S02]  /*1ddd0*/  LDC R2, c[0x0][0x634] ;  /* 0x00018d00ff027b82 */ /* 0x000e240000000800 */
[----:B0-----:R-:W-:-:S05]  /*1dde0*/  IADD3 R9, P0, R17, R2, RZ ;  /* 0x0000000211097210 */ /* 0x001fca0007f1e0ff */
        /* <DEDUP_REMOVED lines=8> */
.L_x_554:
[--C-:B------:R-:W-:Y:S01]  /*1de70*/  SHF.R.U64 R10, R8, R12, R9.reuse ;  /* 0x0000000c080a7219 */ /* 0x100fe20000001209 */
[----:B------:R-:W0:Y:S01]  /*1de80*/  LDC R16, c[0x0][0x618] ;  /* 0x00018600ff107b82 */ /* 0x000e220000000800 */
[----:B------:R-:W-:Y:S01]  /*1de90*/  I2FP.F32.U32 R6, R4 ;  /* 0x0000000400067245 */ /* 0x000fe20000201000 */
[----:B------:R-:W-:Y:S01]  /*1dea0*/  ULDC UR4, c[0x0][0x150] ;  /* 0x0000540000047ab9 */ /* 0x000fe20000000800 */
[----:B------:R-:W-:Y:S02]  /*1deb0*/  MOV R3, R18 ;  /* 0x0000001200037202 */ /* 0x000fe40000000f00 */
[----:B------:R-:W-:Y:S01]  /*1dec0*/  SHF.R.U32.HI R2, RZ, R12, R9 ;  /* 0x0000000cff027219 */ /* 0x000fe20000011609 */
[----:B------:R-:W-:Y:S01]  /*1ded0*/  FMUL R9, R6, UR4 ;  /* 0x0000000406097c20 */ /* 0x000fe20008400000 */
[----:B------:R-:W-:Y:S01]  /*1dee0*/  IADD3 R5, P0, RZ, -R10, RZ ;  /* 0x8000000aff057210 */ /* 0x000fe20007f1e0ff */
[----:B------:R-:W1:Y:S01]  /*1def0*/  LDC.64 R18, c[0x0][0x640] ;  /* 0x00019000ff127b82 */ /* 0x000e620000000a00 */
[----:B------:R-:W-:-:S03]  /*1df00*/  ULDC UR4, c[0x0][0x154] ;  /* 0x0000550000047ab9 */ /* 0x000fc60000000800 */
[----:B------:R-:W-:Y:S01]  /*1df10*/  IMAD.X R7, RZ, RZ, ~R2, P0 ;  /* 0x000000ffff077224 */ /* 0x000fe200000e0e02 */
[----:B------:R-:W2:Y:S01]  /*1df20*/  F2I.U32.TRUNC.NTZ R9, R9 ;  /* 0x0000000900097305 */ /* 0x000ea2000020f000 */
[----:B------:R-:W-:Y:S02]  /*1df30*/  IMAD.MOV.U32 R2, RZ, RZ, R17 ;  /* 0x000000ffff027224 */ /* 0x000fe400078e0011 */
[----:B------:R-:W3:Y:S01]  /*1df40*/  LDC R11, c[0x0][0x144] ;  /* 0x00005100ff0b7b82 */ /* 0x000ee20000000800 */
[-C--:B------:R-:W-:Y:S02]  /*1df50*/  IMAD R6, R7, R14.reuse, RZ ;  /* 0x0000000e07067224 */ /* 0x080fe400078e02ff */
[----:B------:R-:W-:-:S04]  /*1df60*/  IMAD.WIDE.U32 R2, R5, R14, R2 ;  /* 0x0000000e05027225 */ /* 0x000fc800078e0002 */
[----:B------:R-:W-:Y:S01]  /*1df70*/  IMAD R5, R5, R15, R6 ;  /* 0x0000000f05057224 */ /* 0x000fe200078e0206 */
[----:B------:R-:W4:Y:S01]  /*1df80*/  LDC R12, c[0x0][0x608] ;  /* 0x00018200ff0c7b82 */ /* 0x000f220000000800 */
[----:B------:R-:W-:Y:S02]  /*1df90*/  MOV R6, 0xffffffff ;  /* 0xffffffff00067802 */ /* 0x000fe40000000f00 */
[----:B------:R-:W-:Y:S01]  /*1dfa0*/  IMAD.IADD R3, R3, 0x1, R5 ;  /* 0x0000000103037824 */ /* 0x000fe200078e0205 */
[----:B------:R-:W-:-:S04]  /*1dfb0*/  I2FP.F32.U32 R5, R0 ;  /* 0x0000000000057245 */ /* 0x000fc80000201000 */
[----:B------:R-:W5:Y:S01]  /*1dfc0*/  LDC R7, c[0x0][0x658] ;  /* 0x00019600ff077b82 */ /* 0x000f620000000800 */
[-C--:B0-----:R-:W-:Y:S01]  /*1dfd0*/  SHF.R.U64 R8, R2, R16.reuse, R3 ;  /* 0x0000001002087219 */ /* 0x081fe20000001203 */
[----:B--2---:R-:W-:Y:S01]  /*1dfe0*/  IMAD.MOV R2, RZ, RZ, -R9 ;  /* 0x000000ffff027224 */ /* 0x004fe200078e0a09 */
[----:B-1----:R-:W-:Y:S01]  /*1dff0*/  ISETP.NE.U32.AND P0, PT, R18, RZ, PT ;  /* 0x000000ff1200720c */ /* 0x002fe20003f05070 */
[----:B------:R-:W-:Y:S01]  /*1e000*/  FMUL R5, R5, UR4 ;  /* 0x0000000405057c20 */ /* 0x000fe20008400000 */
[----:B------:R-:W-:Y:S02]  /*1e010*/  SHF.R.U32.HI R3, RZ, R16, R3 ;  /* 0x00000010ff037219 */ /* 0x000fe40000011603 */
[----:B------:R-:W-:Y:S01]  /*1e020*/  ISETP.NE.AND.EX P0, PT, R19, RZ, PT, P0 ;  /* 0x000000ff1300720c */ /* 0x000fe20003f05300 */
[----:B------:R-:W0:Y:S01]  /*1e030*/  LDC R15, c[0x0][0x148] ;  /* 0x00005200ff0f7b82 */ /* 0x000e220000000800 */
[----:B---3--:R-:W-:Y:S02]  /*1e040*/  IMAD R17, R11, R2, R4 ;  /* 0x000000020b117224 */ /* 0x008fe400078e0204 */
[----:B------:R-:W-:-:S05]  /*1e050*/  IMAD.MOV.U32 R4, RZ, RZ, 0x1 ;  /* 0x00000001ff047424 */ /* 0x000fca00078e00ff */
[----:B------:R-:W1:Y:S01]  /*1e060*/  LDC R14, c[0x0][0x600] ;  /* 0x00018000ff0e7b82 */ /* 0x000e620000000800 */
[-CC-:B----4-:R-:W-:Y:S02]  /*1e070*/  SHF.R.U64 R11, R8, R12.reuse, R3.reuse ;  /* 0x0000000c080b7219 */ /* 0x190fe40000001203 */
[----:B------:R-:W-:Y:S02]  /*1e080*/  SHF.R.U32.HI R2, RZ, R12, R3 ;  /* 0x0000000cff027219 */ /* 0x000fe40000011603 */
[----:B------:R2:W3:Y:S03]  /*1e090*/  F2I.U32.TRUNC.NTZ R12, R5 ;  /* 0x00000005000c7305 */ /* 0x0004e6000020f000 */
[----:B------:R-:W4:Y:S01]  /*1e0a0*/  LDC R20, c[0x0][0x648] ;  /* 0x00019200ff147b82 */ /* 0x000f220000000800 */
[-C--:B-----5:R-:W-:Y:S02]  /*1e0b0*/  SHF.R.U64 R13, R11, R7.reuse, R2 ;  /* 0x000000070b0d7219 */ /* 0x0a0fe40000001202 */
[----:B------:R-:W-:-:S02]  /*1e0c0*/  SHF.L.U32 R6, R6, R7, RZ ;  /* 0x0000000706067219 */ /* 0x000fc400000006ff */
[-C--:B------:R-:W-:Y:S01]  /*1e0d0*/  SHF.R.U32.HI R3, RZ, R7.reuse, R2 ;  /* 0x00000007ff037219 */ /* 0x080fe20000011602 */
[----:B------:R-:W-:Y:S01]  /*1e0e0*/  IMAD.MOV.U32 R2, RZ, RZ, R13 ;  /* 0x000000ffff027224 */ /* 0x000fe200078e000d */
[----:B------:R-:W-:Y:S01]  /*1e0f0*/  SHF.L.U32 R16, R4, R7, RZ ;  /* 0x0000000704107219 */ /* 0x000fe200000006ff */
[----:B------:R-:W0:Y:S01]  /*1e100*/  LDC R21, c[0x0][0x638] ;  /* 0x00018e00ff157b82 */ /* 0x000e220000000800 */
[----:B------:R-:W-:-:S07]  /*1e110*/  LOP3.LUT R22, RZ, R6, RZ, 0x33, !PT ;  /* 0x00000006ff167212 */ /* 0x000fce00078e33ff */
[----:B------:R-:W0:Y:S01]  /*1e120*/  LDC R23, c[0x0][0x610] ;  /* 0x00018400ff177b82 */ /* 0x000e220000000800 */
[----:B--23--:R-:W-:Y:S05]  /*1e130*/  @!P0 BRA `(.L_x_555) ;  /* 0x0000000000288947 */ /* 0x00cfea0003800000 */
[----:B------:R-:W2:Y:S02]  /*1e140*/  LDC R2, c[0x0][0x64c] ;  /* 0x00019300ff027b82 */ /* 0x000ea40000000800 */
[----:B--2---:R-:W-:-:S04]  /*1e150*/  IADD3 R7, P0, R13, R2, RZ ;  /* 0x000000020d077210 */ /* 0x004fc80007f1e0ff */
        /* <DEDUP_REMOVED lines=8> */
.L_x_555:
[----:B------:R-:W2:Y:S01]  /*1e1e0*/  LDC R4, c[0x0][0x65c] ;  /* 0x00019700ff047b82 */ /* 0x000ea20000000800 */
[----:B----4-:R-:W-:Y:S01]  /*1e1f0*/  SHF.R.U64 R3, R2, R20, R3 ;  /* 0x0000001402037219 */ /* 0x010fe20000001203 */
[----:B-1----:R-:W-:Y:S01]  /*1e200*/  VIADD R5, R14, 0xffffffff ;  /* 0xffffffff0e057836 */ /* 0x002fe20000000000 */
[----:B------:R-:W-:Y:S02]  /*1e210*/  IADD3 R12, -R12, RZ, RZ ;  /* 0x000000ff0c0c7210 */ /* 0x000fe40007ffe1ff */
[----:B------:R-:W-:Y:S02]  /*1e220*/  LOP3.LUT R2, R11, R22, RZ, 0xc0, !PT ;  /* 0x000000160b027212 */ /* 0x000fe400078ec0ff */
[----:B------:R-:W-:Y:S02]  /*1e230*/  LOP3.LUT R5, R8, R5, RZ, 0xc0, !PT ;  /* 0x0000000508057212 */ /* 0x000fe400078ec0ff */
[----:B------:R-:W-:Y:S01]  /*1e240*/  MOV R6, 0x1 ;  /* 0x0000000100067802 */ /* 0x000fe20000000f00 */
[----:B------:R-:W-:Y:S01]  /*1e250*/  IMAD R2, R16, R3, R2 ;  /* 0x0000000310027224 */ /* 0x000fe200078e0202 */
[----:B--2---:R-:W-:Y:S01]  /*1e260*/  ISETP.NE.AND P0, PT, R4, 0x1, PT ;  /* 0x000000010400780c */ /* 0x004fe20003f05270 */
[----:B------:R-:W-:-:S12]  /*1e270*/  IMAD.MOV R4, RZ, RZ, -R3 ;  /* 0x000000ffff047224 */ /* 0x000fd800078e0a03 */
[----:B0-----:R-:W-:Y:S02]  /*1e280*/  @P0 IMAD R17, R15, R12, R0 ;  /* 0x0000000c0f110224 */ /* 0x001fe400078e0200 */
[----:B------:R-:W-:Y:S02]  /*1e290*/  IMAD R0, R4, R21, R13 ;  /* 0x0000001504007224 */ /* 0x000fe400078e020d */
[----:B------:R-:W-:Y:S02]  /*1e2a0*/  IMAD R2, R2, R23, R17 ;  /* 0x0000001702027224 */ /* 0x000fe400078e0211 */
[----:B------:R-:W-:-:S05]  /*1e2b0*/  IMAD R5, R0, R14, R5 ;  /* 0x0000000e00057224 */ /* 0x000fca00078e0205 */
[----:B------:R-:W-:Y:S02]  /*1e2c0*/  SEL R3, R5, R2, !P0 ;  /* 0x0000000205037207 */ /* 0x000fe40004000000 */
[----:B------:R-:W-:-:S07]  /*1e2d0*/  SEL R2, R2, R5, !P0 ;  /* 0x0000000502027207 */ /* 0x000fce0004000000 */
.L_x_553:
[----:B------:R-:W-:-:S08]  /*1e2e0*/  NOP ;  /* 0x0000000000007918 */ /* 0x000fd00000000000 */
[----:B------:R-:W0:-:S00]  /*1e2f0*/  USETMAXREG.DEALLOC.CTAPOOL 0x18 ;  /* 0x00000018000079c8 */ /* 0x000e0000080e0500 */
[----:B------:R-:W-:-:S13]  /*1e300*/  ISETP.NE.AND P0, PT, RZ, UR8, PT ;  /* 0x00000008ff007c0c */ /* 0x000fda000bf05270 */
[----:B------:R-:W-:Y:S05]  /*1e310*/  @P0 EXIT ;  /* 0x000000000000094d */ /* 0x000fea0003800000 */
[----:B0-----:R-:W-:Y:S01]  /*1e320*/  LOP3.LUT P0, RZ, R6, 0xff, RZ, 0xc0, !PT ;  /* 0x000000ff06ff7812 */ /* 0x001fe2000780c0ff */
[----:B------:R-:W-:Y:S02]  /*1e330*/  IMAD.MOV.U32 R0, RZ, RZ, 0x1 ;  /* 0x00000001ff007424 */ /* 0x000fe400078e00ff */
[----:B------:R-:W-:-:S10]  /*1e340*/  IMAD.MOV.U32 R6, RZ, RZ, RZ ;  /* 0x000000ffff067224 */ /* 0x000fd400078e00ff */
[----:B------:R-:W-:Y:S05]  /*1e350*/  @!P0 BRA `(.L_x_556) ;  /* 0x0000000c005c8947 */ /* 0x000fea0003800000 */
[----:B------:R-:W2:Y:S01]  /*1e360*/  LDL R5, [R1+0x104] ;  /* 0x0001040001057983 */ /* 0x000ea20000100800 */
[----:B------:R-:W0:Y:S01]  /*1e370*/  LDC R0, c[0x0][0x28c] ;  /* 0x0000a300ff007b82 */ /* 0x000e220000000800 */
[----:B------:R-:W-:Y:S01]  /*1e380*/  ULDC UR5, c[0x0][0x658] ;  /* 0x0001960000057ab9 */ /* 0x000fe20000000800 */
[----:B------:R-:W-:Y:S01]  /*1e390*/  UMOV UR7, 0xffffffff ;  /* 0xffffffff00077882 */ /* 0x000fe20000000000 */
[----:B------:R-:W1:Y:S01]  /*1e3a0*/  S2R R4, SR_TID.X ;  /* 0x0000000000047919 */ /* 0x000e620000002100 */
[----:B------:R-:W-:Y:S01]  /*1e3b0*/  ULDC UR6, c[0x0][0xc] ;  /* 0x0000030000067ab9 */ /* 0x000fe20000000800 */
[----:B------:R-:W-:Y:S01]  /*1e3c0*/  UMOV UR9, 0x1 ;  /* 0x0000000100097882 */ /* 0x000fe20000000000 */
[----:B------:R-:W-:Y:S01]  /*1e3d0*/  BSSY B0, `(.L_x_556) ;  /* 0x00000cf000007945 */ /* 0x000fe20003800000 */
[----:B------:R-:W-:Y:S01]  /*1e3e0*/  USHF.L.U32 UR18, UR9, UR5, URZ ;  /* 0x0000000509127299 */ /* 0x000fe2000800063f */
[----:B------:R-:W-:Y:S01]  /*1e3f0*/  IMAD.MOV.U32 R9, RZ, RZ, 0x1 ;  /* 0x00000001ff097424 */ /* 0x000fe200078e00ff */
[----:B------:R-:W-:Y:S01]  /*1e400*/  MOV R6, RZ ;  /* 0x000000ff00067202 */ /* 0x000fe20000000f00 */
[----:B------:R-:W-:Y:S01]  /*1e410*/  ULDC UR4, c[0x0][0x600] ;  /* 0x0001800000047ab9 */ /* 0x000fe20000000800 */
[----:B------:R-:W-:Y:S01]  /*1e420*/  ULDC.64 UR22, c[0x0][0x198] ;  /* 0x0000660000167ab9 */ /* 0x000fe20000000a00 */
[----:B------:R-:W-:Y:S01]  /*1e430*/  UIADD3 UR4, UR4, -0x1, URZ ;  /* 0xffffffff04047890 */ /* 0x000fe2000fffe03f */
[----:B0-----:R-:W-:-:S02]  /*1e440*/  IADD3 R0, R0, 0x3f, RZ ;  /* 0x0000003f00007810 */ /* 0x001fc40007ffe0ff */
[C---:B-1----:R-:W-:Y:S02]  /*1e450*/  LOP3.LUT P2, RZ, R4.reuse, 0x7f, RZ, 0xc0, !PT ;  /* 0x0000007f04ff7812 */ /* 0x042fe4000784c0ff */
[----:B------:R-:W-:-:S04]  /*1e460*/  LOP3.LUT P0, RZ, R4, 0x1f, RZ, 0xc0, !PT ;  /* 0x0000001f04ff7812 */ /* 0x000fc8000780c0ff */
[----:B------:R-:W-:Y:S02]  /*1e470*/  PLOP3.LUT P0, PT, P0, P2, PT, 0x8a, 0x0 ;  /* 0x000000000000781c */ /* 0x000fe40000705172 */
[----:B--2---:R-:W-:Y:S02]  /*1e480*/  R2UR UR8, R5 ;  /* 0x00000000050872ca */ /* 0x004fe400000e0000 */
[----:B------:R-:W-:-:S04]  /*1e490*/  SHF.R.S32.HI R5, RZ, 0x1f, R0 ;  /* 0x0000001fff057819 */ /* 0x000fc80000011400 */
[----:B------:R-:W-:Y:S01]  /*1e4a0*/  LEA.HI R5, R5, R0, RZ, 0x6 ;  /* 0x0000000005057211 */ /* 0x000fe200078f30ff */
[----:B------:R-:W-:-:S03]  /*1e4b0*/  IMAD.MOV.U32 R0, RZ, RZ, 0x1 ;  /* 0x00000001ff007424 */ /* 0x000fc600078e00ff */
[----:B------:R-:W-:-:S03]  /*1e4c0*/  SHF.R.S32.HI R7, RZ, 0x6, R5 ;  /* 0x00000006ff077819 */ /* 0x000fc60000011405 */
[----:B------:R-:W-:Y:S02]  /*1e4d0*/  ULOP3.LUT UR24, UR8, 0x2, URZ, 0xfc, !UPT ;  /* 0x0000000208187892 */ /* 0x000fe4000f8efc3f */
[----:B------:R-:W-:Y:S01]  /*1e4e0*/  USHF.L.U32 UR8, UR7, UR5, URZ ;  /* 0x0000000507087299 */ /* 0x000fe2000800063f */
[----:B------:R-:W-:Y:S02]  /*1e4f0*/  VIADD R16, R7, 0x1 ;  /* 0x0000000107107836 */ /* 0x000fe40000000000 */
[----:B------:R-:W-:Y:S01]  /*1e500*/  ULDC UR7, c[0x0][0x10] ;  /* 0x0000040000077ab9 */ /* 0x000fe20000000800 */
[----:B------:R-:W-:Y:S01]  /*1e510*/  ULDC UR5, c[0x0][0x14] ;  /* 0x0000050000057ab9 */ /* 0x000fe20000000800 */
[----:B------:R-:W-:Y:S02]  /*1e520*/  UIMAD.WIDE.U32 UR6, UR6, UR7, URZ ;  /* 0x00000007060672a5 */ /* 0x000fe4000f8e003f */
[----:B------:R-:W-:Y:S02]  /*1e530*/  ULOP3.LUT UR17, URZ, UR8, URZ, 0x33, !UPT ;  /* 0x000000083f117292 */ /* 0x000fe4000f8e333f */
[----:B------:R-:W-:-:S02]  /*1e540*/  UIMAD.WIDE.U32 UR20, UR6, UR5, URZ ;  /* 0x00000005061472a5 */ /* 0x000fc4000f8e003f */
[----:B------:R-:W-:-:S04]  /*1e550*/  UIMAD UR13, UR7, UR5, URZ ;  /* 0x00000005070d72a4 */ /* 0x000fc8000f8e023f */
[----:B------:R-:W-:-:S12]  /*1e560*/  UIADD3 UR13, UR21, UR13, URZ ;  /* 0x0000000d150d7290 */ /* 0x000fd8000fffe03f */
.L_x_568:
[----:B------:R-:W-:-:S03]  /*1e570*/  UMOV UR5, 0xffffffff ;  /* 0xffffffff00057882 */ /* 0x000fc60000000000 */
[----:B------:R-:W-:Y:S05]  /*1e580*/  BRA.DIV UR5, `(.L_x_557) ;  /* 0x0000000e05a47947 */ /* 0x000fea000b800000 */
[----:B------:R-:W-:-:S13]  /*1e590*/  ELECT P6, URZ, PT ;  /* 0x00000000003f782f */ /* 0x000fda00038c0000 */
.L_x_578:
[----:B------:R-:W0:Y:S01]  /*1e5a0*/  LDC R4, c[0x0][0x28c] ;  /* 0x0000a300ff047b82 */ /* 0x000e220000000800 */
[----:B------:R-:W-:Y:S01]  /*1e5b0*/  BSSY B1, `(.L_x_558) ;  /* 0x0000038000017945 */ /* 0x000fe20003800000 */
[----:B0-----:R-:W-:-:S13]  /*1e5c0*/  ISETP.LT.OR P6, PT, R4, 0x1, !P6 ;  /* 0x000000010400780c */ /* 0x001fda00077c1670 */
[----:B------:R-:W-:Y:S05]  /*1e5d0*/  @P6 BRA `(.L_x_559) ;  /* 0x0000000000d46947 */ /* 0x000fea0003800000 */
[----:B------:R-:W-:Y:S01]  /*1e5e0*/  IMAD R3, R3, 0xb0, RZ ;  /* 0x000000b003037824 */ /* 0x000fe200078e02ff */
[----:B------:R-:W-:Y:S01]  /*1e5f0*/  MOV R4, R16 ;  /* 0x0000001000047202 */ /* 0x000fe20000000f00 */
[----:B------:R-:W-:Y:S02]  /*1e600*/  IMAD R2, R2, 0x180, RZ ;  /* 0x0000018002027824 */ /* 0x000fe400078e02ff */
[----:B------:R-:W-:Y:S02]  /*1e610*/  IMAD.MOV.U32 R13, RZ, RZ, RZ ;  /* 0x000000ffff0d7224 */ /* 0x000fe400078e00ff */
[----:B------:R-:W-:Y:S02]  /*1e620*/  IMAD.MOV.U32 R5, RZ, RZ, R0 ;  /* 0x000000ffff057224 */ /* 0x000fe400078e0000 */
[----:B------:R-:W-:-:S07]  /*1e630*/  IMAD.MOV.U32 R8, RZ, RZ, R6 ;  /* 0x000000ffff087224 */ /* 0x000fce00078e0006 */
.L_x_563:
[----:B------:R-:W0:Y:S01]  /*1e640*/  S2R R12, SR_CgaCtaId ;  /* 0x00000000000c7919 */ /* 0x000e220000008800 */
[----:B------:R-:W-:Y:S01]  /*1e650*/  MOV R11, 0x400 ;  /* 0x00000400000b7802 */ /* 0x000fe20000000f00 */
[----:B------:R-:W1:Y:S03]  /*1e660*/  @!P2 LDC R14, c[0x0][0x500] ;  /* 0x00014000ff0eab82 */ /* 0x000e660000000800 */
[----:B0-----:R-:W-:Y:S02]  /*1e670*/  LEA R15, R12, R11, 0x18 ;  /* 0x0000000b0c0f7211 */ /* 0x001fe400078ec0ff */
[----:B------:R-:W-:Y:S02]  /*1e680*/  SHF.L.U32 R12, R5, 0x1f, RZ ;  /* 0x0000001f050c7819 */ /* 0x000fe400000006ff */
[----:B------:R-:W-:-:S04]  /*1e690*/  LEA R11, R8, R15, 0x3 ;  /* 0x0000000f080b7211 */ /* 0x000fc800078e18ff */
[----:B------:R-:W0:Y:S02]  /*1e6a0*/  SYNCS.PHASECHK.TRANS64.TRYWAIT P1, [R11+URZ+0x18], R12 ;  /* 0x0000180c0b0075a7 */ /* 0x000e24000802017f */
[----:B01----:R-:W-:Y:S05]  /*1e6b0*/  @!P1 BRA `(.L_x_560) ;  /* 0x0000000c00789947 */ /* 0x003fea0003800000 */
.L_x_579:
[----:B------:R-:W-:Y:S01]  /*1e6c0*/  UPRMT UR5, UR24, 0x9910, URZ ;  /* 0x0000991018057896 */ /* 0x000fe2000800003f */
[----:B------:R1:W-:Y:S03]  /*1e6d0*/  @!P2 SYNCS.ARRIVE.TRANS64 RZ, [R11+URZ], R14 ;  /* 0x0000000e0bffa9a7 */ /* 0x0003e6000800003f */
[----:B------:R-:W-:-:S06]  /*1e6e0*/  UISETP.NE.AND UP0, UPT, UR5, 0x2, UPT ;  /* 0x000000020500788c */ /* 0x000fcc000bf05270 */
[----:B------:R-:W-:-:S13]  /*1e6f0*/  PLOP3.LUT P1, PT, PT, PT, UP0, 0x80, 0x0 ;  /* 0x000000000000781c */ /* 0x000fda0003f2f008 */
[----:B-1----:R-:W-:Y:S05]  /*1e700*/  @P1 BRA `(.L_x_561) ;  /* 0x0000000000041947 */ /* 0x002fea0003800000 */
[----:B------:R-:W-:Y:S01]  /*1e710*/  BPT.TRAP 0x1 ;  /* 0x000000040000795c */ /* 0x000fe20000300000 */
.L_x_561:
[----:B------:R-:W-:Y:S05]  /*1e720*/  @P0 BRA `(.L_x_562) ;  /* 0x0000000000040947 */ /* 0x000fea0003800000 */
[----:B------:R-:W-:Y:S01]  /*1e730*/  BPT.TRAP 0x1 ;  /* 0x000000040000795c */ /* 0x000fe20000300000 */
.L_x_562:
[C-C-:B0-----:R-:W-:Y:S01]  /*1e740*/  IMAD R12, R8.reuse, 0xc000, R15.reuse ;  /* 0x0000c000080c7824 */ /* 0x141fe200078e020f */
[----:B------:R-:W-:Y:S01]  /*1e750*/  R2UR UR9, R11 ;  /* 0x000000000b0972ca */ /* 0x000fe200000e0000 */
[----:B------:R-:W-:Y:S01]  /*1e760*/  IMAD R15, R8, 0x5800, R15 ;  /* 0x00005800080f7824 */ /* 0x000fe200078e020f */
[----:B------:R-:W-:Y:S01]  /*1e770*/  UIADD3 UR6, UP0, UR22, 0xf0, URZ ;  /* 0x000000f016067890 */ /* 0x000fe2000ff1e03f */
[----:B------:R-:W-:Y:S01]  /*1e780*/  VIADD R4, R4, 0xffffffff ;  /* 0xffffffff04047836 */ /* 0x000fe20000000000 */
[----:B------:R-:W-:Y:S01]  /*1e790*/  R2UR UR5, R12 ;  /* 0x000000000c0572ca */ /* 0x000fe200000e0000 */
[----:B------:R-:W-:Y:S01]  /*1e7a0*/  UIADD3 UR26, UP1, UR22, 0x1f0, URZ ;  /* 0x000001f0161a7890 */ /* 0x000fe2000ff3e03f */
[----:B------:R-:W-:Y:S01]  /*1e7b0*/  R2UR UR8, R15 ;  /* 0x000000000f0872ca */ /* 0x000fe200000e0000 */
[----:B------:R-:W-:Y:S01]  /*1e7c0*/  UIADD3.X UR7, URZ, UR23, URZ, UP0, !UPT ;  /* 0x000000173f077290 */ /* 0x000fe200087fe43f */
[----:B------:R-:W-:Y:S01]  /*1e7d0*/  R2UR UR11, R2 ;  /* 0x00000000020b72ca */ /* 0x000fe200000e0000 */
[----:B------:R-:W-:Y:S01]  /*1e7e0*/  VIADD R8, R8, 0x1 ;  /* 0x0000000108087836 */ /* 0x000fe20000000000 */
[----:B------:R-:W-:Y:S01]  /*1e7f0*/  R2UR UR10, R13 ;  /* 0x000000000d0a72ca */ /* 0x000fe200000e0000 */
[----:B------:R-:W-:Y:S01]  /*1e800*/  UIADD3.X UR27, URZ, UR23, URZ, UP1, !UPT ;  /* 0x000000173f1b7290 */ /* 0x000fe20008ffe43f */
[----:B------:R-:W-:Y:S01]  /*1e810*/  R2UR UR12, R10 ;  /* 0x000000000a0c72ca */ /* 0x000fe200000e0000 */
[----:B------:R-:W-:Y:S01]  /*1e820*/  UMOV UR14, 0x0 ;  /* 0x00000000000e7882 */ /* 0x000fe20000000000 */
[----:B------:R-:W-:Y:S01]  /*1e830*/  R2UR UR19, R3 ;  /* 0x00000000031372ca */ /* 0x000fe200000e0000 */
[----:B------:R-:W-:Y:S01]  /*1e840*/  UMOV UR15, 0x10000000 ;  /* 0x10000000000f7882 */ /* 0x000fe20000000000 */
[----:B------:R-:W-:Y:S01]  /*1e850*/  ISETP.GT.AND P3, PT, R4, 0x1, PT ;  /* 0x000000010400780c */ /* 0x000fe20003f64270 */
[----:B------:R-:W-:Y:S01]  /*1e860*/  UIADD3 UR5, UR5, 0x100, URZ ;  /* 0x0000010005057890 */ /* 0x000fe2000fffe03f */
[----:B------:R-:W-:Y:S01]  /*1e870*/  ISETP.NE.AND P1, PT, R8, 0x3, PT ;  /* 0x000000030800780c */ /* 0x000fe20003f25270 */
[----:B------:R-:W-:Y:S01]  /*1e880*/  UIADD3 UR16, UR8, 0x24100, URZ ;  /* 0x0002410008107890 */ /* 0x000fe2000fffe03f */
[----:B------:R-:W-:-:S02]  /*1e890*/  IADD3 R13, R13, 0x40, RZ ;  /* 0x000000400d0d7810 */ /* 0x000fc40007ffe0ff */
[----:B------:R-:W-:Y:S02]  /*1e8a0*/  SEL R12, RZ, 0x1, P1 ;  /* 0x00000001ff0c7807 */ /* 0x000fe40000800000 */
[----:B------:R-:W-:Y:S01]  /*1e8b0*/  UMOV UR8, UR5 ;  /* 0x0000000500087c82 */ /* 0x000fe20008000000 */
[----:B------:R-:W-:Y:S01]  /*1e8c0*/  SEL R8, R8, RZ, P1 ;  /* 0x000000ff08087207 */ /* 0x000fe20000800000 */
[----:B------:R0:W-:Y:S01]  /*1e8d0*/  UTMALDG.3D [UR8], [UR6], desc[UR14] ;  /* 0x00000e08060075b4 */ /* 0x0001e20008011000 */
[----:B------:R-:W-:Y:S01]  /*1e8e0*/  LOP3.LUT R5, R5, R12, RZ, 0x3c, !PT ;  /* 0x0000000c05057212 */ /* 0x000fe200078e3cff */
[----:B0-----:R-:W-:Y:S01]  /*1e8f0*/  UMOV UR8, UR16 ;  /* 0x0000001000087c82 */ /* 0x001fe20008000000 */
[----:B------:R-:W-:Y:S02]  /*1e900*/  UMOV UR11, UR19 ;  /* 0x00000013000b7c82 */ /* 0x000fe40008000000 */
[----:B------:R0:W-:Y:S02]  /*1e910*/  UTMALDG.3D [UR8], [UR26], desc[UR14] ;  /* 0x00000e081a0075b4 */ /* 0x0001e40008011000 */
[----:B0-----:R-:W-:Y:S05]  /*1e920*/  @P3 BRA `(.L_x_563) ;  /* 0xfffffffc00443947 */ /* 0x001fea000383ffff */
.L_x_559:
[----:B------:R-:W-:Y:S05]  /*1e930*/  BSYNC B1 ;  /* 0x0000000000017941 */ /* 0x000fea0003800000 */
.L_x_558:
[----:B------:R-:W2:Y:S01]  /*1e940*/  LDL.LU R14, [R1+0x114] ;  /* 0x00011400010e7983 */ /* 0x000ea20000300800 */
[----:B------:R-:W-:Y:S01]  /*1e950*/  LOP3.LUT P1, RZ, R9, 0xff, RZ, 0xc0, !PT ;  /* 0x000000ff09ff7812 */ /* 0x000fe2000782c0ff */
[C---:B------:R-:W-:Y:S01]  /*1e960*/  IMAD.IADD R6, R7.reuse, 0x1, R6 ;  /* 0x0000000107067824 */ /* 0x040fe200078e0206 */
[----:B------:R-:W-:Y:S01]  /*1e970*/  ULDC.64 UR6, c[0x0][0x650] ;  /* 0x0001940000067ab9 */ /* 0x000fe20000000a00 */
[----:B------:R-:W3:Y:S01]  /*1e980*/  LDL.LU R12, [R1+0x118] ;  /* 0x00011800010c7983 */ /* 0x000ee20000300800 */
[----:B------:R-:W-:Y:S01]  /*1e990*/  ISETP.GE.U32.AND P3, PT, R7, 0x3, PT ;  /* 0x000000030700780c */ /* 0x000fe20003f66070 */
[----:B------:R-:W-:Y:S01]  /*1e9a0*/  BSSY B1, `(.L_x_564) ;  /* 0x000006f000017945 */ /* 0x000fe20003800000 */
[----:B------:R-:W-:Y:S01]  /*1e9b0*/  IMAD.MOV.U32 R10, RZ, RZ, -0x1 ;  /* 0xffffffffff0a7424 */ /* 0x000fe200078e00ff */
[----:B------:R-:W-:Y:S02]  /*1e9c0*/  PRMT R4, RZ, 0x7610, R4 ;  /* 0x00007610ff047816 */ /* 0x000fe40000000004 */
[----:B------:R-:W-:-:S04]  /*1e9d0*/  PRMT R9, RZ, 0x7610, R9 ;  /* 0x00007610ff097816 */ /* 0x000fc80000000009 */
[----:B------:R-:W0:Y:S01]  /*1e9e0*/  @P1 S2R R3, SR_CgaCtaId ;  /* 0x0000000000031919 */ /* 0x000e220000008800 */
[----:B------:R-:W-:-:S04]  /*1e9f0*/  @P1 MOV R2, 0x400 ;  /* 0x0000040000021802 */ /* 0x000fc80000000f00 */
[----:B0-----:R-:W-:-:S04]  /*1ea00*/  @P1 LEA R2, R3, R2, 0x18 ;  /* 0x0000000203021211 */ /* 0x001fc800078ec0ff */
[----:B------:R0:W-:Y:S01]  /*1ea10*/  @P1 SYNCS.ARRIVE.TRANS64.A1T0 RZ, [R2+URZ+0x48], RZ ;  /* 0x000048ff02ff19a7 */ /* 0x0001e2000810003f */
[----:B------:R-:W-:-:S04]  /*1ea20*/  ISETP.GT.U32.AND P1, PT, R6, 0x2, PT ;  /* 0x000000020600780c */ /* 0x000fc80003f24070 */
[----:B------:R-:W-:Y:S01]  /*1ea30*/  ISETP.LT.U32.AND P1, PT, R7, 0x3, P1 ;  /* 0x000000030700780c */ /* 0x000fe20000f21070 */
[----:B0-----:R-:W-:-:S04]  /*1ea40*/  IMAD.WIDE.U32 R2, R6, -0x55555555, RZ ;  /* 0xaaaaaaab06027825 */ /* 0x001fc800078e00ff */
[----:B------:R-:W-:Y:S01]  /*1ea50*/  IMAD.MOV.U32 R2, RZ, RZ, -0x1 ;  /* 0xffffffffff027424 */ /* 0x000fe200078e00ff */
[----:B------:R-:W-:Y:S02]  /*1ea60*/  SHF.R.U32.HI R5, RZ, 0x1, R3 ;  /* 0x00000001ff057819 */ /* 0x000fe40000011603 */
[----:B------:R-:W-:-:S03]  /*1ea70*/  SEL R3, RZ, 0x1, !P1 ;  /* 0x00000001ff037807 */ /* 0x000fc60004800000 */
[----:B------:R-:W-:Y:S01]  /*1ea80*/  IMAD R6, R5, -0x3, R6 ;  /* 0xfffffffd05067824 */ /* 0x000fe200078e0206 */
[----:B------:R-:W-:Y:S02]  /*1ea90*/  LOP3.LUT R0, R0, R3, RZ, 0x3c, !PT ;  /* 0x0000000300007212 */ /* 0x000fe400078e3cff */
[----:B------:R-:W-:Y:S02]  /*1eaa0*/  MOV R3, 0xffffffff ;  /* 0xffffffff00037802 */ /* 0x000fe40000000f00 */
[----:B------:R-:W-:Y:S02]  /*1eab0*/  @P3 LOP3.LUT R0, R0, 0x1, R5, 0x78, !PT ;  /* 0x0000000100003812 */ /* 0x000fe400078e7805 */
[----:B---3--:R-:W-:-:S04]  /*1eac0*/  IADD3 R12, P1, R12, UR20, RZ ;  /* 0x000000140c0c7c10 */ /* 0x008fc8000ff3e0ff */
[----:B--2---:R-:W-:Y:S01]  /*1ead0*/  IADD3.X R14, R14, UR13, RZ, P1, !PT ;  /* 0x0000000d0e0e7c10 */ /* 0x004fe20008ffe4ff */
[----:B------:R0:W-:Y:S01]  /*1eae0*/  STL [R1+0x118], R12 ;  /* 0x0001180c01007387 */ /* 0x0001e20000100800 */
[----:B------:R-:W-:-:S03]  /*1eaf0*/  ISETP.GE.U32.AND P1, PT, R12, UR6, PT ;  /* 0x000000060c007c0c */ /* 0x000fc6000bf26070 */
[----:B------:R0:W-:Y:S01]  /*1eb00*/  STL [R1+0x114], R14 ;  /* 0x0001140e01007387 */ /* 0x0001e20000100800 */
[----:B------:R-:W-:-:S13]  /*1eb10*/  ISETP.GE.U32.AND.EX P1, PT, R14, UR7, PT, P1 ;  /* 0x000000070e007c0c */ /* 0x000fda000bf26110 */
[----:B0-----:R-:W-:Y:S05]  /*1eb20*/  @P1 BRA `(.L_x_565) ;  /* 0x0000000400581947 */ /* 0x001fea0003800000 */
[----:B------:R-:W0:Y:S01]  /*1eb30*/  S2R R8, SR_CTAID.X ;  /* 0x0000000000087919 */ /* 0x000e220000002500 */
[----:B------:R-:W1:Y:S01]  /*1eb40*/  LDC R15, c[0x0][0x65c] ;  /* 0x00019700ff0f7b82 */ /* 0x000e620000000800 */
[----:B------:R-:W-:Y:S01]  /*1eb50*/  ULDC UR5, c[0x0][0x150] ;  /* 0x0000540000057ab9 */ /* 0x000fe20000000800 */
[----:B------:R-:W-:Y:S01]  /*1eb60*/  ULDC.64 UR6, c[0x0][0x628] ;  /* 0x00018a0000067ab9 */ /* 0x000fe20000000a00 */
[----:B------:R-:W2:Y:S01]  /*1eb70*/  S2R R2, SR_CTAID.Y ;  /* 0x0000000000027919 */ /* 0x000ea20000002600 */
[----:B------:R-:W-:Y:S01]  /*1eb80*/  ISETP.NE.U32.AND P1, PT, RZ, UR6, PT ;  /* 0x00000006ff007c0c */ /* 0x000fe2000bf25070 */
[----:B------:R-:W-:-:S03]  /*1eb90*/  ULDC UR8, c[0x0][0x630] ;  /* 0x00018c0000087ab9 */ /* 0x000fc60000000800 */
[----:B------:R-:W3:Y:S01]  /*1eba0*/  LDC R5, c[0x0][0x144] ;  /* 0x00005100ff057b82 */ /* 0x000ee20000000800 */
[----:B------:R-:W-:-:S07]  /*1ebb0*/  ISETP.NE.AND.EX P1, PT, RZ, UR7, PT, P1 ;  /* 0x00000007ff007c0c */ /* 0x000fce000bf25310 */
[----:B------:R-:W4:Y:S01]  /*1ebc0*/  LDC R11, c[0x0][0x148] ;  /* 0x00005200ff0b7b82 */ /* 0x000f220000000800 */
[----:B-1----:R-:W-:Y:S02]  /*1ebd0*/  ISETP.NE.AND P4, PT, R15, 0x1, PT ;  /* 0x000000010f00780c */ /* 0x002fe40003f85270 */
[----:B0-----:R-:W-:Y:S02]  /*1ebe0*/  I2FP.F32.U32 R3, R8 ;  /* 0x0000000800037245 */ /* 0x001fe40000201000 */
[----:B--2---:R-:W-:-:S03]  /*1ebf0*/  I2FP.F32.U32 R4, R2 ;  /* 0x0000000200047245 */ /* 0x004fc60000201000 */
[----:B------:R-:W-:Y:S01]  /*1ec00*/  FMUL R3, R3, UR5 ;  /* 0x0000000503037c20 */ /* 0x000fe20008400000 */
[----:B------:R-:W-:Y:S02]  /*1ec10*/  ULDC UR5, c[0x0][0x154] ;  /* 0x0000550000057ab9 */ /* 0x000fe40000000800 */
[----:B------:R-:W-:-:S03]  /*1ec20*/  FMUL R10, R4, UR5 ;  /* 0x00000005040a7c20 */ /* 0x000fc60008400000 */
[----:B------:R-:W0:Y:S08]  /*1ec30*/  F2I.U32.TRUNC.NTZ R3, R3 ;  /* 0x0000000300037305 */ /* 0x000e30000020f000 */
[----:B------:R-:W1:Y:S01]  /*1ec40*/  F2I.U32.TRUNC.NTZ R10, R10 ;  /* 0x0000000a000a7305 */ /* 0x000e62000020f000 */
[----:B0-----:R-:W-:Y:S02]  /*1ec50*/  IMAD.MOV R4, RZ, RZ, -R3 ;  /* 0x000000ffff047224 */ /* 0x001fe400078e0a03 */
[----:B------:R-:W-:-:S02]  /*1ec60*/  IMAD.MOV.U32 R3, RZ, RZ, R14 ;  /* 0x000000ffff037224 */ /* 0x000fc400078e000e */
[----:B---3--:R-:W-:Y:S01]  /*1ec70*/  IMAD R8, R5, R4, R8 ;  /* 0x0000000405087224 */ /* 0x008fe200078e0208 */
[----:B-1----:R-:W-:-:S05]  /*1ec80*/  IADD3 R4, -R10, RZ, RZ ;  /* 0x000000ff0a047210 */ /* 0x002fca0007ffe1ff */
[----:B----4-:R-:W-:Y:S02]  /*1ec90*/  @P4 IMAD R8, R11, R4, R2 ;  /* 0x000000040b084224 */ /* 0x010fe400078e0202 */
[----:B------:R-:W-:Y:S01]  /*1eca0*/  IMAD.MOV.U32 R2, RZ, RZ, R12 ;  /* 0x000000ffff027224 */ /* 0x000fe200078e000c */
[----:B------:R-:W-:Y:S06]  /*1ecb0*/  @!P1 BRA `(.L_x_566) ;  /* 0x0000000000289947 */ /* 0x000fec0003800000 */
[----:B------:R-:W-:Y:S02]  /*1ecc0*/  ULDC UR5, c[0x0][0x634] ;  /* 0x00018d0000057ab9 */ /* 0x000fe40000000800 */
[----:B------:R-:W-:-:S04]  /*1ecd0*/  IADD3 R3, P1, R12, UR5, RZ ;  /* 0x000000050c037c10 */ /* 0x000fc8000ff3e0ff */
[----:B------:R-:W-:-:S05]  /*1ece0*/  IADD3.X R11, RZ, R14, RZ, P1, !PT ;  /* 0x0000000eff0b7210 */ /* 0x000fca0000ffe4ff */
[----:B------:R-:W-:-:S04]  /*1ecf0*/  IMAD.WIDE.U32 R4, R11, UR6, RZ ;  /* 0x000000060b047c25 */ /* 0x000fc8000f8e00ff */
[----:B------:R-:W-:-:S04]  /*1ed00*/  IMAD.WIDE.U32 R4, P1, R3, UR7, R4 ;  /* 0x0000000703047c25 */ /* 0x000fc8000f820004 */
[----:B------:R-:W-:-:S04]  /*1ed10*/  IMAD.WIDE.U32 R2, R3, UR6, RZ ;  /* 0x0000000603027c25 */ /* 0x000fc8000f8e00ff */
[----:B------:R-:W-:Y:S01]  /*1ed20*/  IMAD.MOV.U32 R2, RZ, RZ, R5 ;  /* 0x000000ffff027224 */ /* 0x000fe200078e0005 */
[----:B------:R-:W-:Y:S01]  /*1ed30*/  IADD3 RZ, P3, R3, R4, RZ ;  /* 0x0000000403ff7210 */ /* 0x000fe20007f7e0ff */
[----:B------:R-:W-:-:S04]  /*1ed40*/  IMAD.X R3, RZ, RZ, RZ, P1 ;  /* 0x000000ffff037224 */ /* 0x000fc800008e06ff */
[----:B------:R-:W-:-:S08]  /*1ed50*/  IMAD.WIDE.U32.X R2, R11, UR7, R2, P3 ;  /* 0x000000070b027c25 */ /* 0x000fd000098e0402 */
.L_x_566:
[--C-:B------:R-:W-:Y:S01]  /*1ed60*/  SHF.R.U64 R10, R2, UR8, R3.reuse ;  /* 0x00000008020a7c19 */ /* 0x100fe20008001203 */
[----:B------:R-:W-:Y:S01]  /*1ed70*/  ULDC.64 UR6, c[0x0][0x620] ;  /* 0x0001880000067ab9 */ /* 0x000fe20000000a00 */
[----:B------:R-:W-:Y:S01]  /*1ed80*/  SHF.R.U32.HI R2, RZ, UR8, R3 ;  /* 0x00000008ff027c19 */ /* 0x000fe20008011603 */
[----:B------:R-:W-:Y:S01]  /*1ed90*/  IMAD.MOV.U32 R3, RZ, RZ, R14 ;  /* 0x000000ffff037224 */ /* 0x000fe200078e000e */
[----:B------:R-:W-:Y:S01]  /*1eda0*/  IADD3 R11, P1, RZ, -R10, RZ ;  /* 0x8000000aff0b7210 */ /* 0x000fe20007f3e0ff */
[----:B------:R-:W-:-:S03]  /*1edb0*/  ULDC UR5, c[0x0][0x618] ;  /* 0x0001860000057ab9 */ /* 0x000fc60000000800 */
[----:B------:R-:W-:-:S05]  /*1edc0*/  IADD3.X R2, RZ, ~R2, RZ, P1, !PT ;  /* 0x80000002ff027210 */ /* 0x000fca0000ffe4ff */
[----:B------:R-:W-:-:S04]  /*1edd0*/  IMAD R2, R2, UR6, RZ ;  /* 0x0000000602027c24 */ /* 0x000fc8000f8e02ff */
[----:B------:R-:W-:Y:S02]  /*1ede0*/  IMAD R5, R11, UR7, R2 ;  /* 0x000000070b057c24 */ /* 0x000fe4000f8e0202 */
[----:B------:R-:W-:-:S04]  /*1edf0*/  IMAD.MOV.U32 R2, RZ, RZ, R12 ;  /* 0x000000ffff027224 */ /* 0x000fc800078e000c */
[----:B------:R-:W-:Y:S01]  /*1ee00*/  IMAD.WIDE.U32 R2, R11, UR6, R2 ;  /* 0x000000060b027c25 */ /* 0x000fe2000f8e0002 */
[----:B------:R-:W-:Y:S02]  /*1ee10*/  ULDC.64 UR6, c[0x0][0x640] ;  /* 0x0001900000067ab9 */ /* 0x000fe40000000a00 */
[----:B------:R-:W-:Y:S02]  /*1ee20*/  ISETP.NE.U32.AND P1, PT, RZ, UR6, PT ;  /* 0x00000006ff007c0c */ /* 0x000fe4000bf25070 */
[----:B------:R-:W-:Y:S02]  /*1ee30*/  IADD3 R3, R3, R5, RZ ;  /* 0x0000000503037210 */ /* 0x000fe40007ffe0ff */
[----:B------:R-:W-:Y:S02]  /*1ee40*/  ISETP.NE.AND.EX P1, PT, RZ, UR7, PT, P1 ;  /* 0x00000007ff007c0c */ /* 0x000fe4000bf25310 */
[--C-:B------:R-:W-:Y:S02]  /*1ee50*/  SHF.R.U64 R11, R2, UR5, R3.reuse ;  /* 0x00000005020b7c19 */ /* 0x100fe40008001203 */
[----:B------:R-:W-:Y:S01]  /*1ee60*/  SHF.R.U32.HI R2, RZ, UR5, R3 ;  /* 0x00000005ff027c19 */ /* 0x000fe20008011603 */
[----:B------:R-:W-:-:S03]  /*1ee70*/  ULDC UR5, c[0x0][0x608] ;  /* 0x0001820000057ab9 */ /* 0x000fc60000000800 */
[--C-:B------:R-:W-:Y:S02]  /*1ee80*/  SHF.R.U64 R12, R11, UR5, R2.reuse ;  /* 0x000000050b0c7c19 */ /* 0x100fe40008001202 */
[----:B------:R-:W-:Y:S01]  /*1ee90*/  SHF.R.U32.HI R3, RZ, UR5, R2 ;  /* 0x00000005ff037c19 */ /* 0x000fe20008011602 */
[----:B------:R-:W-:-:S03]  /*1eea0*/  ULDC UR5, c[0x0][0x658] ;  /* 0x0001960000057ab9 */ /* 0x000fc60000000800 */
[--C-:B------:R-:W-:Y:S02]  /*1eeb0*/  SHF.R.U64 R13, R12, UR5, R3.reuse ;  /* 0x000000050c0d7c19 */ /* 0x100fe40008001203 */
[----:B------:R-:W-:-:S03]  /*1eec0*/  SHF.R.U32.HI R14, RZ, UR5, R3 ;  /* 0x00000005ff0e7c19 */ /* 0x000fc60008011603 */
[----:B------:R-:W-:Y:S02]  /*1eed0*/  IMAD.MOV.U32 R2, RZ, RZ, R13 ;  /* 0x000000ffff027224 */ /* 0x000fe400078e000d */
        /* <DEDUP_REMOVED lines=12> */
.L_x_567:
[----:B------:R-:W-:Y:S01]  /*1efa0*/  ULDC UR5, c[0x0][0x648] ;  /* 0x0001920000057ab9 */ /* 0x000fe20000000800 */
[----:B------:R-:W-:Y:S01]  /*1efb0*/  LOP3.LUT R12, R12, UR17, RZ, 0xc0, !PT ;  /* 0x000000110c0c7c12 */ /* 0x000fe2000f8ec0ff */
[----:B------:R-:W-:Y:S01]  /*1efc0*/  IMAD.MOV.U32 R4, RZ, RZ, 0x1 ;  /* 0x00000001ff047424 */ /* 0x000fe200078e00ff */
[----:B------:R-:W-:Y:S01]  /*1efd0*/  SHF.R.U64 R3, R2, UR5, R3 ;  /* 0x0000000502037c19 */ /* 0x000fe20008001203 */
[----:B------:R-:W-:-:S03]  /*1efe0*/  ULDC UR5, c[0x0][0x638] ;  /* 0x00018e0000057ab9 */ /* 0x000fc60000000800 */
[C---:B------:R-:W-:Y:S01]  /*1eff0*/  IADD3 R2, -R3.reuse, RZ, RZ ;  /* 0x000000ff03027210 */ /* 0x040fe20007ffe1ff */
[----:B------:R-:W-:-:S04]  /*1f000*/  IMAD R5, R3, UR18, R12 ;  /* 0x0000001203057c24 */ /* 0x000fc8000f8e020c */
[----:B------:R-:W-:Y:S01]  /*1f010*/  IMAD R13, R2, UR5, R13 ;  /* 0x00000005020d7c24 */ /* 0x000fe2000f8e020d */
[----:B------:R-:W-:Y:S01]  /*1f020*/  ULDC UR5, c[0x0][0x610] ;  /* 0x0001840000057ab9 */ /* 0x000fe20000000800 */
[----:B------:R-:W-:Y:S01]  /*1f030*/  LOP3.LUT R2, R11, UR4, RZ, 0xc0, !PT ;  /* 0x000000040b027c12 */ /* 0x000fe2000f8ec0ff */
[----:B------:R-:W-:Y:S01]  /*1f040*/  IMAD R8, R5, UR5, R8 ;  /* 0x0000000505087c24 */ /* 0x000fe2000f8e0208 */
[----:B------:R-:W-:-:S03]  /*1f050*/  ULDC UR5, c[0x0][0x600] ;  /* 0x0001800000057ab9 */ /* 0x000fc60000000800 */
[----:B------:R-:W-:-:S05]  /*1f060*/  IMAD R13, R13, UR5, R2 ;  /* 0x000000050d0d7c24 */ /* 0x000fca000f8e0202 */
[----:B------:R-:W-:Y:S02]  /*1f070*/  SEL R3, R13, R8, !P4 ;  /* 0x000000080d037207 */ /* 0x000fe40006000000 */
[----:B------:R-:W-:-:S07]  /*1f080*/  SEL R2, R8, R13, !P4 ;  /* 0x0000000d08027207 */ /* 0x000fce0006000000 */
.L_x_565:
[----:B------:R-:W-:Y:S05]  /*1f090*/  BSYNC B1 ;  /* 0x0000000000017941 */ /* 0x000fea0003800000 */
.L_x_564:
[----:B------:R-:W-:-:S13]  /*1f0a0*/  LOP3.LUT P1, RZ, R4, 0xff, RZ, 0xc0, !PT ;  /* 0x000000ff04ff7812 */ /* 0x000fda000782c0ff */
[----:B------:R-:W-:Y:S05]  /*1f0b0*/  @P1 BRA `(.L_x_568) ;  /* 0xfffffff4002c1947 */ /* 0x000fea000383ffff */
[----:B------:R-:W-:Y:S05]  /*1f0c0*/  BSYNC B0 ;  /* 0x0000000000007941 */ /* 0x000fea0003800000 */
.L_x_556:
[----:B------:R-:W-:-:S03]  /*1f0d0*/  UMOV UR5, 0xffffffff ;  /* 0xffffffff00057882 */ /* 0x000fc60000000000 */
[----:B------:R-:W-:Y:S05]  /*1f0e0*/  BRA.DIV UR5, `(.L_x_569) ;  /* 0x0000000605007947 */ /* 0x000fea000b800000 */
[----:B------:R-:W-:-:S13]  /*1f0f0*/  ELECT P6, URZ, PT ;  /* 0x00000000003f782f */ /* 0x000fda00038c0000 */
.L_x_582:
[----:B------:R-:W-:Y:S04]  /*1f100*/  BSSY B0, `(.L_x_570) ;  /* 0x0000025000007945 */ /* 0x000fe80003800000 */
[----:B------:R-:W-:Y:S05]  /*1f110*/  @!P6 BRA `(.L_x_571) ;  /* 0x00000000008ce947 */ /* 0x000fea0003800000 */
[----:B------:R-:W2:Y:S02]  /*1f120*/  LDL R2, [R1+0x104] ;  /* 0x0001040001027983 */ /* 0x000ea40000100800 */
[----:B--2---:R-:W-:-:S13]  /*1f130*/  R2UR UR5, R2 ;  /* 0x00000000020572ca */ /* 0x004fda00000e0000 */
[----:B------:R-:W-:-:S04]  /*1f140*/  ULOP3.LUT UR5, UR5, 0x2, URZ, 0xfc, !UPT ;  /* 0x0000000205057892 */ /* 0x000fc8000f8efc3f */
[----:B------:R-:W-:-:S06]  /*1f150*/  UISETP.NE.AND UP0, UPT, UR5, 0x3, UPT ;  /* 0x000000030500788c */ /* 0x000fcc000bf05270 */
[----:B------:R-:W-:-:S13]  /*1f160*/  PLOP3.LUT P0, PT, PT, PT, UP0, 0x80, 0x0 ;  /* 0x000000000000781c */ /* 0x000fda0003f0f008 */
[----:B------:R-:W-:Y:S05]  /*1f170*/  @!P0 BRA `(.L_x_572) ;  /* 0x0000000000048947 */ /* 0x000fea0003800000 */
[----:B------:R-:W-:Y:S01]  /*1f180*/  BPT.TRAP 0x1 ;  /* 0x000000040000795c */ /* 0x000fe20000300000 */
.L_x_572:
[----:B------:R-:W0:Y:S01]  /*1f190*/  S2R R3, SR_CgaCtaId ;  /* 0x0000000000037919 */ /* 0x000e220000008800 */
[----:B------:R-:W-:-:S04]  /*1f1a0*/  MOV R2, 0x400 ;  /* 0x0000040000027802 */ /* 0x000fc80000000f00 */
[----:B0-----:R-:W-:Y:S02]  /*1f1b0*/  LEA R3, R3, R2, 0x18 ;  /* 0x0000000203037211 */ /* 0x001fe400078ec0ff */
[----:B------:R-:W-:-:S03]  /*1f1c0*/  SHF.L.U32 R2, R0, 0x1f, RZ ;  /* 0x0000001f00027819 */ /* 0x000fc600000006ff */
[----:B------:R-:W-:-:S05]  /*1f1d0*/  VIADD R3, R3, 0x18 ;  /* 0x0000001803037836 */ /* 0x000fca0000000000 */
[----:B------:R-:W-:-:S04]  /*1f1e0*/  LEA R5, R6, R3, 0x3 ;  /* 0x0000000306057211 */ /* 0x000fc800078e18ff */
[----:B------:R-:W0:Y:S02]  /*1f1f0*/  SYNCS.PHASECHK.TRANS64.TRYWAIT P0, [R5+URZ], R2 ;  /* 0x00000002050075a7 */ /* 0x000e24000800017f */
[----:B0-----:R-:W-:Y:S05]  /*1f200*/  @!P0 BRA `(.L_x_573) ;  /* 0x0000000000d88947 */ /* 0x001fea0003800000 */
.L_x_583:
[----:B------:R-:W-:-:S05]  /*1f210*/  VIADD R6, R6, 0x1 ;  /* 0x0000000106067836 */ /* 0x000fca0000000000 */
[----:B------:R-:W-:-:S04]  /*1f220*/  ISETP.NE.AND P0, PT, R6, 0x3, PT ;  /* 0x000000030600780c */ /* 0x000fc80003f05270 */
[----:B0-----:R-:W-:Y:S02]  /*1f230*/  SEL R5, RZ, 0x1, P0 ;  /* 0x00000001ff057807 */ /* 0x001fe40000000000 */
[----:B------:R-:W-:Y:S02]  /*1f240*/  SEL R6, R6, RZ, P0 ;  /* 0x000000ff06067207 */ /* 0x000fe40000000000 */
[----:B------:R-:W-:-:S03]  /*1f250*/  LOP3.LUT R5, R0, R5, RZ, 0x3c, !PT ;  /* 0x0000000500057212 */ /* 0x000fc600078e3cff */
[----:B------:R-:W-:Y:S01]  /*1f260*/  IMAD R7, R6, 0x8, R3 ;  /* 0x0000000806077824 */ /* 0x000fe200078e0203 */
[----:B------:R-:W-:-:S04]  /*1f270*/  SHF.L.U32 R0, R5, 0x1f, RZ ;  /* 0x0000001f05007819 */ /* 0x000fc800000006ff */
[----:B------:R-:W0:Y:S02]  /*1f280*/  SYNCS.PHASECHK.TRANS64.TRYWAIT P0, [R7+URZ], R0 ;  /* 0x00000000070075a7 */ /* 0x000e24000800017f */
[----:B0-----:R-:W-:Y:S05]  /*1f290*/  @!P0 BRA `(.L_x_574) ;  /* 0x0000000000c88947 */ /* 0x001fea0003800000 */
.L_x_584:
[----:B0-----:R-:W-:-:S04]  /*1f2a0*/  IADD3 R0, R6, 0x1, RZ ;  /* 0x0000000106007810 */ /* 0x001fc80007ffe0ff */
[----:B------:R-:W-:-:S04]  /*1f2b0*/  ISETP.NE.AND P0, PT, R0, 0x3, PT ;  /* 0x000000030000780c */ /* 0x000fc80003f05270 */
[----:B------:R-:W-:Y:S02]  /*1f2c0*/  SEL R2, RZ, 0x1, P0 ;  /* 0x00000001ff027807 */ /* 0x000fe40000000000 */
[----:B------:R-:W-:Y:S02]  /*1f2d0*/  SEL R0, R0, RZ, P0 ;  /* 0x000000ff00007207 */ /* 0x000fe40000000000 */
[----:B------:R-:W-:-:S03]  /*1f2e0*/  LOP3.LUT R2, R5, R2, RZ, 0x3c, !PT ;  /* 0x0000000205027212 */ /* 0x000fc600078e3cff */
[----:B------:R-:W-:Y:S01]  /*1f2f0*/  IMAD R3, R0, 0x8, R3 ;  /* 0x0000000800037824 */ /* 0x000fe200078e0203 */
[----:B------:R-:W-:-:S07]  /*1f300*/  SHF.L.U32 R0, R2, 0x1f, RZ ;  /* 0x0000001f02007819 */ /* 0x000fce00000006ff */
.L_x_575:
[----:B0-----:R0:W1:Y:S02]  /*1f310*/  SYNCS.PHASECHK.TRANS64.TRYWAIT P0, [R3+URZ], R0 ;  /* 0x00000000030075a7 */ /* 0x001064000800017f */
[----:B-1----:R-:W-:Y:S05]  /*1f320*/  @!P0 NANOSLEEP.SYNCS 0x989680 ;  /* 0x009896800000895d */ /* 0x002fea0003900000 */
[----:B------:R-:W1:Y:S02]  /*1f330*/  @!P0 SYNCS.PHASECHK.TRANS64 P0, [R3+URZ], R0 ;  /* 0x00000000030085a7 */ /* 0x000e64000800007f */
[----:B-1----:R-:W-:Y:S05]  /*1f340*/  @!P0 BRA `(.L_x_575) ;  /* 0xfffffffc00f08947 */ /* 0x002fea000383ffff */
.L_x_571:
[----:B------:R-:W-:Y:S05]  /*1f350*/  BSYNC B0 ;  /* 0x0000000000007941 */ /* 0x000fea0003800000 */
.L_x_570:
[----:B------:R-:W-:Y:S05]  /*1f360*/  EXIT ;  /* 0x000000000000794d */ /* 0x000fea0003800000 */
.L_x_17:
[----:B-1----:R1:W2:Y:S02]  /*1f370*/  SYNCS.PHASECHK.TRANS64.TRYWAIT P1, [R3+URZ], R0 ;  /* 0x00000000030075a7 */ /* 0x0022a4000802017f */
[----:B--2---:R-:W-:Y:S05]  /*1f380*/  @!P1 NANOSLEEP.SYNCS 0x989680 ;  /* 0x009896800000995d */ /* 0x004fea0003900000 */
[----:B------:R-:W2:Y:S02]  /*1f390*/  @!P1 SYNCS.PHASECHK.TRANS64 P1, [R3+URZ], R0 ;  /* 0x00000000030095a7 */ /* 0x000ea4000802007f */
[----:B--2---:R-:W-:Y:S05]  /*1f3a0*/  @!P1 BRA `(.L_x_17) ;  /* 0xfffffffc00f09947 */ /* 0x004fea000383ffff */
[----:B------:R-:W-:Y:S05]  /*1f3b0*/  BRA `(.L_x_16) ;  /* 0xfffffe2000287947 */ /* 0x000fea000383ffff */
.L_x_22:
[----:B-1----:R-:W-:-:S04]  /*1f3c0*/  IMAD.U32 R5, RZ, RZ, UR5 ;  /* 0x00000005ff057e24 */ /* 0x002fc8000f8e00ff */
[----:B------:R1:W2:Y:S03]  /*1f3d0*/  SYNCS.PHASECHK.TRANS64.TRYWAIT P1, [R5+URZ], R0 ;  /* 0x00000000050075a7 */ /* 0x0002a6000802017f */
[----:B--2---:R-:W-:Y:S05]  /*1f3e0*/  @!P1 NANOSLEEP.SYNCS 0x989680 ;  /* 0x009896800000995d */ /* 0x004fea0003900000 */
[----:B------:R-:W2:Y:S02]  /*1f3f0*/  @!P1 SYNCS.PHASECHK.TRANS64 P1, [R5+URZ], R0 ;  /* 0x00000000050095a7 */ /* 0x000ea4000802007f */
[----:B--2---:R-:W-:Y:S05]  /*1f400*/  @!P1 BRA `(.L_x_22) ;  /* 0xfffffffc00ec9947 */ /* 0x004fea000383ffff */
[----:B------:R-:W-:Y:S05]  /*1f410*/  BRA `(.L_x_21) ;  /* 0xfffffe6c00bc7947 */ /* 0x000fea000383ffff */
.L_x_557:
[----:B------:R-:W-:Y:S01]  /*1f420*/  BSSY B1, `(.L_x_576) ;  /* 0x0000006000017945 */ /* 0x000fe20003800000 */
[----:B------:R-:W-:-:S07]  /*1f430*/  MOV R15, 0xffffffff ;  /* 0xffffffff000f7802 */ /* 0x000fce0000000f00 */
[----:B------:R-:W-:Y:S05]  /*1f440*/  WARPSYNC.COLLECTIVE R15, `(.L_x_577) ;  /* 0x000000000f0c7348 */ /* 0x000fea0003c00000 */
[----:B------:R-:W-:Y:S02]  /*1f450*/  ELECT P6, UR62, PT ;  /* 0x00000000003e782f */ /* 0x000fe400038c0000 */
[----:B------:R-:W-:Y:S01]  /*1f460*/  MOV R14, UR62 ;  /* 0x0000003e000e7c02 */ /* 0x000fe20008000f00 */
[----:B------:R-:W-:Y:S10]  /*1f470*/  ENDCOLLECTIVE ;  /* 0x000000000000791b */ /* 0x000ff40003800000 */
.L_x_577:
[----:B------:R-:W-:Y:S05]  /*1f480*/  BSYNC B1 ;  /* 0x0000000000017941 */ /* 0x000fea0003800000 */
.L_x_576:
[----:B------:R-:W-:Y:S05]  /*1f490*/  BRA `(.L_x_578) ;  /* 0xfffffff000407947 */ /* 0x000fea000383ffff */
.L_x_560:
[----:B0-----:R0:W1:Y:S02]  /*1f4a0*/  SYNCS.PHASECHK.TRANS64.TRYWAIT P1, [R11+URZ+0x18], R12 ;  /* 0x0000180c0b0075a7 */ /* 0x001064000802017f */
[----:B-1----:R-:W-:Y:S05]  /*1f4b0*/  @!P1 NANOSLEEP.SYNCS 0x989680 ;  /* 0x009896800000995d */ /* 0x002fea0003900000 */
[----:B------:R-:W1:Y:S02]  /*1f4c0*/  @!P1 SYNCS.PHASECHK.TRANS64 P1, [R11+URZ+0x18], R12 ;  /* 0x0000180c0b0095a7 */ /* 0x000e64000802007f */
[----:B-1----:R-:W-:Y:S05]  /*1f4d0*/  @!P1 BRA `(.L_x_560) ;  /* 0xfffffffc00f09947 */ /* 0x002fea000383ffff */
[----:B------:R-:W-:Y:S05]  /*1f4e0*/  BRA `(.L_x_579) ;  /* 0xfffffff000747947 */ /* 0x000fea000383ffff */
.L_x_569:
[----:B------:R-:W-:Y:S01]  /*1f4f0*/  BSSY B0, `(.L_x_580) ;  /* 0x0000006000007945 */ /* 0x000fe20003800000 */
[----:B------:R-:W-:-:S07]  /*1f500*/  IMAD.MOV.U32 R15, RZ, RZ, -0x1 ;  /* 0xffffffffff0f7424 */ /* 0x000fce00078e00ff */
[----:B------:R-:W-:Y:S05]  /*1f510*/  WARPSYNC.COLLECTIVE R15, `(.L_x_581) ;  /* 0x000000000f0c7348 */ /* 0x000fea0003c00000 */
[----:B------:R-:W-:Y:S02]  /*1f520*/  ELECT P6, UR62, PT ;  /* 0x00000000003e782f */ /* 0x000fe400038c0000 */
[----:B------:R-:W-:Y:S01]  /*1f530*/  MOV R14, UR62 ;  /* 0x0000003e000e7c02 */ /* 0x000fe20008000f00 */
[----:B------:R-:W-:Y:S10]  /*1f540*/  ENDCOLLECTIVE ;  /* 0x000000000000791b */ /* 0x000ff40003800000 */
.L_x_581:
[----:B------:R-:W-:Y:S05]  /*1f550*/  BSYNC B0 ;  /* 0x0000000000007941 */ /* 0x000fea0003800000 */
.L_x_580:
[----:B------:R-:W-:Y:S05]  /*1f560*/  BRA `(.L_x_582) ;  /* 0xfffffff800e47947 */ /* 0x000fea000383ffff */
.L_x_573:
[----:B0-----:R0:W1:Y:S02]  /*1f570*/  SYNCS.PHASECHK.TRANS64.TRYWAIT P0, [R5+URZ], R2 ;  /* 0x00000002050075a7 */ /* 0x001064000800017f */
[----:B-1----:R-:W-:Y:S05]  /*1f580*/  @!P0 NANOSLEEP.SYNCS 0x989680 ;  /* 0x009896800000895d */ /* 0x002fea0003900000 */
[----:B------:R-:W1:Y:S02]  /*1f590*/  @!P0 SYNCS.PHASECHK.TRANS64 P0, [R5+URZ], R2 ;  /* 0x00000002050085a7 */ /* 0x000e64000800007f */
[----:B-1----:R-:W-:Y:S05]  /*1f5a0*/  @!P0 BRA `(.L_x_573) ;  /* 0xfffffffc00f08947 */ /* 0x002fea000383ffff */
[----:B------:R-:W-:Y:S05]  /*1f5b0*/  BRA `(.L_x_583) ;  /* 0xfffffffc00147947 */ /* 0x000fea000383ffff */
.L_x_574:
[----:B0-----:R0:W1:Y:S02]  /*1f5c0*/  SYNCS.PHASECHK.TRANS64.TRYWAIT P0, [R7+URZ], R0 ;  /* 0x00000000070075a7 */ /* 0x001064000800017f */
[----:B-1----:R-:W-:Y:S05]  /*1f5d0*/  @!P0 NANOSLEEP.SYNCS 0x989680 ;  /* 0x009896800000895d */ /* 0x002fea0003900000 */
[----:B------:R-:W1:Y:S02]  /*1f5e0*/  @!P0 SYNCS.PHASECHK.TRANS64 P0, [R7+URZ], R0 ;  /* 0x00000000070085a7 */ /* 0x000e64000800007f */
[----:B-1----:R-:W-:Y:S05]  /*1f5f0*/  @!P0 BRA `(.L_x_574) ;  /* 0xfffffffc00f08947 */ /* 0x002fea000383ffff */
[----:B------:R-:W-:Y:S05]  /*1f600*/  BRA `(.L_x_584) ;  /* 0xfffffffc00247947 */ /* 0x000fea000383ffff */
.L_x_585:
[----:B------:R-:W-:-:S00]  /*1f610*/  BRA `(.L_x_585) ;  /* 0xfffffffc00fc7947 */ /* 0x000fc0000383ffff */
[----:B------:R-:W-:-:S00]  /*1f620*/  NOP ;  /* 0x0000000000007918 */ /* 0x000fc00000000000 */
        /* <DEDUP_REMOVED lines=13> */
.L_x_586:


//--------------------- .nv.global.init           --------------------------
	.section	.nv.global.init,"aw",@progbits
.nv.global.init:
	.type		$str$22,@object
	.size		$str$22,($str$23 - $str$22)
$str$22:
        /*0000*/ 	.byte	0x6b, 0x5f, 0x74, 0x69, 0x6c, 0x65, 0x5f, 0x63, 0x6f, 0x75, 0x6e, 0x74, 0x20, 0x3e, 0x3d, 0x20
        /*0010*/ 	.byte	0x31, 0x00
	.type		$str$23,@object
	.size		$str$23,(__unnamed_1 - $str$23)
$str$23:
        /*0012*/ 	.byte	0x2f, 0x74, 0x6d, 0x70, 0x2f, 0x63, 0x75, 0x74, 0x6c, 0x61, 0x73, 0x73, 0x5f, 0x73, 0x77, 0x65
        /*0022*/ 	.byte	0x65, 0x70, 0x5f, 0x73, 0x72, 0x63, 0x2f, 0x69, 0x6e, 0x63, 0x6c, 0x75, 0x64, 0x65, 0x2f, 0x63
        /*0032*/ 	.byte	0x75, 0x74, 0x6c, 0x61, 0x73, 0x73, 0x2f, 0x67, 0x65, 0x6d, 0x6d, 0x2f, 0x63, 0x6f, 0x6c, 0x6c
        /*0042*/ 	.byte	0x65, 0x63, 0x74, 0x69, 0x76, 0x65, 0x2f, 0x73, 0x6d, 0x39, 0x30, 0x5f, 0x6d, 0x6d, 0x61, 0x5f
        /*0052*/ 	.byte	0x74, 0x6d, 0x61, 0x5f, 0x67, 0x6d, 0x6d, 0x61, 0x5f, 0x73, 0x73, 0x5f, 0x77, 0x61, 0x72, 0x70
        /*0062*/ 	.byte	0x73, 0x70, 0x65, 0x63, 0x69, 0x61, 0x6c, 0x69, 0x7a, 0x65, 0x64, 0x2e, 0x68, 0x70, 0x70, 0x00
	.type		__unnamed_1,@object
	.size		__unnamed_1,(.L_0 - __unnamed_1)
__unnamed_1:
        /* <DEDUP_REMOVED lines=181> */
.L_0:


//--------------------- .nv.shared._ZN7cutlass13device_kernelINS_4gemm6kernel13GemmUniversalIN4cute5tupleIJiiiiEEENS1_10collective13CollectiveMmaINS1_34MainloopSm90TmaGmmaWarpSpecializedILi3ENS5_IJNS4_1CILi1EEESB_SB_EEENS1_35KernelTmaWarpSpecializedCooperativeEEENS5_IJNSA_ILi384EEENSA_ILi176EEENSA_ILi64EEEEEENS_6half_tENS5_IJlSB_lEEESJ_SK_NS4_8TiledMMAINS4_8MMA_AtomIJNS4_4SM904GMMA25MMA_64x16x16_F32F16F16_SSILNSO_5MajorE0ELSQ_0ELNSO_7ScaleInE1ELSR_1EEEEEENS4_6LayoutINS5_IJNSA_ILi2EEESB_SB_EEENS5_IJSB_NSA_ILi0EEESX_EEEEENS5_IJNS4_10UnderscoreES10_S10_EEEEENS4_13SM90_TMA_LOADENS4_14ComposedLayoutINS4_7SwizzleILi3ELi4ELi3EEENS4_18smem_ptr_flag_bitsILi16EEENSU_INS5_IJNSA_ILi8EEESH_EEENS5_IJSH_SB_EEEEEEEvNS4_8identityES13_S1D_vS1E_EENS_8epilogue10collective6detail29Sm90TmaWarpSpecializedAdapterINS1H_15DefaultEpilogueISJ_SK_SK_NS1G_6thread17LinearCombinationISJ_Li1EffLNS1L_9ScaleType4KindE0ELNS_15FloatRoundStyleE2ESJ_EENS1_15EpilogueDefaultEEEEEvvEEEEvNT_6ParamsE --------------------------
	.section	.nv.shared._ZN7cutlass13device_kernelINS_4gemm6kernel13GemmUniversalIN4cute5tupleIJiiiiEEENS1_10collective13CollectiveMmaINS1_34MainloopSm90TmaGmmaWarpSpecializedILi3ENS5_IJNS4_1CILi1EEESB_SB_EEENS1_35KernelTmaWarpSpecializedCooperativeEEENS5_IJNSA_ILi384EEENSA_ILi176EEENSA_ILi64EEEEEENS_6half_tENS5_IJlSB_lEEESJ_SK_NS4_8TiledMMAINS4_8MMA_AtomIJNS4_4SM904GMMA25MMA_64x16x16_F32F16F16_SSILNSO_5MajorE0ELSQ_0ELNSO_7ScaleInE1ELSR_1EEEEEENS4_6LayoutINS5_IJNSA_ILi2EEESB_SB_EEENS5_IJSB_NSA_ILi0EEESX_EEEEENS5_IJNS4_10UnderscoreES10_S10_EEEEENS4_13SM90_TMA_LOADENS4_14ComposedLayoutINS4_7SwizzleILi3ELi4ELi3EEENS4_18smem_ptr_flag_bitsILi16EEENSU_INS5_IJNSA_ILi8EEESH_EEENS5_IJSH_SB_EEEEEEEvNS4_8identityES13_S1D_vS1E_EENS_8epilogue10collective6detail29Sm90TmaWarpSpecializedAdapterINS1H_15DefaultEpilogueISJ_SK_SK_NS1G_6thread17LinearCombinationISJ_Li1EffLNS1L_9ScaleType4KindE0ELNS_15FloatRoundStyleE2ESJ_EENS1_15EpilogueDefaultEEEEEvvEEEEvNT_6ParamsE,"aw",@nobits
	.sectionflags	@""
	.align	16
	.zero		1024


//--------------------- .nv.shared.reserved.0     --------------------------
	.section	.nv.shared.reserved.0,"aw",@nobits
	.weak		__nv_reservedSMEM_offset_0_alias
	.size		__nv_reservedSMEM_offset_0_alias, 0, 0
	.other		__nv_reservedSMEM_offset_0_alias,@"STO_CUDA_RESERVED_SHARED STV_DEFAULT"
__nv_reservedSMEM_offset_0_alias:
	.zero		0


//--------------------- .nv.global                --------------------------
	.section	.nv.global,"aw",@nobits
.nv.global:
	.type		_ZN40_INTERNAL_8027b9c3_4_k_cu_995e4514_136694cute1_E,@object
	.size		_ZN40_INTERNAL_8027b9c3_4_k_cu_995e4514_136694cute1_E,(_ZN40_INTERNAL_8027b9c3_4_k_cu_995e4514_136694cuda3std3__45__cpo6cbeginE - _ZN40_INTERNAL_8027b9c3_4_k_cu_995e4514_136694cute1_E)
_ZN40_INTERNAL_8027b9c3_4_k_cu_995e4514_136694cute1_E:
	.zero		1
	.type		_ZN40_INTERNAL_8027b9c3_4_k_cu_995e4514_136694cuda3std3__45__cpo6cbeginE,@object
	.size		_ZN40_INTERNAL_8027b9c3_4_k_cu_995e4514_136694cuda3std3__45__cpo6cbeginE,(_ZN40_INTERNAL_8027b9c3_4_k_cu_995e4514_136694cuda3std3__48in_placeE - _ZN40_INTERNAL_8027b9c3_4_k_cu_995e4514_136694cuda3std3__45__cpo6cbeginE)
_ZN40_INTERNAL_8027b9c3_4_k_cu_995e4514_136694cuda3std3__45__cpo6cbeginE:
	.zero		1
	.type		_ZN40_INTERNAL_8027b9c3_4_k_cu_995e4514_136694cuda3std3__48in_placeE,@object
	.size		_ZN40_INTERNAL_8027b9c3_4_k_cu_995e4514_136694cuda3std3__48in_placeE,(_ZN40_INTERNAL_8027b9c3_4_k_cu_995e4514_136694cuda3std6ranges3__45__cpo9iter_moveE - _ZN40_INTERNAL_8027b9c3_4_k_cu_995e4514_136694cuda3std3__48in_placeE)
_ZN40_INTERNAL_8027b9c3_4_k_cu_995e4514_136694cuda3std3__48in_placeE:
	.zero		1
	.type		_ZN40_INTERNAL_8027b9c3_4_k_cu_995e4514_136694cuda3std6ranges3__45__cpo9iter_moveE,@object
	.size		_ZN40_INTERNAL_8027b9c3_4_k_cu_995e4514_136694cuda3std6ranges3__45__cpo9iter_moveE,(_ZN40_INTERNAL_8027b9c3_4_k_cu_995e4514_136694cuda3std3__45__cpo5beginE - _ZN40_INTERNAL_8027b9c3_4_k_cu_995e4514_136694cuda3std6ranges3__45__cpo9iter_moveE)
_ZN40_INTERNAL_8027b9c3_4_k_cu_995e4514_136694cuda3std6ranges3__45__cpo9iter_moveE:
	.zero		1
	.type		_ZN40_INTERNAL_8027b9c3_4_k_cu_995e4514_136694cuda3std3__45__cpo5beginE,@object
	.size		_ZN40_INTERNAL_8027b9c3_4_k_cu_995e4514_136694cuda3std3__45__cpo5beginE,(_ZN40_INTERNAL_8027b9c3_4_k_cu_995e4514_136694cuda3std3__442_GLOBAL__N__8027b9c3_4_k_cu_995e4514_136696ignoreE - _ZN40_INTERNAL_8027b9c3_4_k_cu_995e4514_136694cuda3std3__45__cpo5beginE)
_ZN40_INTERNAL_8027b9c3_4_k_cu_995e4514_136694cuda3std3__45__cpo5beginE:
	.zero		1
	.type		_ZN40_INTERNAL_8027b9c3_4_k_cu_995e4514_136694cuda3std3__442_GLOBAL__N__8027b9c3_4_k_cu_995e4514_136696ignoreE,@object
	.size		_ZN40_INTERNAL_8027b9c3_4_k_cu_995e4514_136694cuda3std3__442_GLOBAL__N__8027b9c3_4_k_cu_995e4514_136696ignoreE,(_ZN40_INTERNAL_8027b9c3_4_k_cu_995e4514_136694cute7productE - _ZN40_INTERNAL_8027b9c3_4_k_cu_995e4514_136694cuda3std3__442_GLOBAL__N__8027b9c3_4_k_cu_995e4514_136696ignoreE)
_ZN40_INTERNAL_8027b9c3_4_k_cu_995e4514_136694cuda3std3__442_GLOBAL__N__8027b9c3_4_k_cu_995e4514_136696ignoreE:
	.zero		1
	.type		_ZN40_INTERNAL_8027b9c3_4_k_cu_995e4514_136694cute7productE,@object
	.size		_ZN40_INTERNAL_8027b9c3_4_k_cu_995e4514_136694cute7productE,(_ZN40_INTERNAL_8027b9c3_4_k_cu_995e4514_136694cuda3std3__45__cpo3endE - _ZN40_INTERNAL_8027b9c3_4_k_cu_995e4514_136694cute7productE)
_ZN40_INTERNAL_8027b9c3_4_k_cu_995e4514_136694cute7productE:
	.zero		1
	.type		_ZN40_INTERNAL_8027b9c3_4_k_cu_995e4514_136694cuda3std3__45__cpo3endE,@object
	.size		_ZN40_INTERNAL_8027b9c3_4_k_cu_995e4514_136694cuda3std3__45__cpo3endE,(_ZN40_INTERNAL_8027b9c3_4_k_cu_995e4514_136694cuda3std3__419piecewise_constructE - _ZN40_INTERNAL_8027b9c3_4_k_cu_995e4514_136694cuda3std3__45__cpo3endE)
_ZN40_INTERNAL_8027b9c3_4_k_cu_995e4514_136694cuda3std3__45__cpo3endE:
	.zero		1
	.type		_ZN40_INTERNAL_8027b9c3_4_k_cu_995e4514_136694cuda3std3__419piecewise_constructE,@object
	.size		_ZN40_INTERNAL_8027b9c3_4_k_cu_995e4514_136694cuda3std3__419piecewise_constructE,(_ZN40_INTERNAL_8027b9c3_4_k_cu_995e4514_136694cuda3std3__45__cpo4cendE - _ZN40_INTERNAL_8027b9c3_4_k_cu_995e4514_136694cuda3std3__419piecewise_constructE)
_ZN40_INTERNAL_8027b9c3_4_k_cu_995e4514_136694cuda3std3__419piecewise_constructE:
	.zero		1
	.type		_ZN40_INTERNAL_8027b9c3_4_k_cu_995e4514_136694cuda3std3__45__cpo4cendE,@object
	.size		_ZN40_INTERNAL_8027b9c3_4_k_cu_995e4514_136694cuda3std3__45__cpo4cendE,(_ZN40_INTERNAL_8027b9c3_4_k_cu_995e4514_136694cuda3std6ranges3__45__cpo4swapE - _ZN40_INTERNAL_8027b9c3_4_k_cu_995e4514_136694cuda3std3__45__cpo4cendE)
_ZN40_INTERNAL_8027b9c3_4_k_cu_995e4514_136694cuda3std3__45__cpo4cendE:
	.zero		1
	.type		_ZN40_INTERNAL_8027b9c3_4_k_cu_995e4514_136694cuda3std6ranges3__45__cpo4swapE,@object
	.size		_ZN40_INTERNAL_8027b9c3_4_k_cu_995e4514_136694cuda3std6ranges3__45__cpo4swapE,(.L_8 - _ZN40_INTERNAL_8027b9c3_4_k_cu_995e4514_136694cuda3std6ranges3__45__cpo4swapE)
_ZN40_INTERNAL_8027b9c3_4_k_cu_995e4514_136694cuda3std6ranges3__45__cpo4swapE:
	.zero		1
.L_8:


//--------------------- .nv.constant0._ZN7cutlass13device_kernelINS_4gemm6kernel13GemmUniversalIN4cute5tupleIJiiiiEEENS1_10collective13CollectiveMmaINS1_34MainloopSm90TmaGmmaWarpSpecializedILi3ENS5_IJNS4_1CILi1EEESB_SB_EEENS1_35KernelTmaWarpSpecializedCooperativeEEENS5_IJNSA_ILi384EEENSA_ILi176EEENSA_ILi64EEEEEENS_6half_tENS5_IJlSB_lEEESJ_SK_NS4_8TiledMMAINS4_8MMA_AtomIJNS4_4SM904GMMA25MMA_64x16x16_F32F16F16_SSILNSO_5MajorE0ELSQ_0ELNSO_7ScaleInE1ELSR_1EEEEEENS4_6LayoutINS5_IJNSA_ILi2EEESB_SB_EEENS5_IJSB_NSA_ILi0EEESX_EEEEENS5_IJNS4_10UnderscoreES10_S10_EEEEENS4_13SM90_TMA_LOADENS4_14ComposedLayoutINS4_7SwizzleILi3ELi4ELi3EEENS4_18smem_ptr_flag_bitsILi16EEENSU_INS5_IJNSA_ILi8EEESH_EEENS5_IJSH_SB_EEEEEEEvNS4_8identityES13_S1D_vS1E_EENS_8epilogue10collective6detail29Sm90TmaWarpSpecializedAdapterINS1H_15DefaultEpilogueISJ_SK_SK_NS1G_6thread17LinearCombinationISJ_Li1EffLNS1L_9ScaleType4KindE0ELNS_15FloatRoundStyleE2ESJ_EENS1_15EpilogueDefaultEEEEEvvEEEEvNT_6ParamsE --------------------------
	.section	.nv.constant0._ZN7cutlass13device_kernelINS_4gemm6kernel13GemmUniversalIN4cute5tupleIJiiiiEEENS1_10collective13CollectiveMmaINS1_34MainloopSm90TmaGmmaWarpSpecializedILi3ENS5_IJNS4_1CILi1EEESB_SB_EEENS1_35KernelTmaWarpSpecializedCooperativeEEENS5_IJNSA_ILi384EEENSA_ILi176EEENSA_ILi64EEEEEENS_6half_tENS5_IJlSB_lEEESJ_SK_NS4_8TiledMMAINS4_8MMA_AtomIJNS4_4SM904GMMA25MMA_64x16x16_F32F16F16_SSILNSO_5MajorE0ELSQ_0ELNSO_7ScaleInE1ELSR_1EEEEEENS4_6LayoutINS5_IJNSA_ILi2EEESB_SB_EEENS5_IJSB_NSA_ILi0EEESX_EEEEENS5_IJNS4_10UnderscoreES10_S10_EEEEENS4_13SM90_TMA_LOADENS4_14ComposedLayoutINS4_7SwizzleILi3ELi4ELi3EEENS4_18smem_ptr_flag_bitsILi16EEENSU_INS5_IJNSA_ILi8EEESH_EEENS5_IJSH_SB_EEEEEEEvNS4_8identityES13_S1D_vS1E_EENS_8epilogue10collective6detail29Sm90TmaWarpSpecializedAdapterINS1H_15DefaultEpilogueISJ_SK_SK_NS1G_6thread17LinearCombinationISJ_Li1EffLNS1L_9ScaleType4KindE0ELNS_15FloatRoundStyleE2ESJ_EENS1_15EpilogueDefaultEEEEEvvEEEEvNT_6ParamsE,"a",@progbits
	.sectionflags	@""
	.align	4
.nv.constant0._ZN7cutlass13device_kernelINS_4gemm6kernel13GemmUniversalIN4cute5tupleIJiiiiEEENS1_10collective13CollectiveMmaINS1_34MainloopSm90TmaGmmaWarpSpecializedILi3ENS5_IJNS4_1CILi1EEESB_SB_EEENS1_35KernelTmaWarpSpecializedCooperativeEEENS5_IJNSA_ILi384EEENSA_ILi176EEENSA_ILi64EEEEEENS_6half_tENS5_IJlSB_lEEESJ_SK_NS4_8TiledMMAINS4_8MMA_AtomIJNS4_4SM904GMMA25MMA_64x16x16_F32F16F16_SSILNSO_5MajorE0ELSQ_0ELNSO_7ScaleInE1ELSR_1EEEEEENS4_6LayoutINS5_IJNSA_ILi2EEESB_SB_EEENS5_IJSB_NSA_ILi0EEESX_EEEEENS5_IJNS4_10UnderscoreES10_S10_EEEEENS4_13SM90_TMA_LOADENS4_14ComposedLayoutINS4_7SwizzleILi3ELi4ELi3EEENS4_18smem_ptr_flag_bitsILi16EEENSU_INS5_IJNSA_ILi8EEESH_EEENS5_IJSH_SB_EEEEEEEvNS4_8identityES13_S1D_vS1E_EENS_8epilogue10collective6detail29Sm90TmaWarpSpecializedAdapterINS1H_15DefaultEpilogueISJ_SK_SK_NS1G_6thread17LinearCombinationISJ_Li1EffLNS1L_9ScaleType4KindE0ELNS_15FloatRoundStyleE2ESJ_EENS1_15EpilogueDefaultEEEEEvvEEEEvNT_6ParamsE:
	.zero		1664


//--------------------- SYMBOLS --------------------------

	.type		.nv.reservedSmem.offset0,@object
	.size		.nv.reservedSmem.offset0,0x4
	.type		__assertfail,@function
